// auto-generated by cutlass_sweep.conv — config: {"arch": "sm_100", "cluster_m": 2, "cluster_n": 1, "conv_kind": "dgrad", "dtype": "tf32", "ndim": 3, "tile_k": 64, "tile_m": 64, "tile_n": 64}
#include "cutlass/cutlass.h"
#include "cute/tensor.hpp"
#include "cutlass/kernel_hardware_info.hpp"
#include "cutlass/conv/convolution.h"
#include "cutlass/conv/dispatch_policy.hpp"
#include "cutlass/conv/collective/collective_builder.hpp"
#include "cutlass/conv/kernel/conv_universal.hpp"
#include "cutlass/conv/device/conv_universal_adapter.hpp"
#include "cutlass/epilogue/collective/collective_builder.hpp"

using namespace cute;
using Elem = cutlass::tfloat32_t;
using Acc  = float;
using LayoutAB = cutlass::layout::TensorNDHWC;
using LayoutC  = cutlass::layout::TensorNDHWC;
constexpr auto ConvOp = cutlass::conv::Operator::kDgrad;
using TileShape    = Shape<_64, _64, Shape<_64>>;
using ClusterShape = Shape<_2, _1, _1>;

using CollectiveEpilogue = typename cutlass::epilogue::collective::CollectiveBuilder<
    cutlass::arch::Sm100, cutlass::arch::OpClassTensorOp,
    TileShape, ClusterShape,
    cutlass::epilogue::collective::EpilogueTileAuto,
    Acc, Acc,
    Elem, LayoutC, 128 / cutlass::sizeof_bits<Elem>::value,
    Elem, LayoutC, 128 / cutlass::sizeof_bits<Elem>::value,
    cutlass::epilogue::collective::EpilogueScheduleAuto
  >::CollectiveOp;

using CollectiveMainloop = typename cutlass::conv::collective::CollectiveBuilder<
    cutlass::arch::Sm100, cutlass::arch::OpClassTensorOp, ConvOp,
    Elem, LayoutAB, 128 / cutlass::sizeof_bits<Elem>::value,
    Elem, LayoutAB, 128 / cutlass::sizeof_bits<Elem>::value,
    Acc,
    TileShape, ClusterShape,
    cutlass::conv::collective::StageCountAutoCarveout<
        static_cast<int>(sizeof(typename CollectiveEpilogue::SharedStorage))>,
    cutlass::conv::collective::KernelScheduleAuto
  >::CollectiveOp;

using ProblemShape = cutlass::conv::ConvProblemShape<
    ConvOp, CollectiveMainloop::DispatchPolicy::NumSpatialDimensions>;
using ConvKernel = cutlass::conv::kernel::ConvUniversal<
    ProblemShape, CollectiveMainloop, CollectiveEpilogue>;
using Conv = cutlass::conv::device::ConvUniversalAdapter<ConvKernel>;

auto* _anchor = &cutlass::device_kernel<ConvKernel>;


// ===== COMPILED SASS (sm_100a) =====

	.target	sm_100a

	.elftype	@"ET_EXEC"


//--------------------- .note.nv.tkinfo           --------------------------
	.section	.note.nv.tkinfo,"",@"SHT_NOTE"
	.sectionflags	@"SHF_NOTE_NV_TKINFO"
	.tkinfo
        /*0018*/ 	.word	0x00000002
        /*0030*/ 	.string	""
        /*0030*/ 	.string	"ptxas"
        /*0030*/ 	.string	"Cuda compilation tools, release 13.0, V13.0.88"
        /*0030*/ 	.string	"Build cuda_13.0.r13.0/compiler.36424714_0"
        /*0030*/ 	.string	"-arch sm_100a -m 64 "



//--------------------- .note.nv.cuinfo           --------------------------
	.section	.note.nv.cuinfo,"",@"SHT_NOTE"
	.sectionflags	@"SHF_NOTE_NV_CUINFO"
        /*0018*/ 	.short	0x0002
        /*001a*/ 	.short	0x0064
        /*001c*/ 	.short	0x0082
	.zero		2


//--------------------- .nv.info                  --------------------------
	.section	.nv.info,"",@"SHT_CUDA_INFO"
	.align	4


	//----- nvinfo : EIATTR_REGCOUNT
	.align		4
        /*0000*/ 	.byte	0x04, 0x2f
        /*0002*/ 	.short	(.L_19 - .L_18)
	.align		4
.L_18:
        /*0004*/ 	.word	index@(_ZN7cutlass13device_kernelINS_4conv6kernel13ConvUniversalINS1_16ConvProblemShapeILNS1_8OperatorE1ELi3EEENS1_10collective14CollectiveConvINS1_47MainloopSm100TmaUmmaWarpSpecializedImplicitGemmILS5_1ELi6ELi3ELi1ELi2EN4cute5tupleIJNSA_1CILi2EEENSC_ILi1EEESE_EEEEENSB_IJNSC_ILi64EEESH_NSB_IJSH_EEEEEENS_10tfloat32_tESK_NSA_8TiledMMAINSA_8MMA_AtomIJNSA_17SM100_MMA_TF32_SSISK_SK_fLi64ELi64ELNSA_4UMMA5MajorE0ELSP_1ELNSO_7ScaleInE0ELSQ_0EEEEEENSA_6LayoutINSB_IJSE_SE_SE_EEENSB_IJNSC_ILi0EEESV_SV_EEEEENSB_IJNSA_10UnderscoreESY_SY_EEEEENS7_6detail27Sm100ImplicitGemmTileTraitsINSA_20SM90_TMA_LOAD_IM2COLENSA_14ComposedLayoutINSA_7SwizzleILi3ELi4ELi3EEENSA_18smem_ptr_flag_bitsILi32EEENST_INSB_IJNSC_ILi8EEENSC_ILi32EEEEEENSB_IJS1A_SE_EEEEEEEvEENS12_INSA_23SM90_TMA_LOAD_MULTICASTENS14_INS15_ILi2ELi5ELi2EEES18_NST_INSB_IJS1A_NSC_ILi4EEEEEENSB_IJSE_S1A_EEEEEEEvEEEENS_8epilogue10collective18CollectiveEpilogueINS1P_23Sm100TmaWarpSpecializedILi3ELi2ELi16ELb1ELb0EEEJSJ_NSB_IJNST_ISH_SE_EENST_IS1A_SE_EEEEESK_NSB_IJNSB_IJllllEEESE_SV_EEESK_S1Y_NS1P_6fusion15FusionCallbacksIS1T_NS1Z_17LinearCombinationISK_fSK_fLNS_15FloatRoundStyleE2EEESJ_S1W_JEEENSA_5SM1004TMEM4LOAD26SM100_TMEM_LOAD_16dp128b8xES13_S1E_NSA_17SM75_U32x4_LDSM_NENSA_21SM90_TMA_STORE_IM2COLES1E_NSA_17SM90_U32x4_STSM_NENSA_39AutoVectorizingCopyWithAssumedAlignmentILi128EEEEEEvvEEEEvNT_6ParamsE)
        /*0008*/ 	.word	0x0000005c


	//----- nvinfo : EIATTR_FRAME_SIZE
	.align		4
.L_19:
        /*000c*/ 	.byte	0x04, 0x11
        /*000e*/ 	.short	(.L_21 - .L_20)
	.align		4
.L_20:
        /*0010*/ 	.word	index@($__internal_2_$__cuda_sm10x_tcgen05_guardrail_trap_unallocated_columns_being_dealloced)
        /*0014*/ 	.word	0x00000008


	//----- nvinfo : EIATTR_FRAME_SIZE
	.align		4
.L_21:
        /*0018*/ 	.byte	0x04, 0x11
        /*001a*/ 	.short	(.L_23 - .L_22)
	.align		4
.L_22:
        /*001c*/ 	.word	index@($__internal_1_$__cuda_sm10x_tcgen05_guardrail_trap_phase_invalid_during_alloc)
        /*0020*/ 	.word	0x00000008


	//----- nvinfo : EIATTR_FRAME_SIZE
	.align		4
.L_23:
        /*0024*/ 	.byte	0x04, 0x11
        /*0026*/ 	.short	(.L_25 - .L_24)
	.align		4
.L_24:
        /*0028*/ 	.word	index@($__internal_0_$__cuda_sm10x_tcgen05_guardrail_trap_col_being_dealloced_not_returned_by_alloc)
        /*002c*/ 	.word	0x00000008


	//----- nvinfo : EIATTR_FRAME_SIZE
	.align		4
.L_25:
        /*0030*/ 	.byte	0x04, 0x11
        /*0032*/ 	.short	(.L_27 - .L_26)
	.align		4
.L_26:
        /*0034*/ 	.word	index@(_ZN7cutlass13device_kernelINS_4conv6kernel13ConvUniversalINS1_16ConvProblemShapeILNS1_8OperatorE1ELi3EEENS1_10collective14CollectiveConvINS1_47MainloopSm100TmaUmmaWarpSpecializedImplicitGemmILS5_1ELi6ELi3ELi1ELi2EN4cute5tupleIJNSA_1CILi2EEENSC_ILi1EEESE_EEEEENSB_IJNSC_ILi64EEESH_NSB_IJSH_EEEEEENS_10tfloat32_tESK_NSA_8TiledMMAINSA_8MMA_AtomIJNSA_17SM100_MMA_TF32_SSISK_SK_fLi64ELi64ELNSA_4UMMA5MajorE0ELSP_1ELNSO_7ScaleInE0ELSQ_0EEEEEENSA_6LayoutINSB_IJSE_SE_SE_EEENSB_IJNSC_ILi0EEESV_SV_EEEEENSB_IJNSA_10UnderscoreESY_SY_EEEEENS7_6detail27Sm100ImplicitGemmTileTraitsINSA_20SM90_TMA_LOAD_IM2COLENSA_14ComposedLayoutINSA_7SwizzleILi3ELi4ELi3EEENSA_18smem_ptr_flag_bitsILi32EEENST_INSB_IJNSC_ILi8EEENSC_ILi32EEEEEENSB_IJS1A_SE_EEEEEEEvEENS12_INSA_23SM90_TMA_LOAD_MULTICASTENS14_INS15_ILi2ELi5ELi2EEES18_NST_INSB_IJS1A_NSC_ILi4EEEEEENSB_IJSE_S1A_EEEEEEEvEEEENS_8epilogue10collective18CollectiveEpilogueINS1P_23Sm100TmaWarpSpecializedILi3ELi2ELi16ELb1ELb0EEEJSJ_NSB_IJNST_ISH_SE_EENST_IS1A_SE_EEEEESK_NSB_IJNSB_IJllllEEESE_SV_EEESK_S1Y_NS1P_6fusion15FusionCallbacksIS1T_NS1Z_17LinearCombinationISK_fSK_fLNS_15FloatRoundStyleE2EEESJ_S1W_JEEENSA_5SM1004TMEM4LOAD26SM100_TMEM_LOAD_16dp128b8xES13_S1E_NSA_17SM75_U32x4_LDSM_NENSA_21SM90_TMA_STORE_IM2COLES1E_NSA_17SM90_U32x4_STSM_NENSA_39AutoVectorizingCopyWithAssumedAlignmentILi128EEEEEEvvEEEEvNT_6ParamsE)
        /*0038*/ 	.word	0x00000008


	//----- nvinfo : EIATTR_MIN_STACK_SIZE
	.align		4
.L_27:
        /*003c*/ 	.byte	0x04, 0x12
        /*003e*/ 	.short	(.L_29 - .L_28)
	.align		4
.L_28:
        /*0040*/ 	.word	index@(_ZN7cutlass13device_kernelINS_4conv6kernel13ConvUniversalINS1_16ConvProblemShapeILNS1_8OperatorE1ELi3EEENS1_10collective14CollectiveConvINS1_47MainloopSm100TmaUmmaWarpSpecializedImplicitGemmILS5_1ELi6ELi3ELi1ELi2EN4cute5tupleIJNSA_1CILi2EEENSC_ILi1EEESE_EEEEENSB_IJNSC_ILi64EEESH_NSB_IJSH_EEEEEENS_10tfloat32_tESK_NSA_8TiledMMAINSA_8MMA_AtomIJNSA_17SM100_MMA_TF32_SSISK_SK_fLi64ELi64ELNSA_4UMMA5MajorE0ELSP_1ELNSO_7ScaleInE0ELSQ_0EEEEEENSA_6LayoutINSB_IJSE_SE_SE_EEENSB_IJNSC_ILi0EEESV_SV_EEEEENSB_IJNSA_10UnderscoreESY_SY_EEEEENS7_6detail27Sm100ImplicitGemmTileTraitsINSA_20SM90_TMA_LOAD_IM2COLENSA_14ComposedLayoutINSA_7SwizzleILi3ELi4ELi3EEENSA_18smem_ptr_flag_bitsILi32EEENST_INSB_IJNSC_ILi8EEENSC_ILi32EEEEEENSB_IJS1A_SE_EEEEEEEvEENS12_INSA_23SM90_TMA_LOAD_MULTICASTENS14_INS15_ILi2ELi5ELi2EEES18_NST_INSB_IJS1A_NSC_ILi4EEEEEENSB_IJSE_S1A_EEEEEEEvEEEENS_8epilogue10collective18CollectiveEpilogueINS1P_23Sm100TmaWarpSpecializedILi3ELi2ELi16ELb1ELb0EEEJSJ_NSB_IJNST_ISH_SE_EENST_IS1A_SE_EEEEESK_NSB_IJNSB_IJllllEEESE_SV_EEESK_S1Y_NS1P_6fusion15FusionCallbacksIS1T_NS1Z_17LinearCombinationISK_fSK_fLNS_15FloatRoundStyleE2EEESJ_S1W_JEEENSA_5SM1004TMEM4LOAD26SM100_TMEM_LOAD_16dp128b8xES13_S1E_NSA_17SM75_U32x4_LDSM_NENSA_21SM90_TMA_STORE_IM2COLES1E_NSA_17SM90_U32x4_STSM_NENSA_39AutoVectorizingCopyWithAssumedAlignmentILi128EEEEEEvvEEEEvNT_6ParamsE)
        /*0044*/ 	.word	0x00000008
.L_29:


//--------------------- .nv.compat                --------------------------
	.section	.nv.compat,"",@"SHT_CUDA_COMPAT_INFO"
	.align	4
        /*0000*/ 	.byte	0x02, 0x09, 0x01, 0x00, 0x02, 0x02, 0x02, 0x00, 0x02, 0x05, 0x05, 0x00, 0x03, 0x07, 0x01, 0x01
        /*0010*/ 	.byte	0x02, 0x03, 0x01, 0x00, 0x02, 0x06, 0x01, 0x00, 0x04, 0x0b, 0x08, 0x00, 0x09, 0x00, 0x00, 0x00
        /*0020*/ 	.byte	0x00, 0x00, 0x00, 0x00


//--------------------- .nv.info._ZN7cutlass13device_kernelINS_4conv6kernel13ConvUniversalINS1_16ConvProblemShapeILNS1_8OperatorE1ELi3EEENS1_10collective14CollectiveConvINS1_47MainloopSm100TmaUmmaWarpSpecializedImplicitGemmILS5_1ELi6ELi3ELi1ELi2EN4cute5tupleIJNSA_1CILi2EEENSC_ILi1EEESE_EEEEENSB_IJNSC_ILi64EEESH_NSB_IJSH_EEEEEENS_10tfloat32_tESK_NSA_8TiledMMAINSA_8MMA_AtomIJNSA_17SM100_MMA_TF32_SSISK_SK_fLi64ELi64ELNSA_4UMMA5MajorE0ELSP_1ELNSO_7ScaleInE0ELSQ_0EEEEEENSA_6LayoutINSB_IJSE_SE_SE_EEENSB_IJNSC_ILi0EEESV_SV_EEEEENSB_IJNSA_10UnderscoreESY_SY_EEEEENS7_6detail27Sm100ImplicitGemmTileTraitsINSA_20SM90_TMA_LOAD_IM2COLENSA_14ComposedLayoutINSA_7SwizzleILi3ELi4ELi3EEENSA_18smem_ptr_flag_bitsILi32EEENST_INSB_IJNSC_ILi8EEENSC_ILi32EEEEEENSB_IJS1A_SE_EEEEEEEvEENS12_INSA_23SM90_TMA_LOAD_MULTICASTENS14_INS15_ILi2ELi5ELi2EEES18_NST_INSB_IJS1A_NSC_ILi4EEEEEENSB_IJSE_S1A_EEEEEEEvEEEENS_8epilogue10collective18CollectiveEpilogueINS1P_23Sm100TmaWarpSpecializedILi3ELi2ELi16ELb1ELb0EEEJSJ_NSB_IJNST_ISH_SE_EENST_IS1A_SE_EEEEESK_NSB_IJNSB_IJllllEEESE_SV_EEESK_S1Y_NS1P_6fusion15FusionCallbacksIS1T_NS1Z_17LinearCombinationISK_fSK_fLNS_15FloatRoundStyleE2EEESJ_S1W_JEEENSA_5SM1004TMEM4LOAD26SM100_TMEM_LOAD_16dp128b8xES13_S1E_NSA_17SM75_U32x4_LDSM_NENSA_21SM90_TMA_STORE_IM2COLES1E_NSA_17SM90_U32x4_STSM_NENSA_39AutoVectorizingCopyWithAssumedAlignmentILi128EEEEEEvvEEEEvNT_6ParamsE --------------------------
	.section	.nv.info._ZN7cutlass13device_kernelINS_4conv6kernel13ConvUniversalINS1_16ConvProblemShapeILNS1_8OperatorE1ELi3EEENS1_10collective14CollectiveConvINS1_47MainloopSm100TmaUmmaWarpSpecializedImplicitGemmILS5_1ELi6ELi3ELi1ELi2EN4cute5tupleIJNSA_1CILi2EEENSC_ILi1EEESE_EEEEENSB_IJNSC_ILi64EEESH_NSB_IJSH_EEEEEENS_10tfloat32_tESK_NSA_8TiledMMAINSA_8MMA_AtomIJNSA_17SM100_MMA_TF32_SSISK_SK_fLi64ELi64ELNSA_4UMMA5MajorE0ELSP_1ELNSO_7ScaleInE0ELSQ_0EEEEEENSA_6LayoutINSB_IJSE_SE_SE_EEENSB_IJNSC_ILi0EEESV_SV_EEEEENSB_IJNSA_10UnderscoreESY_SY_EEEEENS7_6detail27Sm100ImplicitGemmTileTraitsINSA_20SM90_TMA_LOAD_IM2COLENSA_14ComposedLayoutINSA_7SwizzleILi3ELi4ELi3EEENSA_18smem_ptr_flag_bitsILi32EEENST_INSB_IJNSC_ILi8EEENSC_ILi32EEEEEENSB_IJS1A_SE_EEEEEEEvEENS12_INSA_23SM90_TMA_LOAD_MULTICASTENS14_INS15_ILi2ELi5ELi2EEES18_NST_INSB_IJS1A_NSC_ILi4EEEEEENSB_IJSE_S1A_EEEEEEEvEEEENS_8epilogue10collective18CollectiveEpilogueINS1P_23Sm100TmaWarpSpecializedILi3ELi2ELi16ELb1ELb0EEEJSJ_NSB_IJNST_ISH_SE_EENST_IS1A_SE_EEEEESK_NSB_IJNSB_IJllllEEESE_SV_EEESK_S1Y_NS1P_6fusion15FusionCallbacksIS1T_NS1Z_17LinearCombinationISK_fSK_fLNS_15FloatRoundStyleE2EEESJ_S1W_JEEENSA_5SM1004TMEM4LOAD26SM100_TMEM_LOAD_16dp128b8xES13_S1E_NSA_17SM75_U32x4_LDSM_NENSA_21SM90_TMA_STORE_IM2COLES1E_NSA_17SM90_U32x4_STSM_NENSA_39AutoVectorizingCopyWithAssumedAlignmentILi128EEEEEEvvEEEEvNT_6ParamsE,"",@"SHT_CUDA_INFO"
	.sectionflags	@""
	.align	4


	//----- nvinfo : EIATTR_CUDA_API_VERSION
	.align		4
        /*0000*/ 	.byte	0x04, 0x37
        /*0002*/ 	.short	(.L_31 - .L_30)
.L_30:
        /*0004*/ 	.word	0x00000082


	//----- nvinfo : EIATTR_KPARAM_INFO
	.align		4
.L_31:
        /*0008*/ 	.byte	0x04, 0x17
        /*000a*/ 	.short	(.L_33 - .L_32)
.L_32:
        /*000c*/ 	.word	0x00000000
        /*0010*/ 	.short	0x0000
        /*0012*/ 	.short	0x0000
        /*0014*/ 	.byte	0x00, 0xf0, 0x01, 0x24


	//----- nvinfo : EIATTR_AT_ENTRY_FRAGMENTS
	.align		4
.L_33:
        /*0018*/ 	.byte	0x04, 0x4f
        /*001a*/ 	.short	(.L_35 - .L_34)


	//   ....[0]....
.L_34:
        /*001c*/ 	.word	0x00000006


	//----- nvinfo : EIATTR_RESERVED_SMEM_USED
	.align		4
.L_35:
        /*0020*/ 	.byte	0x01, 0x41
	.zero		2


	//----- nvinfo : EIATTR_SPARSE_MMA_MASK
	.align		4
        /*0024*/ 	.byte	0x03, 0x50
        /*0026*/ 	.short	0x0000


	//----- nvinfo : EIATTR_TCGEN05_1CTA_USED
	.align		4
        /*0028*/ 	.byte	0x01, 0x51
	.zero		2


	//----- nvinfo : EIATTR_MAXREG_COUNT
	.align		4
        /*002c*/ 	.byte	0x03, 0x1b
        /*002e*/ 	.short	0x00ff


	//----- nvinfo : EIATTR_NUM_BARRIERS
	.align		4
        /*0030*/ 	.byte	0x02, 0x4c
        /*0032*/ 	.byte	0x07
	.zero		1


	//----- nvinfo : EIATTR_EXTERNS
	.align		4
        /*0034*/ 	.byte	0x04, 0x0f
        /*0036*/ 	.short	(.L_37 - .L_36)


	//   ....[0]....
	.align		4
.L_36:
        /*0038*/ 	.word	index@(__assertfail)


	//----- nvinfo : EIATTR_MERCURY_ISA_VERSION
	.align		4
.L_37:
        /*003c*/ 	.byte	0x03, 0x5f
        /*003e*/ 	.short	0x0101


	//----- nvinfo : EIATTR_INT_WARP_WIDE_INSTR_OFFSETS
	.align		4
        /*0040*/ 	.byte	0x04, 0x31
        /*0042*/ 	.short	(.L_39 - .L_38)


	//   ....[0]....
.L_38:
        /*0044*/ 	.word	0x00006d20


	//   ....[1]....
        /*0048*/ 	.word	0x00006d40


	//   ....[2]....
        /*004c*/ 	.word	0x00006d70


	//   ....[3]....
        /*0050*/ 	.word	0x00007ac0


	//   ....[4]....
        /*0054*/ 	.word	0x00007bf0


	//   ....[5]....
        /*0058*/ 	.word	0x00007d90


	//   ....[6]....
        /*005c*/ 	.word	0x00007e10


	//----- nvinfo : EIATTR_COOP_GROUP_MASK_REGIDS
	.align		4
.L_39:
        /*0060*/ 	.byte	0x04, 0x29
        /*0062*/ 	.short	(.L_41 - .L_40)


	//   ....[0]....
.L_40:
        /*0064*/ 	.word	0xffffffff


	//   ....[1]....
        /*0068*/ 	.word	0xffffffff


	//   ....[2]....
        /*006c*/ 	.word	0xffffffff


	//   ....[3]....
        /*0070*/ 	.word	0xffffffff


	//   ....[4]....
        /*0074*/ 	.word	0xffffffff


	//   ....[5]....
        /*0078*/ 	.word	0xffffffff


	//   ....[6]....
        /*007c*/ 	.word	0xffffffff


	//   ....[7]....
        /*0080*/ 	.word	0xffffffff


	//   ....[8]....
        /*0084*/ 	.word	0xffffffff


	//   ....[9]....
        /*0088*/ 	.word	0xffffffff


	//   ....[10]....
        /*008c*/ 	.word	0xffffffff


	//   ....[11]....
        /*0090*/ 	.word	0xffffffff


	//   ....[12]....
        /*0094*/ 	.word	0xffffffff


	//----- nvinfo : EIATTR_COOP_GROUP_INSTR_OFFSETS
	.align		4
.L_41:
        /*0098*/ 	.byte	0x04, 0x28
        /*009a*/ 	.short	(.L_43 - .L_42)


	//   ....[0]....
.L_42:
        /*009c*/ 	.word	0x00000090


	//   ....[1]....
        /*00a0*/ 	.word	0x00000500


	//   ....[2]....
        /*00a4*/ 	.word	0x000006e0


	//   ....[3]....
        /*00a8*/ 	.word	0x00000860


	//   ....[4]....
        /*00ac*/ 	.word	0x00000960


	//   ....[5]....
        /*00b0*/ 	.word	0x00000ab0


	//   ....[6]....
        /*00b4*/ 	.word	0x00000ca0


	//   ....[7]....
        /*00b8*/ 	.word	0x00005000


	//   ....[8]....
        /*00bc*/ 	.word	0x00005e30


	//   ....[9]....
        /*00c0*/ 	.word	0x00006040


	//   ....[10]....
        /*00c4*/ 	.word	0x00006070


	//   ....[11]....
        /*00c8*/ 	.word	0x00006c00


	//   ....[12]....
        /*00cc*/ 	.word	0x00006e40


	//----- nvinfo : EIATTR_VRC_CTA_INIT_COUNT
	.align		4
.L_43:
        /*00d0*/ 	.byte	0x02, 0x4a
        /*00d2*/ 	.byte	0x80
	.zero		1


	//----- nvinfo : EIATTR_SYSCALL_OFFSETS
	.align		4
        /*00d4*/ 	.byte	0x04, 0x46
        /*00d6*/ 	.short	(.L_45 - .L_44)


	//   ....[0]....
.L_44:
        /*00d8*/ 	.word	0x00008b90


	//   ....[1]....
        /*00dc*/ 	.word	0x00008c80


	//   ....[2]....
        /*00e0*/ 	.word	0x00009740


	//   ....[3]....
        /*00e4*/ 	.word	0x0000a1d0


	//----- nvinfo : EIATTR_MBARRIER_INSTR_OFFSETS
	.align		4
.L_45:
        /*00e8*/ 	.byte	0x04, 0x39
        /*00ea*/ 	.short	(.L_47 - .L_46)


	//   ....[0]....
.L_46:
        /*00ec*/ 	.word	0x00000610
        /*00f0*/ 	.word	0x000000ff
        /*00f4*/ 	.word	0x00000000
        /*00f8*/ 	.short	0x0100
        /*00fa*/ 	.byte	0x04
	.zero		1


	//   ....[1]....
        /*00fc*/ 	.word	0x00000620
        /*0100*/ 	.word	0x000000ff
        /*0104*/ 	.word	0x00000030
        /*0108*/ 	.short	0x0100
        /*010a*/ 	.byte	0x04
	.zero		1


	//   ....[2]....
        /*010c*/ 	.word	0x00000630
        /*0110*/ 	.word	0x000000ff
        /*0114*/ 	.word	0x00000008
        /*0118*/ 	.short	0x0100
        /*011a*/ 	.byte	0x04
	.zero		1


	//   ....[3]....
        /*011c*/ 	.word	0x00000640
        /*0120*/ 	.word	0x000000ff
        /*0124*/ 	.word	0x00000038
        /*0128*/ 	.short	0x0100
        /*012a*/ 	.byte	0x04
	.zero		1


	//   ....[4]....
        /*012c*/ 	.word	0x00000650
        /*0130*/ 	.word	0x000000ff
        /*0134*/ 	.word	0x00000010
        /*0138*/ 	.short	0x0100
        /*013a*/ 	.byte	0x04
	.zero		1


	//   ....[5]....
        /*013c*/ 	.word	0x00000660
        /*0140*/ 	.word	0x000000ff
        /*0144*/ 	.word	0x00000040
        /*0148*/ 	.short	0x0100
        /*014a*/ 	.byte	0x04
	.zero		1


	//   ....[6]....
        /*014c*/ 	.word	0x00000670
        /*0150*/ 	.word	0x000000ff
        /*0154*/ 	.word	0x00000018
        /*0158*/ 	.short	0x0100
        /*015a*/ 	.byte	0x04
	.zero		1


	//   ....[7]....
        /*015c*/ 	.word	0x00000680
        /*0160*/ 	.word	0x000000ff
        /*0164*/ 	.word	0x00000048
        /*0168*/ 	.short	0x0100
        /*016a*/ 	.byte	0x04
	.zero		1


	//   ....[8]....
        /*016c*/ 	.word	0x00000690
        /*0170*/ 	.word	0x000000ff
        /*0174*/ 	.word	0x00000020
        /*0178*/ 	.short	0x0100
        /*017a*/ 	.byte	0x04
	.zero		1


	//   ....[9]....
        /*017c*/ 	.word	0x000006a0
        /*0180*/ 	.word	0x000000ff
        /*0184*/ 	.word	0x00000050
        /*0188*/ 	.short	0x0100
        /*018a*/ 	.byte	0x04
	.zero		1


	//   ....[10]....
        /*018c*/ 	.word	0x000006b0
        /*0190*/ 	.word	0x000000ff
        /*0194*/ 	.word	0x00000028
        /*0198*/ 	.short	0x0100
        /*019a*/ 	.byte	0x04
	.zero		1


	//   ....[11]....
        /*019c*/ 	.word	0x000006c0
        /*01a0*/ 	.word	0x000000ff
        /*01a4*/ 	.word	0x00000058
        /*01a8*/ 	.short	0x0100
        /*01aa*/ 	.byte	0x04
	.zero		1


	//   ....[12]....
        /*01ac*/ 	.word	0x000007f0
        /*01b0*/ 	.word	0x000000ff
        /*01b4*/ 	.word	0x00000060
        /*01b8*/ 	.short	0x0100
        /*01ba*/ 	.byte	0x04
	.zero		1


	//   ....[13]....
        /*01bc*/ 	.word	0x00000800
        /*01c0*/ 	.word	0x000000ff
        /*01c4*/ 	.word	0x00000078
        /*01c8*/ 	.short	0x0100
        /*01ca*/ 	.byte	0x04
	.zero		1


	//   ....[14]....
        /*01cc*/ 	.word	0x00000810
        /*01d0*/ 	.word	0x000000ff
        /*01d4*/ 	.word	0x00000068
        /*01d8*/ 	.short	0x0100
        /*01da*/ 	.byte	0x04
	.zero		1


	//   ....[15]....
        /*01dc*/ 	.word	0x00000820
        /*01e0*/ 	.word	0x000000ff
        /*01e4*/ 	.word	0x00000080
        /*01e8*/ 	.short	0x0100
        /*01ea*/ 	.byte	0x04
	.zero		1


	//   ....[16]....
        /*01ec*/ 	.word	0x00000830
        /*01f0*/ 	.word	0x000000ff
        /*01f4*/ 	.word	0x00000070
        /*01f8*/ 	.short	0x0100
        /*01fa*/ 	.byte	0x04
	.zero		1


	//   ....[17]....
        /*01fc*/ 	.word	0x00000840
        /*0200*/ 	.word	0x000000ff
        /*0204*/ 	.word	0x00000088
        /*0208*/ 	.short	0x0100
        /*020a*/ 	.byte	0x04
	.zero		1


	//   ....[18]....
        /*020c*/ 	.word	0x00000930
        /*0210*/ 	.word	0x000000ff
        /*0214*/ 	.word	0x00000090
        /*0218*/ 	.short	0x0100
        /*021a*/ 	.byte	0x06
	.zero		1


	//   ....[19]....
        /*021c*/ 	.word	0x00000940
        /*0220*/ 	.word	0x000000ff
        /*0224*/ 	.word	0x00000098
        /*0228*/ 	.short	0x0100
        /*022a*/ 	.byte	0x06
	.zero		1


	//   ....[20]....
        /*022c*/ 	.word	0x00000a80
        /*0230*/ 	.word	0x000000ff
        /*0234*/ 	.word	0x000000a0
        /*0238*/ 	.short	0x0100
        /*023a*/ 	.byte	0x06
	.zero		1


	//   ....[21]....
        /*023c*/ 	.word	0x00000a90
        /*0240*/ 	.word	0x000000ff
        /*0244*/ 	.word	0x000000a8
        /*0248*/ 	.short	0x0100
        /*024a*/ 	.byte	0x06
	.zero		1


	//   ....[22]....
        /*024c*/ 	.word	0x00000bc0
        /*0250*/ 	.word	0x000000ff
        /*0254*/ 	.word	0x000000b0
        /*0258*/ 	.short	0x0100
        /*025a*/ 	.byte	0x04
	.zero		1


	//   ....[23]....
        /*025c*/ 	.word	0x00000bd0
        /*0260*/ 	.word	0x000000ff
        /*0264*/ 	.word	0x000000c0
        /*0268*/ 	.short	0x0100
        /*026a*/ 	.byte	0x04
	.zero		1


	//   ....[24]....
        /*026c*/ 	.word	0x00000be0
        /*0270*/ 	.word	0x000000ff
        /*0274*/ 	.word	0x000000b8
        /*0278*/ 	.short	0x0100
        /*027a*/ 	.byte	0x04
	.zero		1


	//   ....[25]....
        /*027c*/ 	.word	0x00000bf0
        /*0280*/ 	.word	0x000000ff
        /*0284*/ 	.word	0x000000c8
        /*0288*/ 	.short	0x0100
        /*028a*/ 	.byte	0x04
	.zero		1


	//   ....[26]....
        /*028c*/ 	.word	0x00001780
        /*0290*/ 	.word	0x000000ff
        /*0294*/ 	.word	0x00000030
        /*0298*/ 	.short	0x010a
        /*029a*/ 	.byte	0x04
	.zero		1


	//   ....[27]....
        /*029c*/ 	.word	0x000025c0
        /*02a0*/ 	.word	0x000000ff
        /*02a4*/ 	.word	0x00000030
        /*02a8*/ 	.short	0x010a
        /*02aa*/ 	.byte	0x07
	.zero		1


	//   ....[28]....
        /*02ac*/ 	.word	0x00002950
        /*02b0*/ 	.word	0x000000ff
        /*02b4*/ 	.word	0x00000030
        /*02b8*/ 	.short	0x010a
        /*02ba*/ 	.byte	0x0e
	.zero		1


	//   ....[29]....
        /*02bc*/ 	.word	0x00003470
        /*02c0*/ 	.word	0x000000ff
        /*02c4*/ 	.word	0x00000098
        /*02c8*/ 	.short	0x0101
        /*02ca*/ 	.byte	0x1f
	.zero		1


	//   ....[30]....
        /*02cc*/ 	.word	0x00003490
        /*02d0*/ 	.word	0x000000ff
        /*02d4*/ 	.word	0x00000030
        /*02d8*/ 	.short	0x010a
        /*02da*/ 	.byte	0x04
	.zero		1


	//   ....[31]....
        /*02dc*/ 	.word	0x00004250
        /*02e0*/ 	.word	0x000000ff
        /*02e4*/ 	.word	0x00000030
        /*02e8*/ 	.short	0x010a
        /*02ea*/ 	.byte	0x07
	.zero		1


	//   ....[32]....
        /*02ec*/ 	.word	0x00004580
        /*02f0*/ 	.word	0x000000ff
        /*02f4*/ 	.word	0x00000030
        /*02f8*/ 	.short	0x010a
        /*02fa*/ 	.byte	0x10
	.zero		1


	//   ....[33]....
        /*02fc*/ 	.word	0x00005010
        /*0300*/ 	.word	0x000000ff
        /*0304*/ 	.word	0x000000a0
        /*0308*/ 	.short	0x010a
        /*030a*/ 	.byte	0x1f
	.zero		1


	//   ....[34]....
        /*030c*/ 	.word	0x000050f0
        /*0310*/ 	.word	0x000000ff
        /*0314*/ 	.word	0x00000000
        /*0318*/ 	.short	0x0101
        /*031a*/ 	.byte	0x04
	.zero		1


	//   ....[35]....
        /*031c*/ 	.word	0x000057c0
        /*0320*/ 	.word	0x000000ff
        /*0324*/ 	.word	0x00000000
        /*0328*/ 	.short	0x010a
        /*032a*/ 	.byte	0x04
	.zero		1


	//   ....[36]....
        /*032c*/ 	.word	0x00005850
        /*0330*/ 	.word	0x000000ff
        /*0334*/ 	.word	0x00000000
        /*0338*/ 	.short	0x010a
        /*033a*/ 	.byte	0x05
	.zero		1


	//   ....[37]....
        /*033c*/ 	.word	0x000058e0
        /*0340*/ 	.word	0x000000ff
        /*0344*/ 	.word	0x00000000
        /*0348*/ 	.short	0x010a
        /*034a*/ 	.byte	0x05
	.zero		1


	//   ....[38]....
        /*034c*/ 	.word	0x00005970
        /*0350*/ 	.word	0x000000ff
        /*0354*/ 	.word	0x00000000
        /*0358*/ 	.short	0x010a
        /*035a*/ 	.byte	0x05
	.zero		1


	//   ....[39]....
        /*035c*/ 	.word	0x00005a00
        /*0360*/ 	.word	0x000000ff
        /*0364*/ 	.word	0x00000000
        /*0368*/ 	.short	0x010a
        /*036a*/ 	.byte	0x05
	.zero		1


	//   ....[40]....
        /*036c*/ 	.word	0x00005aa0
        /*0370*/ 	.word	0x00000000
        /*0374*/ 	.word	0x00000000
        /*0378*/ 	.short	0x010a
        /*037a*/ 	.byte	0xff
	.zero		1


	//   ....[41]....
        /*037c*/ 	.word	0x00005bf0
        /*0380*/ 	.word	0x000000ff
        /*0384*/ 	.word	0x000000a8
        /*0388*/ 	.short	0x010a
        /*038a*/ 	.byte	0x04
	.zero		1


	//   ....[42]....
        /*038c*/ 	.word	0x00005c90
        /*0390*/ 	.word	0x000000ff
        /*0394*/ 	.word	0x000000a0
        /*0398*/ 	.short	0x010a
        /*039a*/ 	.byte	0x04
	.zero		1


	//   ....[43]....
        /*039c*/ 	.word	0x00005d30
        /*03a0*/ 	.word	0x000000ff
        /*03a4*/ 	.word	0x00000000
        /*03a8*/ 	.short	0x0101
        /*03aa*/ 	.byte	0x05
	.zero		1


	//   ....[44]....
        /*03ac*/ 	.word	0x00005d70
        /*03b0*/ 	.word	0x000000ff
        /*03b4*/ 	.word	0x000000a8
        /*03b8*/ 	.short	0x0106
        /*03ba*/ 	.byte	0x04
	.zero		1


	//   ....[45]....
        /*03bc*/ 	.word	0x00005db0
        /*03c0*/ 	.word	0x00000000
        /*03c4*/ 	.word	0x000000a8
        /*03c8*/ 	.short	0x010a
        /*03ca*/ 	.byte	0xff
	.zero		1


	//   ....[46]....
        /*03cc*/ 	.word	0x000063c0
        /*03d0*/ 	.word	0x000000ff
        /*03d4*/ 	.word	0x000000a0
        /*03d8*/ 	.short	0x010a
        /*03da*/ 	.byte	0x17
	.zero		1


	//   ....[47]....
        /*03dc*/ 	.word	0x00006470
        /*03e0*/ 	.word	0x000000ff
        /*03e4*/ 	.word	0x00000000
        /*03e8*/ 	.short	0x0101
        /*03ea*/ 	.byte	0x1d
	.zero		1


	//   ....[48]....
        /*03ec*/ 	.word	0x00006480
        /*03f0*/ 	.word	0x000000ff
        /*03f4*/ 	.word	0x000000c0
        /*03f8*/ 	.short	0x010a
        /*03fa*/ 	.byte	0x1c
	.zero		1


	//   ....[49]....
        /*03fc*/ 	.word	0x00006520
        /*0400*/ 	.word	0x000000ff
        /*0404*/ 	.word	0x00000000
        /*0408*/ 	.short	0x010a
        /*040a*/ 	.byte	0x04
	.zero		1


	//   ....[50]....
        /*040c*/ 	.word	0x00006580
        /*0410*/ 	.word	0x000000ff
        /*0414*/ 	.word	0x00000000
        /*0418*/ 	.short	0x010a
        /*041a*/ 	.byte	0x15
	.zero		1


	//   ....[51]....
        /*041c*/ 	.word	0x000066c0
        /*0420*/ 	.word	0x000000ff
        /*0424*/ 	.word	0x00000000
        /*0428*/ 	.short	0x010a
        /*042a*/ 	.byte	0x05
	.zero		1


	//   ....[52]....
        /*042c*/ 	.word	0x00006b50
        /*0430*/ 	.word	0x000000ff
        /*0434*/ 	.word	0x00000000
        /*0438*/ 	.short	0x010a
        /*043a*/ 	.byte	0x04
	.zero		1


	//   ....[53]....
        /*043c*/ 	.word	0x00006be0
        /*0440*/ 	.word	0x000000ff
        /*0444*/ 	.word	0x00000000
        /*0448*/ 	.short	0x010a
        /*044a*/ 	.byte	0x04
	.zero		1


	//   ....[54]....
        /*044c*/ 	.word	0x00007150
        /*0450*/ 	.word	0x000000ff
        /*0454*/ 	.word	0x000000a0
        /*0458*/ 	.short	0x010a
        /*045a*/ 	.byte	0x18
	.zero		1


	//   ....[55]....
        /*045c*/ 	.word	0x000071f0
        /*0460*/ 	.word	0x000000ff
        /*0464*/ 	.word	0x00000000
        /*0468*/ 	.short	0x0101
        /*046a*/ 	.byte	0x25
	.zero		1


	//   ....[56]....
        /*046c*/ 	.word	0x00007730
        /*0470*/ 	.word	0x000000ff
        /*0474*/ 	.word	0x00000098
        /*0478*/ 	.short	0x010a
        /*047a*/ 	.byte	0x18
	.zero		1


	//   ....[57]....
        /*047c*/ 	.word	0x00007920
        /*0480*/ 	.word	0x000000ff
        /*0484*/ 	.word	0x00000078
        /*0488*/ 	.short	0x010a
        /*048a*/ 	.byte	0x07
	.zero		1


	//   ....[58]....
        /*048c*/ 	.word	0x00007c80
        /*0490*/ 	.word	0x000000ff
        /*0494*/ 	.word	0x00000060
        /*0498*/ 	.short	0x010b
        /*049a*/ 	.byte	0x07
	.zero		1


	//   ....[59]....
        /*049c*/ 	.word	0x00007c90
        /*04a0*/ 	.word	0x000000ff
        /*04a4*/ 	.word	0x00000000
        /*04a8*/ 	.short	0x0101
        /*04aa*/ 	.byte	0x06
	.zero		1


	//   ....[60]....
        /*04ac*/ 	.word	0x00007ca0
        /*04b0*/ 	.word	0x000000ff
        /*04b4*/ 	.word	0x00000078
        /*04b8*/ 	.short	0x010a
        /*04ba*/ 	.byte	0x04
	.zero		1


	//   ....[61]....
        /*04bc*/ 	.word	0x00007eb0
        /*04c0*/ 	.word	0x000000ff
        /*04c4*/ 	.word	0x00000060
        /*04c8*/ 	.short	0x010b
        /*04ca*/ 	.byte	0x04
	.zero		1


	//   ....[62]....
        /*04cc*/ 	.word	0x00007ec0
        /*04d0*/ 	.word	0x000000ff
        /*04d4*/ 	.word	0x00000000
        /*04d8*/ 	.short	0x0101
        /*04da*/ 	.byte	0x05
	.zero		1


	//   ....[63]....
        /*04dc*/ 	.word	0x00007f10
        /*04e0*/ 	.word	0x000000ff
        /*04e4*/ 	.word	0x00000000
        /*04e8*/ 	.short	0x010a
        /*04ea*/ 	.byte	0x04
	.zero		1


	//   ....[64]....
        /*04ec*/ 	.word	0x00007fa0
        /*04f0*/ 	.word	0x000000ff
        /*04f4*/ 	.word	0x00000000
        /*04f8*/ 	.short	0x010a
        /*04fa*/ 	.byte	0x05
	.zero		1


	//   ....[65]....
        /*04fc*/ 	.word	0x00008040
        /*0500*/ 	.word	0x00000000
        /*0504*/ 	.word	0x00000000
        /*0508*/ 	.short	0x010a
        /*050a*/ 	.byte	0xff
	.zero		1


	//   ....[66]....
        /*050c*/ 	.word	0x00008410
        /*0510*/ 	.word	0x000000ff
        /*0514*/ 	.word	0x000000a0
        /*0518*/ 	.short	0x010a
        /*051a*/ 	.byte	0x31
	.zero		1


	//   ....[67]....
        /*051c*/ 	.word	0x000084e0
        /*0520*/ 	.word	0x000000ff
        /*0524*/ 	.word	0x00000000
        /*0528*/ 	.short	0x0101
        /*052a*/ 	.byte	0x04
	.zero		1


	//   ....[68]....
        /*052c*/ 	.word	0x00009170
        /*0530*/ 	.word	0x00000003
        /*0534*/ 	.word	0x00000060
        /*0538*/ 	.short	0x010a
        /*053a*/ 	.byte	0xff
	.zero		1


	//   ....[69]....
        /*053c*/ 	.word	0x00009240
        /*0540*/ 	.word	0x00000053
        /*0544*/ 	.word	0x000000b0
        /*0548*/ 	.short	0x010a
        /*054a*/ 	.byte	0xff
	.zero		1


	//   ....[70]....
        /*054c*/ 	.word	0x000093f0
        /*0550*/ 	.word	0x00000003
        /*0554*/ 	.word	0x00000060
        /*0558*/ 	.short	0x010a
        /*055a*/ 	.byte	0xff
	.zero		1


	//   ....[71]....
        /*055c*/ 	.word	0x00009620
        /*0560*/ 	.word	0x00000053
        /*0564*/ 	.word	0x000000b0
        /*0568*/ 	.short	0x010a
        /*056a*/ 	.byte	0xff
	.zero		1


	//   ....[72]....
        /*056c*/ 	.word	0x00009ef0
        /*0570*/ 	.word	0x00000000
        /*0574*/ 	.word	0x00000000
        /*0578*/ 	.short	0x0101
        /*057a*/ 	.byte	0xff
	.zero		1


	//   ....[73]....
        /*057c*/ 	.word	0x00009f00
        /*0580*/ 	.word	0x00000003
        /*0584*/ 	.word	0x00000060
        /*0588*/ 	.short	0x010a
        /*058a*/ 	.byte	0xff
	.zero		1


	//   ....[74]....
        /*058c*/ 	.word	0x00009fd0
        /*0590*/ 	.word	0x00000003
        /*0594*/ 	.word	0x00000060
        /*0598*/ 	.short	0x010a
        /*059a*/ 	.byte	0xff
	.zero		1


	//   ....[75]....
        /*059c*/ 	.word	0x0000a600
        /*05a0*/ 	.word	0x000000ff
        /*05a4*/ 	.word	0x00000000
        /*05a8*/ 	.short	0x0101
        /*05aa*/ 	.byte	0x04
	.zero		1


	//   ....[76]....
        /*05ac*/ 	.word	0x0000a9f0
        /*05b0*/ 	.word	0x00000002
        /*05b4*/ 	.word	0x00000000
        /*05b8*/ 	.short	0x0101
        /*05ba*/ 	.byte	0xff
	.zero		1


	//   ....[77]....
        /*05bc*/ 	.word	0x0000ac80
        /*05c0*/ 	.word	0x000000ff
        /*05c4*/ 	.word	0x00000000
        /*05c8*/ 	.short	0x0101
        /*05ca*/ 	.byte	0x04
	.zero		1


	//   ....[78]....
        /*05cc*/ 	.word	0x0000acd0
        /*05d0*/ 	.word	0x0000001c
        /*05d4*/ 	.word	0x00000030
        /*05d8*/ 	.short	0x010a
        /*05da*/ 	.byte	0xff
	.zero		1


	//   ....[79]....
        /*05dc*/ 	.word	0x0000ad50
        /*05e0*/ 	.word	0x0000001c
        /*05e4*/ 	.word	0x00000030
        /*05e8*/ 	.short	0x010a
        /*05ea*/ 	.byte	0xff
	.zero		1


	//   ....[80]....
        /*05ec*/ 	.word	0x0000adb0
        /*05f0*/ 	.word	0x00000000
        /*05f4*/ 	.word	0x000000a0
        /*05f8*/ 	.short	0x010a
        /*05fa*/ 	.byte	0xff
	.zero		1


	//   ....[81]....
        /*05fc*/ 	.word	0x0000ae10
        /*0600*/ 	.word	0x00000000
        /*0604*/ 	.word	0x00000000
        /*0608*/ 	.short	0x010a
        /*060a*/ 	.byte	0xff
	.zero		1


	//   ....[82]....
        /*060c*/ 	.word	0x0000ae70
        /*0610*/ 	.word	0x00000000
        /*0614*/ 	.word	0x00000000
        /*0618*/ 	.short	0x010a
        /*061a*/ 	.byte	0xff
	.zero		1


	//   ....[83]....
        /*061c*/ 	.word	0x0000aed0
        /*0620*/ 	.word	0x00000000
        /*0624*/ 	.word	0x00000000
        /*0628*/ 	.short	0x010a
        /*062a*/ 	.byte	0xff
	.zero		1


	//   ....[84]....
        /*062c*/ 	.word	0x0000af30
        /*0630*/ 	.word	0x00000000
        /*0634*/ 	.word	0x00000000
        /*0638*/ 	.short	0x010a
        /*063a*/ 	.byte	0xff
	.zero		1


	//   ....[85]....
        /*063c*/ 	.word	0x0000af90
        /*0640*/ 	.word	0x00000000
        /*0644*/ 	.word	0x00000000
        /*0648*/ 	.short	0x010a
        /*064a*/ 	.byte	0xff
	.zero		1


	//   ....[86]....
        /*064c*/ 	.word	0x0000aff0
        /*0650*/ 	.word	0x00000004
        /*0654*/ 	.word	0x000000a8
        /*0658*/ 	.short	0x010a
        /*065a*/ 	.byte	0xff
	.zero		1


	//   ....[87]....
        /*065c*/ 	.word	0x0000b050
        /*0660*/ 	.word	0x00000004
        /*0664*/ 	.word	0x000000a0
        /*0668*/ 	.short	0x010a
        /*066a*/ 	.byte	0xff
	.zero		1


	//   ....[88]....
        /*066c*/ 	.word	0x0000b0b0
        /*0670*/ 	.word	0x00000002
        /*0674*/ 	.word	0x000000a0
        /*0678*/ 	.short	0x010a
        /*067a*/ 	.byte	0xff
	.zero		1


	//   ....[89]....
        /*067c*/ 	.word	0x0000b110
        /*0680*/ 	.word	0x00000005
        /*0684*/ 	.word	0x000000c0
        /*0688*/ 	.short	0x010a
        /*068a*/ 	.byte	0xff
	.zero		1


	//   ....[90]....
        /*068c*/ 	.word	0x0000b170
        /*0690*/ 	.word	0x00000002
        /*0694*/ 	.word	0x00000000
        /*0698*/ 	.short	0x010a
        /*069a*/ 	.byte	0xff
	.zero		1


	//   ....[91]....
        /*069c*/ 	.word	0x0000b1d0
        /*06a0*/ 	.word	0x00000002
        /*06a4*/ 	.word	0x00000000
        /*06a8*/ 	.short	0x010a
        /*06aa*/ 	.byte	0xff
	.zero		1


	//   ....[92]....
        /*06ac*/ 	.word	0x0000b230
        /*06b0*/ 	.word	0x00000002
        /*06b4*/ 	.word	0x00000000
        /*06b8*/ 	.short	0x010a
        /*06ba*/ 	.byte	0xff
	.zero		1


	//   ....[93]....
        /*06bc*/ 	.word	0x0000b290
        /*06c0*/ 	.word	0x00000000
        /*06c4*/ 	.word	0x000000a0
        /*06c8*/ 	.short	0x010a
        /*06ca*/ 	.byte	0xff
	.zero		1


	//   ....[94]....
        /*06cc*/ 	.word	0x0000b2f0
        /*06d0*/ 	.word	0x00000000
        /*06d4*/ 	.word	0x00000098
        /*06d8*/ 	.short	0x010a
        /*06da*/ 	.byte	0xff
	.zero		1


	//   ....[95]....
        /*06dc*/ 	.word	0x0000b350
        /*06e0*/ 	.word	0x00000002
        /*06e4*/ 	.word	0x00000078
        /*06e8*/ 	.short	0x010a
        /*06ea*/ 	.byte	0xff
	.zero		1


	//   ....[96]....
        /*06ec*/ 	.word	0x0000b3b0
        /*06f0*/ 	.word	0x00000000
        /*06f4*/ 	.word	0x00000078
        /*06f8*/ 	.short	0x010a
        /*06fa*/ 	.byte	0xff
	.zero		1


	//   ....[97]....
        /*06fc*/ 	.word	0x0000b410
        /*0700*/ 	.word	0x00000000
        /*0704*/ 	.word	0x00000000
        /*0708*/ 	.short	0x010a
        /*070a*/ 	.byte	0xff
	.zero		1


	//   ....[98]....
        /*070c*/ 	.word	0x0000b470
        /*0710*/ 	.word	0x00000000
        /*0714*/ 	.word	0x00000000
        /*0718*/ 	.short	0x010a
        /*071a*/ 	.byte	0xff
	.zero		1


	//   ....[99]....
        /*071c*/ 	.word	0x0000b4d0
        /*0720*/ 	.word	0x00000000
        /*0724*/ 	.word	0x000000a0
        /*0728*/ 	.short	0x010a
        /*072a*/ 	.byte	0xff
	.zero		1


	//   ....[100]....
        /*072c*/ 	.word	0x0000b520
        /*0730*/ 	.word	0x00000003
        /*0734*/ 	.word	0x00000060
        /*0738*/ 	.short	0x010a
        /*073a*/ 	.byte	0xff
	.zero		1


	//   ....[101]....
        /*073c*/ 	.word	0x0000b570
        /*0740*/ 	.word	0x00000053
        /*0744*/ 	.word	0x000000b0
        /*0748*/ 	.short	0x010a
        /*074a*/ 	.byte	0xff
	.zero		1


	//   ....[102]....
        /*074c*/ 	.word	0x0000b5c0
        /*0750*/ 	.word	0x00000003
        /*0754*/ 	.word	0x00000060
        /*0758*/ 	.short	0x010a
        /*075a*/ 	.byte	0xff
	.zero		1


	//----- nvinfo : EIATTR_NUM_MBARRIERS
	.align		4
.L_47:
        /*075c*/ 	.byte	0x03, 0x38
        /*075e*/ 	.short	0x001a


	//----- nvinfo : EIATTR_EXIT_INSTR_OFFSETS
	.align		4
        /*0760*/ 	.byte	0x04, 0x1c
        /*0762*/ 	.short	(.L_49 - .L_48)


	//   ....[0]....
.L_48:
        /*0764*/ 	.word	0x00005ad0


	//   ....[1]....
        /*0768*/ 	.word	0x00005d80


	//   ....[2]....
        /*076c*/ 	.word	0x00005de0


	//   ....[3]....
        /*0770*/ 	.word	0x00006e50


	//   ....[4]....
        /*0774*/ 	.word	0x00008070


	//   ....[5]....
        /*0778*/ 	.word	0x000080b0


	//   ....[6]....
        /*077c*/ 	.word	0x0000ab60


	//   ....[7]....
        /*0780*/ 	.word	0x0000abe0


	//   ....[8]....
        /*0784*/ 	.word	0x0000ac10


	//   ....[9]....
        /*0788*/ 	.word	0x0000ac90


	//----- nvinfo : EIATTR_MAX_THREADS
	.align		4
.L_49:
        /*078c*/ 	.byte	0x04, 0x05
        /*078e*/ 	.short	(.L_51 - .L_50)
.L_50:
        /*0790*/ 	.word	0x00000100
        /*0794*/ 	.word	0x00000001
        /*0798*/ 	.word	0x00000001


	//----- nvinfo : EIATTR_CRS_STACK_SIZE
	.align		4
.L_51:
        /*079c*/ 	.byte	0x04, 0x1e
        /*079e*/ 	.short	(.L_53 - .L_52)
.L_52:
        /*07a0*/ 	.word	0x00000000


	//----- nvinfo : EIATTR_CBANK_PARAM_SIZE
	.align		4
.L_53:
        /*07a4*/ 	.byte	0x03, 0x19
        /*07a6*/ 	.short	0x0900


	//----- nvinfo : EIATTR_PARAM_CBANK
	.align		4
        /*07a8*/ 	.byte	0x04, 0x0a
        /*07aa*/ 	.short	(.L_55 - .L_54)
	.align		4
.L_54:
        /*07ac*/ 	.word	index@(.nv.constant0._ZN7cutlass13device_kernelINS_4conv6kernel13ConvUniversalINS1_16ConvProblemShapeILNS1_8OperatorE1ELi3EEENS1_10collective14CollectiveConvINS1_47MainloopSm100TmaUmmaWarpSpecializedImplicitGemmILS5_1ELi6ELi3ELi1ELi2EN4cute5tupleIJNSA_1CILi2EEENSC_ILi1EEESE_EEEEENSB_IJNSC_ILi64EEESH_NSB_IJSH_EEEEEENS_10tfloat32_tESK_NSA_8TiledMMAINSA_8MMA_AtomIJNSA_17SM100_MMA_TF32_SSISK_SK_fLi64ELi64ELNSA_4UMMA5MajorE0ELSP_1ELNSO_7ScaleInE0ELSQ_0EEEEEENSA_6LayoutINSB_IJSE_SE_SE_EEENSB_IJNSC_ILi0EEESV_SV_EEEEENSB_IJNSA_10UnderscoreESY_SY_EEEEENS7_6detail27Sm100ImplicitGemmTileTraitsINSA_20SM90_TMA_LOAD_IM2COLENSA_14ComposedLayoutINSA_7SwizzleILi3ELi4ELi3EEENSA_18smem_ptr_flag_bitsILi32EEENST_INSB_IJNSC_ILi8EEENSC_ILi32EEEEEENSB_IJS1A_SE_EEEEEEEvEENS12_INSA_23SM90_TMA_LOAD_MULTICASTENS14_INS15_ILi2ELi5ELi2EEES18_NST_INSB_IJS1A_NSC_ILi4EEEEEENSB_IJSE_S1A_EEEEEEEvEEEENS_8epilogue10collective18CollectiveEpilogueINS1P_23Sm100TmaWarpSpecializedILi3ELi2ELi16ELb1ELb0EEEJSJ_NSB_IJNST_ISH_SE_EENST_IS1A_SE_EEEEESK_NSB_IJNSB_IJllllEEESE_SV_EEESK_S1Y_NS1P_6fusion15FusionCallbacksIS1T_NS1Z_17LinearCombinationISK_fSK_fLNS_15FloatRoundStyleE2EEESJ_S1W_JEEENSA_5SM1004TMEM4LOAD26SM100_TMEM_LOAD_16dp128b8xES13_S1E_NSA_17SM75_U32x4_LDSM_NENSA_21SM90_TMA_STORE_IM2COLES1E_NSA_17SM90_U32x4_STSM_NENSA_39AutoVectorizingCopyWithAssumedAlignmentILi128EEEEEEvvEEEEvNT_6ParamsE)
        /*07b0*/ 	.short	0x0380
        /*07b2*/ 	.short	0x0900


	//----- nvinfo : EIATTR_SW_WAR
	.align		4
.L_55:
        /*07b4*/ 	.byte	0x04, 0x36
        /*07b6*/ 	.short	(.L_57 - .L_56)
.L_56:
        /*07b8*/ 	.word	0x00000008
.L_57:


//--------------------- .nv.callgraph             --------------------------
	.section	.nv.callgraph,"",@"SHT_CUDA_CALLGRAPH"
	.align	4
	.sectionentsize	8
	.align		4
        /*0000*/ 	.word	0x00000000
	.align		4
        /*0004*/ 	.word	0xffffffff
	.align		4
        /*0008*/ 	.word	index@(_ZN7cutlass13device_kernelINS_4conv6kernel13ConvUniversalINS1_16ConvProblemShapeILNS1_8OperatorE1ELi3EEENS1_10collective14CollectiveConvINS1_47MainloopSm100TmaUmmaWarpSpecializedImplicitGemmILS5_1ELi6ELi3ELi1ELi2EN4cute5tupleIJNSA_1CILi2EEENSC_ILi1EEESE_EEEEENSB_IJNSC_ILi64EEESH_NSB_IJSH_EEEEEENS_10tfloat32_tESK_NSA_8TiledMMAINSA_8MMA_AtomIJNSA_17SM100_MMA_TF32_SSISK_SK_fLi64ELi64ELNSA_4UMMA5MajorE0ELSP_1ELNSO_7ScaleInE0ELSQ_0EEEEEENSA_6LayoutINSB_IJSE_SE_SE_EEENSB_IJNSC_ILi0EEESV_SV_EEEEENSB_IJNSA_10UnderscoreESY_SY_EEEEENS7_6detail27Sm100ImplicitGemmTileTraitsINSA_20SM90_TMA_LOAD_IM2COLENSA_14ComposedLayoutINSA_7SwizzleILi3ELi4ELi3EEENSA_18smem_ptr_flag_bitsILi32EEENST_INSB_IJNSC_ILi8EEENSC_ILi32EEEEEENSB_IJS1A_SE_EEEEEEEvEENS12_INSA_23SM90_TMA_LOAD_MULTICASTENS14_INS15_ILi2ELi5ELi2EEES18_NST_INSB_IJS1A_NSC_ILi4EEEEEENSB_IJSE_S1A_EEEEEEEvEEEENS_8epilogue10collective18CollectiveEpilogueINS1P_23Sm100TmaWarpSpecializedILi3ELi2ELi16ELb1ELb0EEEJSJ_NSB_IJNST_ISH_SE_EENST_IS1A_SE_EEEEESK_NSB_IJNSB_IJllllEEESE_SV_EEESK_S1Y_NS1P_6fusion15FusionCallbacksIS1T_NS1Z_17LinearCombinationISK_fSK_fLNS_15FloatRoundStyleE2EEESJ_S1W_JEEENSA_5SM1004TMEM4LOAD26SM100_TMEM_LOAD_16dp128b8xES13_S1E_NSA_17SM75_U32x4_LDSM_NENSA_21SM90_TMA_STORE_IM2COLES1E_NSA_17SM90_U32x4_STSM_NENSA_39AutoVectorizingCopyWithAssumedAlignmentILi128EEEEEEvvEEEEvNT_6ParamsE)
	.align		4
        /*000c*/ 	.word	index@(__assertfail)
	.align		4
        /*0010*/ 	.word	0x00000000
	.align		4
        /*0014*/ 	.word	0xfffffffe
	.align		4
        /*0018*/ 	.word	0x00000000
	.align		4
        /*001c*/ 	.word	0xfffffffd
	.align		4
        /*0020*/ 	.word	0x00000000
	.align		4
        /*0024*/ 	.word	0xfffffffc


//--------------------- .nv.constant4             --------------------------
	.section	.nv.constant4,"a",@progbits
	.align	8
	.align		8
.nv.constant4:
        /*0000*/ 	.dword	__assertfail
	.align		8
        /*0008*/ 	.dword	__unnamed_1
	.align		8
        /*0010*/ 	.dword	__unnamed_2
	.align		8
        /*0018*/ 	.dword	_ZN39_INTERNAL_842328c4_4_k_cu_f8650910_34684cuda3std3__45__cpo5beginE
	.align		8
        /*0020*/ 	.dword	_ZN39_INTERNAL_842328c4_4_k_cu_f8650910_34684cuda3std3__45__cpo3endE
	.align		8
        /*0028*/ 	.dword	_ZN39_INTERNAL_842328c4_4_k_cu_f8650910_34684cuda3std3__45__cpo6cbeginE
	.align		8
        /*0030*/ 	.dword	_ZN39_INTERNAL_842328c4_4_k_cu_f8650910_34684cuda3std3__45__cpo4cendE
	.align		8
        /*0038*/ 	.dword	_ZN39_INTERNAL_842328c4_4_k_cu_f8650910_34684cuda3std3__441_GLOBAL__N__842328c4_4_k_cu_f8650910_34686ignoreE
	.align		8
        /*0040*/ 	.dword	_ZN39_INTERNAL_842328c4_4_k_cu_f8650910_34684cuda3std3__419piecewise_constructE
	.align		8
        /*0048*/ 	.dword	_ZN39_INTERNAL_842328c4_4_k_cu_f8650910_34684cuda3std3__48in_placeE
	.align		8
        /*0050*/ 	.dword	_ZN39_INTERNAL_842328c4_4_k_cu_f8650910_34684cuda3std6ranges3__45__cpo4swapE
	.align		8
        /*0058*/ 	.dword	_ZN39_INTERNAL_842328c4_4_k_cu_f8650910_34684cuda3std6ranges3__45__cpo9iter_moveE
	.align		8
        /*0060*/ 	.dword	_ZN39_INTERNAL_842328c4_4_k_cu_f8650910_34684cute7productE
	.align		8
        /*0068*/ 	.dword	_ZN39_INTERNAL_842328c4_4_k_cu_f8650910_34684cute1_E
	.align		8
        /*0070*/ 	.dword	$str$27
	.align		8
        /*0078*/ 	.dword	$str$28
	.align		8
        /*0080*/ 	.dword	$str$29
	.align		8
        /*0088*/ 	.dword	$str$30


//--------------------- .text._ZN7cutlass13device_kernelINS_4conv6kernel13ConvUniversalINS1_16ConvProblemShapeILNS1_8OperatorE1ELi3EEENS1_10collective14CollectiveConvINS1_47MainloopSm100TmaUmmaWarpSpecializedImplicitGemmILS5_1ELi6ELi3ELi1ELi2EN4cute5tupleIJNSA_1CILi2EEENSC_ILi1EEESE_EEEEENSB_IJNSC_ILi64EEESH_NSB_IJSH_EEEEEENS_10tfloat32_tESK_NSA_8TiledMMAINSA_8MMA_AtomIJNSA_17SM100_MMA_TF32_SSISK_SK_fLi64ELi64ELNSA_4UMMA5MajorE0ELSP_1ELNSO_7ScaleInE0ELSQ_0EEEEEENSA_6LayoutINSB_IJSE_SE_SE_EEENSB_IJNSC_ILi0EEESV_SV_EEEEENSB_IJNSA_10UnderscoreESY_SY_EEEEENS7_6detail27Sm100ImplicitGemmTileTraitsINSA_20SM90_TMA_LOAD_IM2COLENSA_14ComposedLayoutINSA_7SwizzleILi3ELi4ELi3EEENSA_18smem_ptr_flag_bitsILi32EEENST_INSB_IJNSC_ILi8EEENSC_ILi32EEEEEENSB_IJS1A_SE_EEEEEEEvEENS12_INSA_23SM90_TMA_LOAD_MULTICASTENS14_INS15_ILi2ELi5ELi2EEES18_NST_INSB_IJS1A_NSC_ILi4EEEEEENSB_IJSE_S1A_EEEEEEEvEEEENS_8epilogue10collective18CollectiveEpilogueINS1P_23Sm100TmaWarpSpecializedILi3ELi2ELi16ELb1ELb0EEEJSJ_NSB_IJNST_ISH_SE_EENST_IS1A_SE_EEEEESK_NSB_IJNSB_IJllllEEESE_SV_EEESK_S1Y_NS1P_6fusion15FusionCallbacksIS1T_NS1Z_17LinearCombinationISK_fSK_fLNS_15FloatRoundStyleE2EEESJ_S1W_JEEENSA_5SM1004TMEM4LOAD26SM100_TMEM_LOAD_16dp128b8xES13_S1E_NSA_17SM75_U32x4_LDSM_NENSA_21SM90_TMA_STORE_IM2COLES1E_NSA_17SM90_U32x4_STSM_NENSA_39AutoVectorizingCopyWithAssumedAlignmentILi128EEEEEEvvEEEEvNT_6ParamsE --------------------------
	.section	.text._ZN7cutlass13device_kernelINS_4conv6kernel13ConvUniversalINS1_16ConvProblemShapeILNS1_8OperatorE1ELi3EEENS1_10collective14CollectiveConvINS1_47MainloopSm100TmaUmmaWarpSpecializedImplicitGemmILS5_1ELi6ELi3ELi1ELi2EN4cute5tupleIJNSA_1CILi2EEENSC_ILi1EEESE_EEEEENSB_IJNSC_ILi64EEESH_NSB_IJSH_EEEEEENS_10tfloat32_tESK_NSA_8TiledMMAINSA_8MMA_AtomIJNSA_17SM100_MMA_TF32_SSISK_SK_fLi64ELi64ELNSA_4UMMA5MajorE0ELSP_1ELNSO_7ScaleInE0ELSQ_0EEEEEENSA_6LayoutINSB_IJSE_SE_SE_EEENSB_IJNSC_ILi0EEESV_SV_EEEEENSB_IJNSA_10UnderscoreESY_SY_EEEEENS7_6detail27Sm100ImplicitGemmTileTraitsINSA_20SM90_TMA_LOAD_IM2COLENSA_14ComposedLayoutINSA_7SwizzleILi3ELi4ELi3EEENSA_18smem_ptr_flag_bitsILi32EEENST_INSB_IJNSC_ILi8EEENSC_ILi32EEEEEENSB_IJS1A_SE_EEEEEEEvEENS12_INSA_23SM90_TMA_LOAD_MULTICASTENS14_INS15_ILi2ELi5ELi2EEES18_NST_INSB_IJS1A_NSC_ILi4EEEEEENSB_IJSE_S1A_EEEEEEEvEEEENS_8epilogue10collective18CollectiveEpilogueINS1P_23Sm100TmaWarpSpecializedILi3ELi2ELi16ELb1ELb0EEEJSJ_NSB_IJNST_ISH_SE_EENST_IS1A_SE_EEEEESK_NSB_IJNSB_IJllllEEESE_SV_EEESK_S1Y_NS1P_6fusion15FusionCallbacksIS1T_NS1Z_17LinearCombinationISK_fSK_fLNS_15FloatRoundStyleE2EEESJ_S1W_JEEENSA_5SM1004TMEM4LOAD26SM100_TMEM_LOAD_16dp128b8xES13_S1E_NSA_17SM75_U32x4_LDSM_NENSA_21SM90_TMA_STORE_IM2COLES1E_NSA_17SM90_U32x4_STSM_NENSA_39AutoVectorizingCopyWithAssumedAlignmentILi128EEEEEEvvEEEEvNT_6ParamsE,"ax",@progbits
	.align	128
.text._ZN7cutlass13device_kernelINS_4conv6kernel13ConvUniversalINS1_16ConvProblemShapeILNS1_8OperatorE1ELi3EEENS1_10collective14CollectiveConvINS1_47MainloopSm100TmaUmmaWarpSpecializedImplicitGemmILS5_1ELi6ELi3ELi1ELi2EN4cute5tupleIJNSA_1CILi2EEENSC_ILi1EEESE_EEEEENSB_IJNSC_ILi64EEESH_NSB_IJSH_EEEEEENS_10tfloat32_tESK_NSA_8TiledMMAINSA_8MMA_AtomIJNSA_17SM100_MMA_TF32_SSISK_SK_fLi64ELi64ELNSA_4UMMA5MajorE0ELSP_1ELNSO_7ScaleInE0ELSQ_0EEEEEENSA_6LayoutINSB_IJSE_SE_SE_EEENSB_IJNSC_ILi0EEESV_SV_EEEEENSB_IJNSA_10UnderscoreESY_SY_EEEEENS7_6detail27Sm100ImplicitGemmTileTraitsINSA_20SM90_TMA_LOAD_IM2COLENSA_14ComposedLayoutINSA_7SwizzleILi3ELi4ELi3EEENSA_18smem_ptr_flag_bitsILi32EEENST_INSB_IJNSC_ILi8EEENSC_ILi32EEEEEENSB_IJS1A_SE_EEEEEEEvEENS12_INSA_23SM90_TMA_LOAD_MULTICASTENS14_INS15_ILi2ELi5ELi2EEES18_NST_INSB_IJS1A_NSC_ILi4EEEEEENSB_IJSE_S1A_EEEEEEEvEEEENS_8epilogue10collective18CollectiveEpilogueINS1P_23Sm100TmaWarpSpecializedILi3ELi2ELi16ELb1ELb0EEEJSJ_NSB_IJNST_ISH_SE_EENST_IS1A_SE_EEEEESK_NSB_IJNSB_IJllllEEESE_SV_EEESK_S1Y_NS1P_6fusion15FusionCallbacksIS1T_NS1Z_17LinearCombinationISK_fSK_fLNS_15FloatRoundStyleE2EEESJ_S1W_JEEENSA_5SM1004TMEM4LOAD26SM100_TMEM_LOAD_16dp128b8xES13_S1E_NSA_17SM75_U32x4_LDSM_NENSA_21SM90_TMA_STORE_IM2COLES1E_NSA_17SM90_U32x4_STSM_NENSA_39AutoVectorizingCopyWithAssumedAlignmentILi128EEEEEEvvEEEEvNT_6ParamsE:
        .type           _ZN7cutlass13device_kernelINS_4conv6kernel13ConvUniversalINS1_16ConvProblemShapeILNS1_8OperatorE1ELi3EEENS1_10collective14CollectiveConvINS1_47MainloopSm100TmaUmmaWarpSpecializedImplicitGemmILS5_1ELi6ELi3ELi1ELi2EN4cute5tupleIJNSA_1CILi2EEENSC_ILi1EEESE_EEEEENSB_IJNSC_ILi64EEESH_NSB_IJSH_EEEEEENS_10tfloat32_tESK_NSA_8TiledMMAINSA_8MMA_AtomIJNSA_17SM100_MMA_TF32_SSISK_SK_fLi64ELi64ELNSA_4UMMA5MajorE0ELSP_1ELNSO_7ScaleInE0ELSQ_0EEEEEENSA_6LayoutINSB_IJSE_SE_SE_EEENSB_IJNSC_ILi0EEESV_SV_EEEEENSB_IJNSA_10UnderscoreESY_SY_EEEEENS7_6detail27Sm100ImplicitGemmTileTraitsINSA_20SM90_TMA_LOAD_IM2COLENSA_14ComposedLayoutINSA_7SwizzleILi3ELi4ELi3EEENSA_18smem_ptr_flag_bitsILi32EEENST_INSB_IJNSC_ILi8EEENSC_ILi32EEEEEENSB_IJS1A_SE_EEEEEEEvEENS12_INSA_23SM90_TMA_LOAD_MULTICASTENS14_INS15_ILi2ELi5ELi2EEES18_NST_INSB_IJS1A_NSC_ILi4EEEEEENSB_IJSE_S1A_EEEEEEEvEEEENS_8epilogue10collective18CollectiveEpilogueINS1P_23Sm100TmaWarpSpecializedILi3ELi2ELi16ELb1ELb0EEEJSJ_NSB_IJNST_ISH_SE_EENST_IS1A_SE_EEEEESK_NSB_IJNSB_IJllllEEESE_SV_EEESK_S1Y_NS1P_6fusion15FusionCallbacksIS1T_NS1Z_17LinearCombinationISK_fSK_fLNS_15FloatRoundStyleE2EEESJ_S1W_JEEENSA_5SM1004TMEM4LOAD26SM100_TMEM_LOAD_16dp128b8xES13_S1E_NSA_17SM75_U32x4_LDSM_NENSA_21SM90_TMA_STORE_IM2COLES1E_NSA_17SM90_U32x4_STSM_NENSA_39AutoVectorizingCopyWithAssumedAlignmentILi128EEEEEEvvEEEEvNT_6ParamsE,@function
        .size           _ZN7cutlass13device_kernelINS_4conv6kernel13ConvUniversalINS1_16ConvProblemShapeILNS1_8OperatorE1ELi3EEENS1_10collective14CollectiveConvINS1_47MainloopSm100TmaUmmaWarpSpecializedImplicitGemmILS5_1ELi6ELi3ELi1ELi2EN4cute5tupleIJNSA_1CILi2EEENSC_ILi1EEESE_EEEEENSB_IJNSC_ILi64EEESH_NSB_IJSH_EEEEEENS_10tfloat32_tESK_NSA_8TiledMMAINSA_8MMA_AtomIJNSA_17SM100_MMA_TF32_SSISK_SK_fLi64ELi64ELNSA_4UMMA5MajorE0ELSP_1ELNSO_7ScaleInE0ELSQ_0EEEEEENSA_6LayoutINSB_IJSE_SE_SE_EEENSB_IJNSC_ILi0EEESV_SV_EEEEENSB_IJNSA_10UnderscoreESY_SY_EEEEENS7_6detail27Sm100ImplicitGemmTileTraitsINSA_20SM90_TMA_LOAD_IM2COLENSA_14ComposedLayoutINSA_7SwizzleILi3ELi4ELi3EEENSA_18smem_ptr_flag_bitsILi32EEENST_INSB_IJNSC_ILi8EEENSC_ILi32EEEEEENSB_IJS1A_SE_EEEEEEEvEENS12_INSA_23SM90_TMA_LOAD_MULTICASTENS14_INS15_ILi2ELi5ELi2EEES18_NST_INSB_IJS1A_NSC_ILi4EEEEEENSB_IJSE_S1A_EEEEEEEvEEEENS_8epilogue10collective18CollectiveEpilogueINS1P_23Sm100TmaWarpSpecializedILi3ELi2ELi16ELb1ELb0EEEJSJ_NSB_IJNST_ISH_SE_EENST_IS1A_SE_EEEEESK_NSB_IJNSB_IJllllEEESE_SV_EEESK_S1Y_NS1P_6fusion15FusionCallbacksIS1T_NS1Z_17LinearCombinationISK_fSK_fLNS_15FloatRoundStyleE2EEESJ_S1W_JEEENSA_5SM1004TMEM4LOAD26SM100_TMEM_LOAD_16dp128b8xES13_S1E_NSA_17SM75_U32x4_LDSM_NENSA_21SM90_TMA_STORE_IM2COLES1E_NSA_17SM90_U32x4_STSM_NENSA_39AutoVectorizingCopyWithAssumedAlignmentILi128EEEEEEvvEEEEvNT_6ParamsE,(.L_x_157 - _ZN7cutlass13device_kernelINS_4conv6kernel13ConvUniversalINS1_16ConvProblemShapeILNS1_8OperatorE1ELi3EEENS1_10collective14CollectiveConvINS1_47MainloopSm100TmaUmmaWarpSpecializedImplicitGemmILS5_1ELi6ELi3ELi1ELi2EN4cute5tupleIJNSA_1CILi2EEENSC_ILi1EEESE_EEEEENSB_IJNSC_ILi64EEESH_NSB_IJSH_EEEEEENS_10tfloat32_tESK_NSA_8TiledMMAINSA_8MMA_AtomIJNSA_17SM100_MMA_TF32_SSISK_SK_fLi64ELi64ELNSA_4UMMA5MajorE0ELSP_1ELNSO_7ScaleInE0ELSQ_0EEEEEENSA_6LayoutINSB_IJSE_SE_SE_EEENSB_IJNSC_ILi0EEESV_SV_EEEEENSB_IJNSA_10UnderscoreESY_SY_EEEEENS7_6detail27Sm100ImplicitGemmTileTraitsINSA_20SM90_TMA_LOAD_IM2COLENSA_14ComposedLayoutINSA_7SwizzleILi3ELi4ELi3EEENSA_18smem_ptr_flag_bitsILi32EEENST_INSB_IJNSC_ILi8EEENSC_ILi32EEEEEENSB_IJS1A_SE_EEEEEEEvEENS12_INSA_23SM90_TMA_LOAD_MULTICASTENS14_INS15_ILi2ELi5ELi2EEES18_NST_INSB_IJS1A_NSC_ILi4EEEEEENSB_IJSE_S1A_EEEEEEEvEEEENS_8epilogue10collective18CollectiveEpilogueINS1P_23Sm100TmaWarpSpecializedILi3ELi2ELi16ELb1ELb0EEEJSJ_NSB_IJNST_ISH_SE_EENST_IS1A_SE_EEEEESK_NSB_IJNSB_IJllllEEESE_SV_EEESK_S1Y_NS1P_6fusion15FusionCallbacksIS1T_NS1Z_17LinearCombinationISK_fSK_fLNS_15FloatRoundStyleE2EEESJ_S1W_JEEENSA_5SM1004TMEM4LOAD26SM100_TMEM_LOAD_16dp128b8xES13_S1E_NSA_17SM75_U32x4_LDSM_NENSA_21SM90_TMA_STORE_IM2COLES1E_NSA_17SM90_U32x4_STSM_NENSA_39AutoVectorizingCopyWithAssumedAlignmentILi128EEEEEEvvEEEEvNT_6ParamsE)
        .other          _ZN7cutlass13device_kernelINS_4conv6kernel13ConvUniversalINS1_16ConvProblemShapeILNS1_8OperatorE1ELi3EEENS1_10collective14CollectiveConvINS1_47MainloopSm100TmaUmmaWarpSpecializedImplicitGemmILS5_1ELi6ELi3ELi1ELi2EN4cute5tupleIJNSA_1CILi2EEENSC_ILi1EEESE_EEEEENSB_IJNSC_ILi64EEESH_NSB_IJSH_EEEEEENS_10tfloat32_tESK_NSA_8TiledMMAINSA_8MMA_AtomIJNSA_17SM100_MMA_TF32_SSISK_SK_fLi64ELi64ELNSA_4UMMA5MajorE0ELSP_1ELNSO_7ScaleInE0ELSQ_0EEEEEENSA_6LayoutINSB_IJSE_SE_SE_EEENSB_IJNSC_ILi0EEESV_SV_EEEEENSB_IJNSA_10UnderscoreESY_SY_EEEEENS7_6detail27Sm100ImplicitGemmTileTraitsINSA_20SM90_TMA_LOAD_IM2COLENSA_14ComposedLayoutINSA_7SwizzleILi3ELi4ELi3EEENSA_18smem_ptr_flag_bitsILi32EEENST_INSB_IJNSC_ILi8EEENSC_ILi32EEEEEENSB_IJS1A_SE_EEEEEEEvEENS12_INSA_23SM90_TMA_LOAD_MULTICASTENS14_INS15_ILi2ELi5ELi2EEES18_NST_INSB_IJS1A_NSC_ILi4EEEEEENSB_IJSE_S1A_EEEEEEEvEEEENS_8epilogue10collective18CollectiveEpilogueINS1P_23Sm100TmaWarpSpecializedILi3ELi2ELi16ELb1ELb0EEEJSJ_NSB_IJNST_ISH_SE_EENST_IS1A_SE_EEEEESK_NSB_IJNSB_IJllllEEESE_SV_EEESK_S1Y_NS1P_6fusion15FusionCallbacksIS1T_NS1Z_17LinearCombinationISK_fSK_fLNS_15FloatRoundStyleE2EEESJ_S1W_JEEENSA_5SM1004TMEM4LOAD26SM100_TMEM_LOAD_16dp128b8xES13_S1E_NSA_17SM75_U32x4_LDSM_NENSA_21SM90_TMA_STORE_IM2COLES1E_NSA_17SM90_U32x4_STSM_NENSA_39AutoVectorizingCopyWithAssumedAlignmentILi128EEEEEEvvEEEEvNT_6ParamsE,@"STO_CUDA_ENTRY STV_DEFAULT"
_ZN7cutlass13device_kernelINS_4conv6kernel13ConvUniversalINS1_16ConvProblemShapeILNS1_8OperatorE1ELi3EEENS1_10collective14CollectiveConvINS1_47MainloopSm100TmaUmmaWarpSpecializedImplicitGemmILS5_1ELi6ELi3ELi1ELi2EN4cute5tupleIJNSA_1CILi2EEENSC_ILi1EEESE_EEEEENSB_IJNSC_ILi64EEESH_NSB_IJSH_EEEEEENS_10tfloat32_tESK_NSA_8TiledMMAINSA_8MMA_AtomIJNSA_17SM100_MMA_TF32_SSISK_SK_fLi64ELi64ELNSA_4UMMA5MajorE0ELSP_1ELNSO_7ScaleInE0ELSQ_0EEEEEENSA_6LayoutINSB_IJSE_SE_SE_EEENSB_IJNSC_ILi0EEESV_SV_EEEEENSB_IJNSA_10UnderscoreESY_SY_EEEEENS7_6detail27Sm100ImplicitGemmTileTraitsINSA_20SM90_TMA_LOAD_IM2COLENSA_14ComposedLayoutINSA_7SwizzleILi3ELi4ELi3EEENSA_18smem_ptr_flag_bitsILi32EEENST_INSB_IJNSC_ILi8EEENSC_ILi32EEEEEENSB_IJS1A_SE_EEEEEEEvEENS12_INSA_23SM90_TMA_LOAD_MULTICASTENS14_INS15_ILi2ELi5ELi2EEES18_NST_INSB_IJS1A_NSC_ILi4EEEEEENSB_IJSE_S1A_EEEEEEEvEEEENS_8epilogue10collective18CollectiveEpilogueINS1P_23Sm100TmaWarpSpecializedILi3ELi2ELi16ELb1ELb0EEEJSJ_NSB_IJNST_ISH_SE_EENST_IS1A_SE_EEEEESK_NSB_IJNSB_IJllllEEESE_SV_EEESK_S1Y_NS1P_6fusion15FusionCallbacksIS1T_NS1Z_17LinearCombinationISK_fSK_fLNS_15FloatRoundStyleE2EEESJ_S1W_JEEENSA_5SM1004TMEM4LOAD26SM100_TMEM_LOAD_16dp128b8xES13_S1E_NSA_17SM75_U32x4_LDSM_NENSA_21SM90_TMA_STORE_IM2COLES1E_NSA_17SM90_U32x4_STSM_NENSA_39AutoVectorizingCopyWithAssumedAlignmentILi128EEEEEEvvEEEEvNT_6ParamsE:
[----:B------:R-:W1:Y:S01]  /*0000*/  LDC R1, c[0x0][0x37c] ;  /* 0x0000df00ff017b82 */ /* 0x000e620000000800 */
[----:B------:R-:W2:Y:S01]  /*0010*/  S2R R61, SR_TID.X ;  /* 0x00000000003d7919 */ /* 0x000ea20000002100 */
[----:B------:R-:W3:Y:S01]  /*0020*/  LDCU.64 UR8, c[0x0][0x990] ;  /* 0x00013200ff0877ac */ /* 0x000ee20008000a00 */
[----:B-1----:R-:W-:Y:S01]  /*0030*/  VIADD R1, R1, 0xfffffff8 ;  /* 0xfffffff801017836 */ /* 0x002fe20000000000 */
[----:B------:R-:W-:Y:S02]  /*0040*/  PRMT R62, RZ, 0x7610, R62 ;  /* 0x00007610ff3e7816 */ /* 0x000fe4000000003e */
[----:B------:R-:W-:Y:S01]  /*0050*/  ELECT P3, URZ, PT ;  /* 0x0000000000ff782f */ /* 0x000fe20003860000 */
[----:B---3--:R-:W-:-:S04]  /*0060*/  UISETP.NE.U32.AND UP0, UPT, UR8, URZ, UPT ;  /* 0x000000ff0800728c */ /* 0x008fc8000bf05070 */
[----:B------:R-:W-:Y:S01]  /*0070*/  UISETP.NE.AND.EX UP0, UPT, UR9, URZ, UPT, UP0 ;  /* 0x000000ff0900728c */ /* 0x000fe2000bf05300 */
[----:B--2---:R-:W-:-:S05]  /*0080*/  SHF.R.U32.HI R63, RZ, 0x5, R61 ;  /* 0x00000005ff3f7819 */ /* 0x004fca000001163d */
[----:B------:R-:W1:Y:S02]  /*0090*/  SHFL.IDX PT, R0, R63, RZ, 0x1f ;  /* 0x00001fff3f007589 */ /* 0x000e6400000e0000 */
[----:B-1----:R-:W-:Y:S01]  /*00a0*/  R2UR UR18, R0 ;  /* 0x00000000001272ca */ /* 0x002fe200000e0000 */
[----:B------:R-:W-:-:S14]  /*00b0*/  BRA.U UP0, `(.L_x_0) ;  /* 0x0000000100307547 */ /* 0x000fdc000b800000 */
[----:B------:R-:W1:Y:S02]  /*00c0*/  LDCU.64 UR4, c[0x0][0x988] ;  /* 0x00013100ff0477ac */ /* 0x000e640008000a00 */
[----:B-1----:R-:W-:-:S04]  /*00d0*/  UISETP.NE.U32.AND UP0, UPT, UR4, URZ, UPT ;  /* 0x000000ff0400728c */ /* 0x002fc8000bf05070 */
[----:B------:R-:W-:-:S09]  /*00e0*/  UISETP.NE.AND.EX UP0, UPT, UR5, URZ, UPT, UP0 ;  /* 0x000000ff0500728c */ /* 0x000fd2000bf05300 */
[----:B------:R-:W-:Y:S05]  /*00f0*/  BRA.U !UP0, `(.L_x_1) ;  /* 0x0000000108147547 */ /* 0x000fea000b800000 */
[----:B------:R-:W1:Y:S01]  /*0100*/  LDC.64 R2, c[0x0][0x988] ;  /* 0x00026200ff027b82 */ /* 0x000e620000000a00 */
[----:B------:R-:W1:Y:S02]  /*0110*/  LDCU.64 UR4, c[0x0][0x358] ;  /* 0x00006b00ff0477ac */ /* 0x000e640008000a00 */
[----:B-1----:R1:W5:Y:S01]  /*0120*/  LDG.E R27, desc[UR4][R2.64] ;  /* 0x00000004021b7981 */ /* 0x002362000c1e1900 */
[----:B------:R-:W-:Y:S01]  /*0130*/  HFMA2 R62, -RZ, RZ, 0, 5.9604644775390625e-08 ;  /* 0x00000001ff3e7431 */ /* 0x000fe200000001ff */
[----:B------:R-:W-:Y:S05]  /*0140*/  BRA `(.L_x_0) ;  /* 0x00000000000c7947 */ /* 0x000fea0003800000 */
.L_x_1:
[----:B------:R-:W1:Y:S01]  /*0150*/  LDCU UR4, c[0x0][0x980] ;  /* 0x00013000ff0477ac */ /* 0x000e620008000800 */
[----:B------:R-:W-:Y:S01]  /*0160*/  HFMA2 R62, -RZ, RZ, 0, 5.9604644775390625e-08 ;  /* 0x00000001ff3e7431 */ /* 0x000fe200000001ff */
[----:B-1----:R-:W-:-:S07]  /*0170*/  MOV R27, UR4 ;  /* 0x00000004001b7c02 */ /* 0x002fce0008000f00 */
.L_x_0:
[----:B------:R-:W2:Y:S02]  /*0180*/  LDCU.64 UR4, c[0x0][0x9b0] ;  /* 0x00013600ff0477ac */ /* 0x000ea40008000a00 */
[----:B--2---:R-:W-:-:S04]  /*0190*/  UISETP.NE.U32.AND UP0, UPT, UR4, URZ, UPT ;  /* 0x000000ff0400728c */ /* 0x004fc8000bf05070 */
[----:B------:R-:W-:-:S09]  /*01a0*/  UISETP.NE.AND.EX UP0, UPT, UR5, URZ, UPT, UP0 ;  /* 0x000000ff0500728c */ /* 0x000fd2000bf05300 */
[----:B------:R-:W-:Y:S05]  /*01b0*/  BRA.U UP0, `(.L_x_2) ;  /* 0x0000000100287547 */ /* 0x000fea000b800000 */
[----:B------:R-:W2:Y:S02]  /*01c0*/  LDCU.64 UR4, c[0x0][0x9a8] ;  /* 0x00013500ff0477ac */ /* 0x000ea40008000a00 */
[----:B--2---:R-:W-:-:S04]  /*01d0*/  UISETP.NE.U32.AND UP0, UPT, UR4, URZ, UPT ;  /* 0x000000ff0400728c */ /* 0x004fc8000bf05070 */
[----:B------:R-:W-:-:S09]  /*01e0*/  UISETP.NE.AND.EX UP0, UPT, UR5, URZ, UPT, UP0 ;  /* 0x000000ff0500728c */ /* 0x000fd2000bf05300 */
[----:B------:R-:W-:Y:S05]  /*01f0*/  BRA.U !UP0, `(.L_x_3) ;  /* 0x0000000108107547 */ /* 0x000fea000b800000 */
[----:B------:R-:W2:Y:S01]  /*0200*/  LDC.64 R24, c[0x0][0x9a8] ;  /* 0x00026a00ff187b82 */ /* 0x000ea20000000a00 */
[----:B------:R-:W2:Y:S02]  /*0210*/  LDCU.64 UR4, c[0x0][0x358] ;  /* 0x00006b00ff0477ac */ /* 0x000ea40008000a00 */
[----:B--2---:R2:W5:Y:S01]  /*0220*/  LDG.E R24, desc[UR4][R24.64] ;  /* 0x0000000418187981 */ /* 0x004562000c1e1900 */
[----:B------:R-:W-:Y:S05]  /*0230*/  BRA `(.L_x_2) ;  /* 0x0000000000087947 */ /* 0x000fea0003800000 */
.L_x_3:
[----:B------:R-:W2:Y:S02]  /*0240*/  LDCU UR4, c[0x0][0x9a0] ;  /* 0x00013400ff0477ac */ /* 0x000ea40008000800 */
[----:B--2---:R-:W-:Y:S02]  /*0250*/  MOV R24, UR4 ;  /* 0x0000000400187c02 */ /* 0x004fe40008000f00 */
.L_x_2:
[----:B------:R-:W-:Y:S01]  /*0260*/  IMAD.U32 R0, RZ, RZ, UR18 ;  /* 0x00000012ff007e24 */ /* 0x000fe2000f8e00ff */
[----:B------:R-:W-:Y:S04]  /*0270*/  BSSY.RECONVERGENT B0, `(.L_x_4) ;  /* 0x000000c000007945 */ /* 0x000fe80003800200 */
[C---:B------:R-:W-:Y:S02]  /*0280*/  ISETP.NE.OR P1, PT, R0.reuse, 0x1, !P3 ;  /* 0x000000010000780c */ /* 0x040fe40005f25670 */
[----:B------:R-:W-:-:S11]  /*0290*/  ISETP.NE.OR P0, PT, R0, 0x3, !P3 ;  /* 0x000000030000780c */ /* 0x000fd60005f05670 */
[----:B------:R-:W-:Y:S05]  /*02a0*/  @P1 BRA `(.L_x_5) ;  /* 0x0000000000201947 */ /* 0x000fea0003800000 */
[----:B------:R-:W3:Y:S02]  /*02b0*/  LDCU.64 UR4, c[0x0][0x348] ;  /* 0x00006900ff0477ac */ /* 0x000ee40008000a00 */
[----:B---3--:R-:W-:Y:S02]  /*02c0*/  UIADD3 UR6, UP1, UPT, UR4, 0x80, URZ ;  /* 0x0000008004067890 */ /* 0x008fe4000ff3e0ff */
[----:B------:R-:W-:Y:S02]  /*02d0*/  UIADD3 UR4, UP0, UPT, UR4, 0x200, URZ ;  /* 0x0000020004047890 */ /* 0x000fe4000ff1e0ff */
[----:B------:R-:W-:Y:S02]  /*02e0*/  UIADD3.X UR7, UPT, UPT, URZ, UR5, URZ, UP1, !UPT ;  /* 0x00000005ff077290 */ /* 0x000fe40008ffe4ff */
[----:B------:R-:W-:-:S07]  /*02f0*/  UIADD3.X UR5, UPT, UPT, URZ, UR5, URZ, UP0, !UPT ;  /* 0x00000005ff057290 */ /* 0x000fce00087fe4ff */
[----:B------:R3:W-:Y:S02]  /*0300*/  UTMACCTL.PF [UR6] ;  /* 0x00000000060079b9 */ /* 0x0007e40008040000 */
[----:B------:R3:W-:Y:S02]  /*0310*/  UTMACCTL.PF [UR4] ;  /* 0x00000000040079b9 */ /* 0x0007e40008040000 */
[----:B---3--:R-:W-:Y:S01]  /*0320*/  NOP ;  /* 0x0000000000007918 */ /* 0x008fe20000000000 */
.L_x_5:
[----:B------:R-:W-:Y:S05]  /*0330*/  BSYNC.RECONVERGENT B0 ;  /* 0x0000000000007941 */ /* 0x000fea0003800200 */
.L_x_4:
[----:B------:R-:W-:Y:S04]  /*0340*/  BSSY.RECONVERGENT B0, `(.L_x_6) ;  /* 0x000000a000007945 */ /* 0x000fe80003800200 */
        /* <DEDUP_REMOVED lines=9> */
.L_x_7:
[----:B------:R-:W-:Y:S05]  /*03e0*/  BSYNC.RECONVERGENT B0 ;  /* 0x0000000000007941 */ /* 0x000fea0003800200 */
.L_x_6:
[----:B------:R-:W3:Y:S01]  /*03f0*/  LDCU.64 UR4, c[0x0][0x988] ;  /* 0x00013100ff0477ac */ /* 0x000ee20008000a00 */
[----:B------:R-:W-:Y:S02]  /*0400*/  UISETP.EQ.U32.AND UP2, UPT, UR8, URZ, UPT ;  /* 0x000000ff0800728c */ /* 0x000fe4000bf42070 */
[----:B------:R-:W-:Y:S02]  /*0410*/  UPLOP3.LUT UP3, UPT, UPT, UPT, UPT, 0x80, 0x8 ;  /* 0x000000000008789c */ /* 0x000fe40003f6f070 */
[----:B---3--:R-:W-:-:S04]  /*0420*/  UISETP.NE.U32.AND UP0, UPT, UR4, URZ, UPT ;  /* 0x000000ff0400728c */ /* 0x008fc8000bf05070 */
[----:B------:R-:W-:-:S04]  /*0430*/  UISETP.NE.AND.EX UP1, UPT, UR5, URZ, UPT, UP0 ;  /* 0x000000ff0500728c */ /* 0x000fc8000bf25300 */
[----:B------:R-:W-:-:S04]  /*0440*/  UISETP.EQ.OR.EX UP4, UPT, UR9, URZ, !UP1, UP2 ;  /* 0x000000ff0900728c */ /* 0x000fc8000cf82720 */
[----:B------:R-:W-:-:S06]  /*0450*/  UP2UR UR4, UPR, URZ, 0x10 ;  /* 0x00000010ff047883 */ /* 0x000fcc0008000000 */
[----:B------:R-:W-:Y:S01]  /*0460*/  MOV R70, UR4 ;  /* 0x0000000400467c02 */ /* 0x000fe20008000f00 */
[----:B------:R-:W-:Y:S06]  /*0470*/  BRA.U !UP4, `(.L_x_8) ;  /* 0x000000010c207547 */ /* 0x000fec000b800000 */
[----:B------:R-:W-:Y:S01]  /*0480*/  UISETP.NE.U32.AND UP2, UPT, UR8, URZ, UPT ;  /* 0x000000ff0800728c */ /* 0x000fe2000bf45070 */
[----:B-----5:R-:W-:Y:S01]  /*0490*/  FSETP.NEU.AND P0, PT, R27, RZ, PT ;  /* 0x000000ff1b00720b */ /* 0x020fe20003f0d000 */
[----:B------:R-:W-:Y:S02]  /*04a0*/  USEL UR4, URZ, 0xffffffff, UP1 ;  /* 0xffffffffff047887 */ /* 0x000fe40008800000 */
[----:B------:R-:W-:-:S10]  /*04b0*/  UISETP.NE.AND.EX UP2, UPT, UR9, URZ, UPT, UP2 ;  /* 0x000000ff0900728c */ /* 0x000fd4000bf45320 */
[----:B------:R-:W-:Y:S01]  /*04c0*/  VOTEU.ANY UP0, P0 ;  /* 0x0000000000ff7886 */ /* 0x000fe20000000100 */
[----:B------:R-:W-:-:S04]  /*04d0*/  @!UP2 USEL UR4, URZ, 0xffffffff, UP0 ;  /* 0xffffffffff04a887 */ /* 0x000fc80008000000 */
[----:B------:R-:W-:-:S04]  /*04e0*/  ULOP3.LUT UR4, UR4, 0x1, URZ, 0xc0, !UPT ;  /* 0x0000000104047892 */ /* 0x000fc8000f8ec0ff */
[----:B------:R-:W-:-:S11]  /*04f0*/  UISETP.NE.U32.AND UP3, UPT, UR4, 0x1, UPT ;  /* 0x000000010400788c */ /* 0x000fd6000bf65070 */
.L_x_8:
[----:B-1----:R-:W1:Y:S01]  /*0500*/  SHFL.IDX PT, R2, R63, RZ, 0x1f ;  /* 0x00001fff3f027589 */ /* 0x002e6200000e0000 */
[----:B------:R-:W-:Y:S01]  /*0510*/  UISETP.NE.AND UP5, UPT, UR18, 0x2, UPT ;  /* 0x000000021200788c */ /* 0x000fe2000bfa5270 */
[----:B-1----:R-:W-:-:S13]  /*0520*/  ISETP.NE.AND P0, PT, R2, RZ, PT ;  /* 0x000000ff0200720c */ /* 0x002fda0003f05270 */
[----:B------:R-:W-:Y:S05]  /*0530*/  @P0 BRA `(.L_x_9) ;  /* 0x0000000000680947 */ /* 0x000fea0003800000 */
[----:B------:R-:W1:Y:S01]  /*0540*/  S2UR UR4, SR_CgaCtaId ;  /* 0x00000000000479c3 */ /* 0x000e620000008800 */
[----:B------:R-:W-:Y:S01]  /*0550*/  UMOV UR5, 0x400 ;  /* 0x0000040000057882 */ /* 0x000fe20000000000 */
[----:B------:R-:W-:Y:S01]  /*0560*/  UMOV UR8, 0x1 ;  /* 0x0000000100087882 */ /* 0x000fe20000000000 */
[----:B------:R-:W-:Y:S01]  /*0570*/  UMOV UR6, 0x2 ;  /* 0x0000000200067882 */ /* 0x000fe20000000000 */
[----:B------:R-:W-:-:S04]  /*0580*/  UIADD3 UR8, UPT, UPT, -UR8, 0x100000, URZ ;  /* 0x0010000008087890 */ /* 0x000fc8000fffe1ff */
[----:B------:R-:W-:Y:S02]  /*0590*/  USHF.L.U32 UR9, UR8, 0xb, URZ ;  /* 0x0000000b08097899 */ /* 0x000fe400080006ff */
[----:B------:R-:W-:Y:S02]  /*05a0*/  USHF.L.U32 UR8, UR8, 0x1, URZ ;  /* 0x0000000108087899 */ /* 0x000fe400080006ff */
[----:B------:R-:W-:-:S04]  /*05b0*/  UIADD3 UR6, UPT, UPT, -UR6, 0x100000, URZ ;  /* 0x0010000006067890 */ /* 0x000fc8000fffe1ff */
[----:B------:R-:W-:Y:S02]  /*05c0*/  USHF.L.U32 UR7, UR6, 0xb, URZ ;  /* 0x0000000b06077899 */ /* 0x000fe400080006ff */
[----:B------:R-:W-:Y:S01]  /*05d0*/  USHF.L.U32 UR6, UR6, 0x1, URZ ;  /* 0x0000000106067899 */ /* 0x000fe200080006ff */
[----:B------:R-:W-:Y:S01]  /*05e0*/  ELECT P0, URZ, PT ;  /* 0x0000000000ff782f */ /* 0x000fe20003800000 */
[----:B-1----:R-:W-:Y:S01]  /*05f0*/  ULEA UR4, UR4, UR5, 0x18 ;  /* 0x0000000504047291 */ /* 0x002fe2000f8ec0ff */
[----:B------:R-:W1:Y:S11]  /*0600*/  FENCE.VIEW.ASYNC.S ;  /* 0x00000000000073c6 */ /* 0x000e760000000000 */
[----:B-1----:R1:W3:Y:S01]  /*0610*/  SYNCS.EXCH.64 URZ, [UR4], UR8 ;  /* 0x0000000804ff75b2 */ /* 0x0022e20008000100 */
[----:B------:R1:W4:Y:S01]  /*0620*/  SYNCS.EXCH.64 URZ, [UR4+0x30], UR6 ;  /* 0x0000300604ff75b2 */ /* 0x0003220008000100 */
[----:B------:R1:W1:Y:S01]  /*0630*/  SYNCS.EXCH.64 URZ, [UR4+0x8], UR8 ;  /* 0x0000080804ff75b2 */ /* 0x0002620008000100 */
        /* <DEDUP_REMOVED lines=9> */
[----:B------:R-:W-:Y:S01]  /*06d0*/  NOP ;  /* 0x0000000000007918 */ /* 0x000fe20000000000 */
.L_x_9:
[----:B------:R-:W2:Y:S01]  /*06e0*/  SHFL.IDX PT, R2, R63, RZ, 0x1f ;  /* 0x00001fff3f027589 */ /* 0x000ea200000e0000 */
[----:B------:R-:W-:Y:S01]  /*06f0*/  NOP ;  /* 0x0000000000007918 */ /* 0x000fe20000000000 */
[----:B--2---:R-:W-:-:S13]  /*0700*/  ISETP.NE.AND P0, PT, R2, 0x1, PT ;  /* 0x000000010200780c */ /* 0x004fda0003f05270 */
[----:B------:R-:W-:Y:S05]  /*0710*/  @P0 BRA `(.L_x_10) ;  /* 0x0000000000500947 */ /* 0x000fea0003800000 */
[----:B-1----:R-:W1:Y:S01]  /*0720*/  S2UR UR4, SR_CgaCtaId ;  /* 0x00000000000479c3 */ /* 0x002e620000008800 */
        /* <DEDUP_REMOVED lines=12> */
[----:B-1----:R2:W1:Y:S01]  /*07f0*/  SYNCS.EXCH.64 URZ, [UR4+0x60], UR8 ;  /* 0x0000600804ff75b2 */ /* 0x0024620008000100 */
[----:B------:R2:W1:Y:S01]  /*0800*/  SYNCS.EXCH.64 URZ, [UR4+0x78], UR6 ;  /* 0x0000780604ff75b2 */ /* 0x0004620008000100 */
[----:B------:R2:W1:Y:S01]  /*0810*/  SYNCS.EXCH.64 URZ, [UR4+0x68], UR8 ;  /* 0x0000680804ff75b2 */ /* 0x0004620008000100 */
[----:B------:R2:W1:Y:S01]  /*0820*/  SYNCS.EXCH.64 URZ, [UR4+0x80], UR6 ;  /* 0x0000800604ff75b2 */ /* 0x0004620008000100 */
[----:B------:R2:W1:Y:S01]  /*0830*/  SYNCS.EXCH.64 URZ, [UR4+0x70], UR8 ;  /* 0x0000700804ff75b2 */ /* 0x0004620008000100 */
[----:B------:R2:W1:Y:S02]  /*0840*/  SYNCS.EXCH.64 URZ, [UR4+0x88], UR6 ;  /* 0x0000880604ff75b2 */ /* 0x0004640008000100 */
[----:B--2---:R-:W-:Y:S01]  /*0850*/  NOP ;  /* 0x0000000000007918 */ /* 0x004fe20000000000 */
.L_x_10:
[----:B------:R-:W2:Y:S01]  /*0860*/  SHFL.IDX PT, R2, R63, RZ, 0x1f ;  /* 0x00001fff3f027589 */ /* 0x000ea200000e0000 */
[----:B------:R-:W-:Y:S01]  /*0870*/  NOP ;  /* 0x0000000000007918 */ /* 0x000fe20000000000 */
[----:B--2---:R-:W-:-:S13]  /*0880*/  ISETP.NE.AND P0, PT, R2, 0x3, PT ;  /* 0x000000030200780c */ /* 0x004fda0003f05270 */
[----:B------:R-:W-:Y:S05]  /*0890*/  @P0 BRA `(.L_x_11) ;  /* 0x0000000000300947 */ /* 0x000fea0003800000 */
[----:B-1----:R-:W1:Y:S01]  /*08a0*/  S2UR UR4, SR_CgaCtaId ;  /* 0x00000000000479c3 */ /* 0x002e620000008800 */
[----:B------:R-:W-:Y:S01]  /*08b0*/  UMOV UR6, 0x400 ;  /* 0x0000040000067882 */ /* 0x000fe20000000000 */
[----:B------:R-:W-:Y:S01]  /*08c0*/  UMOV UR5, 0x20 ;  /* 0x0000002000057882 */ /* 0x000fe20000000000 */
[----:B------:R-:W-:Y:S01]  /*08d0*/  ELECT P0, URZ, PT ;  /* 0x0000000000ff782f */ /* 0x000fe20003800000 */
[----:B-1----:R-:W-:Y:S02]  /*08e0*/  ULEA UR6, UR4, UR6, 0x18 ;  /* 0x0000000604067291 */ /* 0x002fe4000f8ec0ff */
[----:B------:R-:W-:-:S04]  /*08f0*/  UIADD3 UR4, UPT, UPT, -UR5, 0x100000, URZ ;  /* 0x0010000005047890 */ /* 0x000fc8000fffe1ff */
[----:B------:R-:W-:Y:S02]  /*0900*/  USHF.L.U32 UR5, UR4, 0xb, URZ ;  /* 0x0000000b04057899 */ /* 0x000fe400080006ff */
[----:B------:R-:W-:Y:S01]  /*0910*/  USHF.L.U32 UR4, UR4, 0x1, URZ ;  /* 0x0000000104047899 */ /* 0x000fe200080006ff */
[----:B------:R-:W1:Y:S11]  /*0920*/  FENCE.VIEW.ASYNC.S ;  /* 0x00000000000073c6 */ /* 0x000e760000000000 */
[----:B-1----:R2:W1:Y:S01]  /*0930*/  SYNCS.EXCH.64 URZ, [UR6+0x90], UR4 ;  /* 0x0000900406ff75b2 */ /* 0x0024620008000100 */
[----:B------:R2:W1:Y:S02]  /*0940*/  SYNCS.EXCH.64 URZ, [UR6+0x98], UR4 ;  /* 0x0000980406ff75b2 */ /* 0x0004640008000100 */
[----:B--2---:R-:W-:Y:S01]  /*0950*/  NOP ;  /* 0x0000000000007918 */ /* 0x004fe20000000000 */
.L_x_11:
[----:B------:R-:W2:Y:S01]  /*0960*/  SHFL.IDX PT, R2, R63, RZ, 0x1f ;  /* 0x00001fff3f027589 */ /* 0x000ea200000e0000 */
[----:B------:R-:W-:Y:S01]  /*0970*/  NOP ;  /* 0x0000000000007918 */ /* 0x000fe20000000000 */
[----:B--2---:R-:W-:-:S13]  /*0980*/  ISETP.NE.AND P0, PT, R2, 0x4, PT ;  /* 0x000000040200780c */ /* 0x004fda0003f05270 */
[----:B------:R-:W-:Y:S05]  /*0990*/  @P0 BRA `(.L_x_12) ;  /* 0x0000000000440947 */ /* 0x000fea0003800000 */
[----:B-1----:R-:W1:Y:S01]  /*09a0*/  S2UR UR6, SR_CgaCtaId ;  /* 0x00000000000679c3 */ /* 0x002e620000008800 */
[----:B------:R-:W-:Y:S01]  /*09b0*/  UMOV UR4, 0x1e0 ;  /* 0x000001e000047882 */ /* 0x000fe20000000000 */
[----:B------:R-:W-:Y:S01]  /*09c0*/  UMOV UR5, 0x400 ;  /* 0x0000040000057882 */ /* 0x000fe20000000000 */
[----:B------:R-:W-:Y:S01]  /*09d0*/  USEL UR4, UR4, 0x1a0, UP3 ;  /* 0x000001a004047887 */ /* 0x000fe20009800000 */
[----:B------:R-:W-:Y:S01]  /*09e0*/  UMOV UR8, 0x1 ;  /* 0x0000000100087882 */ /* 0x000fe20000000000 */
[----:B------:R-:W-:Y:S01]  /*09f0*/  ELECT P0, URZ, PT ;  /* 0x0000000000ff782f */ /* 0x000fe20003800000 */
[----:B------:R-:W-:-:S04]  /*0a00*/  UIADD3 UR8, UPT, UPT, -UR8, 0x100000, URZ ;  /* 0x0010000008087890 */ /* 0x000fc8000fffe1ff */
[----:B------:R-:W-:Y:S02]  /*0a10*/  USHF.L.U32 UR9, UR8, 0xb, URZ ;  /* 0x0000000b08097899 */ /* 0x000fe400080006ff */
[----:B------:R-:W-:Y:S02]  /*0a20*/  USHF.L.U32 UR8, UR8, 0x1, URZ ;  /* 0x0000000108087899 */ /* 0x000fe400080006ff */
[----:B-1----:R-:W-:Y:S02]  /*0a30*/  ULEA UR6, UR6, UR5, 0x18 ;  /* 0x0000000506067291 */ /* 0x002fe4000f8ec0ff */
[----:B------:R-:W-:-:S04]  /*0a40*/  UIADD3 UR4, UPT, UPT, -UR4, 0x100000, URZ ;  /* 0x0010000004047890 */ /* 0x000fc8000fffe1ff */
[----:B------:R-:W-:Y:S02]  /*0a50*/  USHF.L.U32 UR5, UR4, 0xb, URZ ;  /* 0x0000000b04057899 */ /* 0x000fe400080006ff */
[----:B------:R-:W-:Y:S01]  /*0a60*/  USHF.L.U32 UR4, UR4, 0x1, URZ ;  /* 0x0000000104047899 */ /* 0x000fe200080006ff */
[----:B------:R-:W1:Y:S03]  /*0a70*/  FENCE.VIEW.ASYNC.S ;  /* 0x00000000000073c6 */ /* 0x000e660000000000 */
[----:B-1----:R2:W1:Y:S08]  /*0a80*/  SYNCS.EXCH.64 URZ, [UR6+0xa0], UR8 ;  /* 0x0000a00806ff75b2 */ /* 0x0024700008000100 */
[----:B------:R2:W1:Y:S02]  /*0a90*/  SYNCS.EXCH.64 URZ, [UR6+0xa8], UR4 ;  /* 0x0000a80406ff75b2 */ /* 0x0004640008000100 */
[----:B--2---:R-:W-:Y:S01]  /*0aa0*/  NOP ;  /* 0x0000000000007918 */ /* 0x004fe20000000000 */
.L_x_12:
[----:B------:R-:W2:Y:S01]  /*0ab0*/  SHFL.IDX PT, R2, R63, RZ, 0x1f ;  /* 0x00001fff3f027589 */ /* 0x000ea200000e0000 */
[----:B------:R-:W-:Y:S01]  /*0ac0*/  NOP ;  /* 0x0000000000007918 */ /* 0x000fe20000000000 */
[----:B--2---:R-:W-:-:S13]  /*0ad0*/  ISETP.NE.AND P0, PT, R2, 0x5, PT ;  /* 0x000000050200780c */ /* 0x004fda0003f05270 */
[----:B------:R-:W-:Y:S05]  /*0ae0*/  @P0 BRA `(.L_x_13) ;  /* 0x0000000000480947 */ /* 0x000fea0003800000 */
[----:B------:R-:W2:Y:S01]  /*0af0*/  S2UR UR5, SR_CgaCtaId ;  /* 0x00000000000579c3 */ /* 0x000ea20000008800 */
[----:B-1----:R-:W-:Y:S01]  /*0b00*/  UMOV UR4, 0x400 ;  /* 0x0000040000047882 */ /* 0x002fe20000000000 */
        /* <DEDUP_REMOVED lines=9> */
[----:B--2---:R-:W-:Y:S01]  /*0ba0*/  ULEA UR4, UR5, UR4, 0x18 ;  /* 0x0000000405047291 */ /* 0x004fe2000f8ec0ff */
[----:B------:R-:W1:Y:S11]  /*0bb0*/  FENCE.VIEW.ASYNC.S ;  /* 0x00000000000073c6 */ /* 0x000e760000000000 */
[----:B-1----:R2:W1:Y:S01]  /*0bc0*/  SYNCS.EXCH.64 URZ, [UR4+0xb0], UR8 ;  /* 0x0000b00804ff75b2 */ /* 0x0024620008000100 */
[----:B------:R2:W1:Y:S01]  /*0bd0*/  SYNCS.EXCH.64 URZ, [UR4+0xc0], UR6 ;  /* 0x0000c00604ff75b2 */ /* 0x0004620008000100 */
[----:B------:R2:W1:Y:S01]  /*0be0*/  SYNCS.EXCH.64 URZ, [UR4+0xb8], UR8 ;  /* 0x0000b80804ff75b2 */ /* 0x0004620008000100 */
[----:B------:R2:W1:Y:S02]  /*0bf0*/  SYNCS.EXCH.64 URZ, [UR4+0xc8], UR6 ;  /* 0x0000c80604ff75b2 */ /* 0x0004640008000100 */
[----:B--2---:R-:W-:Y:S01]  /*0c00*/  NOP ;  /* 0x0000000000007918 */ /* 0x004fe20000000000 */
.L_x_13:
[----:B-1----:R-:W1:Y:S01]  /*0c10*/  LDCU UR4, c[0x0][0x36c] ;  /* 0x00006d80ff0477ac */ /* 0x002e620008000800 */
[----:B------:R-:W-:Y:S01]  /*0c20*/  ISETP.NE.OR P3, PT, R0, 0x2, !P3 ;  /* 0x000000020000780c */ /* 0x000fe20005f65670 */
[----:B------:R-:W-:Y:S01]  /*0c30*/  NOP ;  /* 0x0000000000007918 */ /* 0x000fe20000000000 */
[----:B------:R-:W-:Y:S01]  /*0c40*/  LOP3.LUT R0, R61, 0x1f, RZ, 0xc0, !PT ;  /* 0x0000001f3d007812 */ /* 0x000fe200078ec0ff */
[----:B------:R-:W-:Y:S02]  /*0c50*/  UISETP.NE.AND UP4, UPT, UR18, URZ, UPT ;  /* 0x000000ff1200728c */ /* 0x000fe4000bf85270 */
[----:B-1----:R-:W-:-:S09]  /*0c60*/  UISETP.EQ.U32.AND UP6, UPT, UR4, 0x1, UPT ;  /* 0x000000010400788c */ /* 0x002fd2000bfc2070 */
[----:B------:R-:W-:Y:S05]  /*0c70*/  BRA.U !UP6, `(.L_x_14) ;  /* 0x000000010e087547 */ /* 0x000fea000b800000 */
[----:B---34-:R-:W-:Y:S01]  /*0c80*/  UCGABAR_ARV ;  /* 0x00000000000079c7 */ /* 0x018fe20008000000 */
[----:B------:R-:W-:Y:S05]  /*0c90*/  BRA `(.L_x_15) ;  /* 0x0000000000047947 */ /* 0x000fea0003800000 */
.L_x_14:
[----:B---34-:R-:W-:Y:S01]  /*0ca0*/  NOP ;  /* 0x0000000000007918 */ /* 0x018fe20000000000 */
.L_x_15:
[----:B------:R-:W1:Y:S01]  /*0cb0*/  S2R R4, SR_CTAID.Y ;  /* 0x0000000000047919 */ /* 0x000e620000002600 */
[----:B------:R-:W2:Y:S01]  /*0cc0*/  S2UR UR51, SR_CTAID.X ;  /* 0x00000000003379c3 */ /* 0x000ea20000002500 */
[----:B------:R-:W-:-:S05]  /*0cd0*/  CS2R.32 R57, SR_CgaSize ;  /* 0x0000000000397805 */ /* 0x000fca0000008a00 */
[----:B------:R-:W-:-:S05]  /*0ce0*/  IMAD R57, R57, -0xa0, RZ ;  /* 0xffffff6039397824 */ /* 0x000fca00078e02ff */
[----:B------:R-:W-:-:S14]  /*0cf0*/  R2UR UR4, R57 ;  /* 0x00000000390472ca */ /* 0x000fdc00000e0000 */
[----:B------:R-:W3:Y:S01]  /*0d00*/  LDCU UR4, c[0x0][UR4+0x2b4] ;  /* 0x00005680040477ac */ /* 0x000ee20008000800 */
[----:B------:R-:W-:-:S05]  /*0d10*/  CS2R.32 R57, SR_CgaSize ;  /* 0x0000000000397805 */ /* 0x000fca0000008a00 */
[----:B------:R-:W-:-:S05]  /*0d20*/  IMAD R57, R57, -0xa0, RZ ;  /* 0xffffff6039397824 */ /* 0x000fca00078e02ff */
[----:B------:R-:W-:-:S14]  /*0d30*/  R2UR UR5, R57 ;  /* 0x00000000390572ca */ /* 0x000fdc00000e0000 */
[----:B------:R-:W4:Y:S01]  /*0d40*/  LDCU UR5, c[0x0][UR5+0x2b0] ;  /* 0x00005600050577ac */ /* 0x000f220008000800 */
[----:B------:R-:W-:-:S05]  /*0d50*/  CS2R.32 R2, SR_CgaSize ;  /* 0x0000000000027805 */ /* 0x000fca0000008a00 */
[----:B------:R-:W-:-:S06]  /*0d60*/  IMAD R2, R2, -0xa0, RZ ;  /* 0xffffff6002027824 */ /* 0x000fcc00078e02ff */
[----:B------:R-:W3:Y:S01]  /*0d70*/  LDC R2, c[0x0][R2+0x2a0] ;  /* 0x0000a80002027b82 */ /* 0x000ee20000000800 */
[----:B------:R-:W1:Y:S01]  /*0d80*/  LDCU UR19, c[0x0][0xc24] ;  /* 0x00018480ff1377ac */ /* 0x000e620008000800 */
[----:B------:R-:W1:Y:S06]  /*0d90*/  LDCU UR39, c[0x0][0xc24] ;  /* 0x00018480ff2777ac */ /* 0x000e6c0008000800 */
[----:B------:R-:W3:Y:S01]  /*0da0*/  S2UR UR6, SR_CgaCtaId ;  /* 0x00000000000679c3 */ /* 0x000ee20000008800 */
[----:B------:R-:W3:Y:S01]  /*0db0*/  LDCU UR22, c[0x0][0xc30] ;  /* 0x00018600ff1677ac */ /* 0x000ee20008000800 */
[----:B--2---:R-:W-:-:S02]  /*0dc0*/  I2FP.F32.U32 R5, UR51 ;  /* 0x0000003300057c45 */ /* 0x004fc40008201000 */
[----:B------:R-:W-:-:S05]  /*0dd0*/  CS2R.32 R3, SR_CgaSize ;  /* 0x0000000000037805 */ /* 0x000fca0000008a00 */
[----:B------:R-:W-:-:S06]  /*0de0*/  IMAD R3, R3, -0xa0, RZ ;  /* 0xffffff6003037824 */ /* 0x000fcc00078e02ff */
[----:B------:R-:W2:Y:S01]  /*0df0*/  LDC R3, c[0x0][R3+0x2a4] ;  /* 0x0000a90003037b82 */ /* 0x000ea20000000800 */
[----:B-1----:R-:W-:Y:S01]  /*0e00*/  UISETP.GE.AND UP0, UPT, UR19, 0x1, UPT ;  /* 0x000000011300788c */ /* 0x002fe2000bf06270 */
[----:B----4-:R-:W-:Y:S01]  /*0e10*/  FMUL R5, R5, UR5 ;  /* 0x0000000505057c20 */ /* 0x010fe20008400000 */
[----:B------:R-:W-:-:S03]  /*0e20*/  I2FP.F32.U32 R56, R4 ;  /* 0x0000000400387245 */ /* 0x000fc60000201000 */
[----:B------:R-:W1:Y:S02]  /*0e30*/  F2I.U32.TRUNC.NTZ R57, R5 ;  /* 0x0000000500397305 */ /* 0x000e64000020f000 */
[----:B------:R-:W4:Y:S01]  /*0e40*/  S2UR UR53, SR_CTAID.Z ;  /* 0x00000000003579c3 */ /* 0x000f220000002700 */
[----:B---3--:R-:W-:Y:S01]  /*0e50*/  FMUL R56, R56, UR4 ;  /* 0x0000000438387c20 */ /* 0x008fe20008400000 */
[----:B------:R-:W-:-:S05]  /*0e60*/  USHF.L.U32 UR77, UR6, 0xa, URZ ;  /* 0x0000000a064d7899 */ /* 0x000fca00080006ff */
[----:B------:R-:W3:Y:S01]  /*0e70*/  F2I.U32.TRUNC.NTZ R56, R56 ;  /* 0x0000003800387305 */ /* 0x000ee2000020f000 */
[----:B------:R-:W2:Y:S01]  /*0e80*/  S2UR UR23, SR_CTAID.Y ;  /* 0x00000000001779c3 */ /* 0x000ea20000002600 */
[----:B------:R-:W-:Y:S02]  /*0e90*/  USHF.L.U32 UR76, UR6, 0x5, URZ ;  /* 0x00000005064c7899 */ /* 0x000fe400080006ff */
[----:B------:R-:W-:Y:S01]  /*0ea0*/  ULOP3.LUT UR77, UR77, 0x400, URZ, 0xc0, !UPT ;  /* 0x000004004d4d7892 */ /* 0x000fe2000f8ec0ff */
[----:B-1----:R-:W-:Y:S01]  /*0eb0*/  IADD3 R57, PT, PT, -R57, RZ, RZ ;  /* 0x000000ff39397210 */ /* 0x002fe20007ffe1ff */
[----:B------:R-:W-:-:S04]  /*0ec0*/  ULOP3.LUT UR76, UR76, 0x20, URZ, 0xc0, !UPT ;  /* 0x000000204c4c7892 */ /* 0x000fc8000f8ec0ff */
[----:B------:R-:W-:Y:S01]  /*0ed0*/  IMAD R57, R2, R57, UR51 ;  /* 0x0000003302397e24 */ /* 0x000fe2000f8e0239 */
[----:B------:R-:W-:Y:S02]  /*0ee0*/  PRMT R2, RZ, 0x7610, R2 ;  /* 0x00007610ff027816 */ /* 0x000fe40000000002 */
[----:B---3--:R-:W-:-:S05]  /*0ef0*/  IADD3 R56, PT, PT, -R56, RZ, RZ ;  /* 0x000000ff38387210 */ /* 0x008fca0007ffe1ff */
[----:B--2---:R-:W-:Y:S01]  /*0f00*/  IMAD R56, R3, R56, R4 ;  /* 0x0000003803387224 */ /* 0x004fe200078e0204 */
[----:B----4-:R-:W-:Y:S06]  /*0f10*/  BRA.U UP4, `(.L_x_16) ;  /* 0x0000000104207547 */ /* 0x010fec000b800000 */
[C---:B------:R-:W-:Y:S02]  /*0f20*/  ISETP.NE.AND P2, PT, R56.reuse, RZ, PT ;  /* 0x000000ff3800720c */ /* 0x040fe40003f45270 */
[----:B------:R-:W-:Y:S02]  /*0f30*/  ISETP.NE.AND P0, PT, R56, RZ, PT ;  /* 0x000000ff3800720c */ /* 0x000fe40003f05270 */
[C---:B------:R-:W-:Y:S02]  /*0f40*/  ISETP.NE.AND P1, PT, R57.reuse, 0x1, PT ;  /* 0x000000013900780c */ /* 0x040fe40003f25270 */
[----:B------:R-:W-:Y:S02]  /*0f50*/  SEL R2, RZ, 0x2, P2 ;  /* 0x00000002ff027807 */ /* 0x000fe40001000000 */
[----:B------:R-:W-:Y:S02]  /*0f60*/  ISETP.EQ.OR P0, PT, R57, RZ, !P0 ;  /* 0x000000ff3900720c */ /* 0x000fe40004702670 */
[----:B------:R-:W-:-:S02]  /*0f70*/  SEL R2, R2, 0x2, P1 ;  /* 0x0000000202027807 */ /* 0x000fc40000800000 */
[----:B------:R-:W-:-:S05]  /*0f80*/  SEL R3, RZ, 0x1, !P0 ;  /* 0x00000001ff037807 */ /* 0x000fca0004000000 */
[----:B------:R-:W-:Y:S02]  /*0f90*/  IMAD.IADD R2, R3, 0x1, R2 ;  /* 0x0000000103027824 */ /* 0x000fe400078e0202 */
.L_x_16:
[----:B------:R-:W-:Y:S05]  /*0fa0*/  BRA.U !UP0, `(.L_x_17) ;  /* 0x0000000108d07547 */ /* 0x000fea000b800000 */
[----:B------:R-:W1:Y:S01]  /*0fb0*/  LDCU UR20, c[0x0][0xc0c] ;  /* 0x00018180ff1477ac */ /* 0x000e620008000800 */
[----:B------:R-:W2:Y:S01]  /*0fc0*/  LDCU.128 UR12, c[0x0][0xc10] ;  /* 0x00018200ff0c77ac */ /* 0x000ea20008000c00 */
[----:B------:R-:W3:Y:S01]  /*0fd0*/  LDCU UR6, c[0x0][0x370] ;  /* 0x00006e00ff0677ac */ /* 0x000ee20008000800 */
[----:B------:R-:W4:Y:S01]  /*0fe0*/  LDCU UR7, c[0x0][0x374] ;  /* 0x00006e80ff0777ac */ /* 0x000f220008000800 */
[----:B------:R-:W4:Y:S01]  /*0ff0*/  LDCU UR21, c[0x0][0xc20] ;  /* 0x00018400ff1577ac */ /* 0x000f220008000800 */
[----:B-1----:R-:W-:Y:S02]  /*1000*/  UISETP.NE.AND UP0, UPT, UR20, 0x1, UPT ;  /* 0x000000011400788c */ /* 0x002fe4000bf05270 */
[----:B--2---:R-:W-:Y:S01]  /*1010*/  UIMAD.WIDE.U32 UR4, UR51, UR12, URZ ;  /* 0x0000000c330472a5 */ /* 0x004fe2000f8e00ff */
[----:B------:R-:W1:Y:S01]  /*1020*/  LDCU.64 UR8, c[0x0][0xc28] ;  /* 0x00018500ff0877ac */ /* 0x000e620008000a00 */
[----:B---3--:R-:W-:Y:S02]  /*1030*/  UIMAD.WIDE.U32 UR10, UR6, UR12, URZ ;  /* 0x0000000c060a72a5 */ /* 0x008fe4000f8e00ff */
[----:B------:R-:W-:-:S02]  /*1040*/  USHF.R.U32.HI UR5, URZ, UR13, UR5 ;  /* 0x0000000dff057299 */ /* 0x000fc40008011605 */
[----:B------:R-:W-:Y:S02]  /*1050*/  UISETP.NE.AND UP2, UPT, UR19, 0x1, UPT ;  /* 0x000000011300788c */ /* 0x000fe4000bf45270 */
[----:B------:R-:W-:Y:S01]  /*1060*/  USEL UR5, UR51, UR5, !UP0 ;  /* 0x0000000533057287 */ /* 0x000fe2000c000000 */
[----:B------:R-:W-:Y:S01]  /*1070*/  UMOV UR10, UR11 ;  /* 0x0000000b000a7c82 */ /* 0x000fe20008000000 */
[----:B------:R-:W-:Y:S02]  /*1080*/  UIMAD.WIDE.U32 UR16, UR23, UR15, URZ ;  /* 0x0000000f171072a5 */ /* 0x000fe4000f8e00ff */
[----:B------:R-:W-:Y:S02]  /*1090*/  @UP0 USHF.R.U32.HI UR6, URZ, UR13, UR10 ;  /* 0x0000000dff060299 */ /* 0x000fe4000801160a */
[----:B------:R-:W-:Y:S02]  /*10a0*/  UISETP.NE.AND UP0, UPT, UR14, 0x1, UPT ;  /* 0x000000010e00788c */ /* 0x000fe4000bf05270 */
[----:B----4-:R-:W-:-:S02]  /*10b0*/  UIMAD.WIDE.U32 UR10, UR7, UR15, URZ ;  /* 0x0000000f070a72a5 */ /* 0x010fc4000f8e00ff */
[----:B-1----:R-:W-:Y:S01]  /*10c0*/  UIMAD.WIDE.U32 UR12, UR6, UR8, URZ ;  /* 0x00000008060c72a5 */ /* 0x002fe2000f8e00ff */
[----:B------:R-:W-:Y:S02]  /*10d0*/  UMOV UR4, UR17 ;  /* 0x0000001100047c82 */ /* 0x000fe40008000000 */
[----:B------:R-:W-:Y:S02]  /*10e0*/  USHF.R.U32.HI UR4, URZ, UR21, UR4 ;  /* 0x00000015ff047299 */ /* 0x000fe40008011604 */
[----:B------:R-:W-:Y:S02]  /*10f0*/  UMOV UR10, UR11 ;  /* 0x0000000b000a7c82 */ /* 0x000fe40008000000 */
[----:B------:R-:W-:Y:S01]  /*1100*/  UMOV UR12, UR13 ;  /* 0x0000000d000c7c82 */ /* 0x000fe20008000000 */
[----:B------:R-:W-:Y:S02]  /*1110*/  @UP0 USHF.R.U32.HI UR7, URZ, UR21, UR10 ;  /* 0x00000015ff070299 */ /* 0x000fe4000801160a */
[----:B------:R-:W-:-:S02]  /*1120*/  USEL UR4, UR23, UR4, !UP0 ;  /* 0x0000000417047287 */ /* 0x000fc4000c000000 */
[----:B------:R-:W-:Y:S02]  /*1130*/  UIMAD.WIDE.U32 UR10, UR7, UR8, URZ ;  /* 0x00000008070a72a5 */ /* 0x000fe4000f8e00ff */
[----:B------:R-:W-:Y:S02]  /*1140*/  @UP2 USHF.R.U32.HI UR6, URZ, UR9, UR12 ;  /* 0x00000009ff062299 */ /* 0x000fe4000801160c */
[----:B------:R-:W-:-:S03]  /*1150*/  UIMAD.WIDE.U32 UR12, UR4, UR8, URZ ;  /* 0x00000008040c72a5 */ /* 0x000fc6000f8e00ff */
[----:B------:R-:W-:Y:S02]  /*1160*/  UMOV UR10, UR11 ;  /* 0x0000000b000a7c82 */ /* 0x000fe40008000000 */
[----:B------:R-:W-:Y:S02]  /*1170*/  @UP2 USHF.R.U32.HI UR7, URZ, UR9, UR10 ;  /* 0x00000009ff072299 */ /* 0x000fe4000801160a */
[----:B------:R-:W-:Y:S02]  /*1180*/  UIMAD UR10, UR6, UR19, URZ ;  /* 0x00000013060a72a4 */ /* 0x000fe4000f8e02ff */
[----:B------:R-:W-:-:S04]  /*1190*/  UIMAD UR7, UR7, UR19, URZ ;  /* 0x00000013070772a4 */ /* 0x000fc8000f8e02ff */
[----:B------:R-:W-:-:S03]  /*11a0*/  UISETP.GE.AND UP0, UPT, UR4, UR7, UPT ;  /* 0x000000070400728c */ /* 0x000fc6000bf06270 */
[----:B------:R-:W-:Y:S01]  /*11b0*/  UMOV UR7, UR13 ;  /* 0x0000000d00077c82 */ /* 0x000fe20008000000 */
[----:B------:R-:W-:Y:S02]  /*11c0*/  UISETP.GE.OR UP0, UPT, UR5, UR10, UP0 ;  /* 0x0000000a0500728c */ /* 0x000fe40008706670 */
[----:B------:R-:W-:Y:S02]  /*11d0*/  UIMAD.WIDE.U32 UR10, UR5, UR8, URZ ;  /* 0x00000008050a72a5 */ /* 0x000fe4000f8e00ff */
[----:B------:R-:W-:Y:S02]  /*11e0*/  USHF.R.U32.HI UR7, URZ, UR9, UR7 ;  /* 0x00000009ff077299 */ /* 0x000fe40008011607 */
[----:B------:R-:W-:Y:S02]  /*11f0*/  UIADD3 UR10, UPT, UPT, -UR4, URZ, URZ ;  /* 0x000000ff040a7290 */ /* 0x000fe4000fffe1ff */
[----:B------:R-:W-:Y:S02]  /*1200*/  USEL UR7, UR4, UR7, !UP2 ;  /* 0x0000000704077287 */ /* 0x000fe4000d000000 */
[----:B------:R-:W-:Y:S01]  /*1210*/  UIMAD UR10, UR14, UR10, UR23 ;  /* 0x0000000a0e0a72a4 */ /* 0x000fe2000f8e0217 */
[----:B------:R-:W-:Y:S01]  /*1220*/  @!UP0 UMOV UR8, UR11 ;  /* 0x0000000b00088c82 */ /* 0x000fe20008000000 */
[----:B------:R-:W-:-:S02]  /*1230*/  UIADD3 UR11, UPT, UPT, -UR5, URZ, URZ ;  /* 0x000000ff050b7290 */ /* 0x000fc4000fffe1ff */
[----:B------:R-:W-:Y:S02]  /*1240*/  @!UP0 USHF.R.U32.HI UR8, URZ, UR9, UR8 ;  /* 0x00000009ff088299 */ /* 0x000fe40008011608 */
[----:B------:R-:W-:Y:S02]  /*1250*/  UIADD3 UR9, UPT, UPT, -UR7, URZ, URZ ;  /* 0x000000ff07097290 */ /* 0x000fe4000fffe1ff */
[----:B------:R-:W-:Y:S02]  /*1260*/  @!UP0 USEL UR8, UR5, UR8, !UP2 ;  /* 0x0000000805088287 */ /* 0x000fe4000d000000 */
[----:B------:R-:W-:Y:S02]  /*1270*/  UIMAD UR9, UR19, UR9, UR4 ;  /* 0x00000009130972a4 */ /* 0x000fe4000f8e0204 */
[----:B------:R-:W-:Y:S02]  /*1280*/  @!UP0 UIADD3 UR7, UPT, UPT, UR7, -UR8, URZ ;  /* 0x8000000807078290 */ /* 0x000fe4000fffe0ff */
[----:B------:R-:W-:-:S02]  /*1290*/  @!UP0 UIMAD UR6, UR9, UR6, UR8 ;  /* 0x00000006090682a4 */ /* 0x000fc4000f8e0208 */
[----:B------:R-:W-:Y:S02]  /*12a0*/  @!UP0 UIMAD UR4, UR7, UR19, UR5 ;  /* 0x00000013070482a4 */ /* 0x000fe4000f8e0205 */
[----:B------:R-:W-:Y:S02]  /*12b0*/  UIMAD UR51, UR20, UR11, UR51 ;  /* 0x0000000b143372a4 */ /* 0x000fe4000f8e0233 */
[----:B------:R-:W-:Y:S01]  /*12c0*/  UIMAD UR23, UR4, UR14, UR10 ;  /* 0x0000000e041772a4 */ /* 0x000fe2000f8e020a */
[----:B------:R-:W-:Y:S02]  /*12d0*/  @!UP0 UMOV UR5, UR6 ;  /* 0x0000000600058c82 */ /* 0x000fe40008000000 */
[----:B------:R-:W-:-:S12]  /*12e0*/  UIMAD UR51, UR5, UR20, UR51 ;  /* 0x00000014053372a4 */ /* 0x000fd8000f8e0233 */
.L_x_17:
[----:B------:R-:W-:-:S09]  /*12f0*/  UISETP.NE.AND UP0, UPT, UR22, 0x1, UPT ;  /* 0x000000011600788c */ /* 0x000fd2000bf05270 */
[----:B------:R-:W-:Y:S05]  /*1300*/  BRA.U UP0, `(.L_x_18) ;  /* 0x0000000100407547 */ /* 0x000fea000b800000 */
[----:B------:R-:W1:Y:S01]  /*1310*/  LDCU.128 UR8, c[0x0][0xc10] ;  /* 0x00018200ff0877ac */ /* 0x000e620008000c00 */
[----:B------:R-:W2:Y:S01]  /*1320*/  LDCU UR12, c[0x0][0xc0c] ;  /* 0x00018180ff0c77ac */ /* 0x000ea20008000800 */
[----:B------:R-:W3:Y:S01]  /*1330*/  LDCU UR13, c[0x0][0xc20] ;  /* 0x00018400ff0d77ac */ /* 0x000ee20008000800 */
[----:B-1----:R-:W-:Y:S02]  /*1340*/  UIMAD.WIDE.U32 UR4, UR51, UR8, URZ ;  /* 0x00000008330472a5 */ /* 0x002fe4000f8e00ff */
[----:B------:R-:W-:Y:S02]  /*1350*/  UIMAD.WIDE.U32 UR6, UR23, UR11, URZ ;  /* 0x0000000b170672a5 */ /* 0x000fe4000f8e00ff */
[----:B--2---:R-:W-:Y:S02]  /*1360*/  UISETP.NE.AND UP0, UPT, UR12, 0x1, UPT ;  /* 0x000000010c00788c */ /* 0x004fe4000bf05270 */
[----:B------:R-:W-:-:S03]  /*1370*/  USHF.R.U32.HI UR5, URZ, UR9, UR5 ;  /* 0x00000009ff057299 */ /* 0x000fc60008011605 */
[----:B------:R-:W-:Y:S01]  /*1380*/  UMOV UR4, UR7 ;  /* 0x0000000700047c82 */ /* 0x000fe20008000000 */
[----:B------:R-:W-:Y:S02]  /*1390*/  USEL UR5, UR51, UR5, !UP0 ;  /* 0x0000000533057287 */ /* 0x000fe4000c000000 */
[----:B------:R-:W-:Y:S02]  /*13a0*/  UISETP.NE.AND UP0, UPT, UR10, 0x1, UPT ;  /* 0x000000010a00788c */ /* 0x000fe4000bf05270 */
[----:B---3--:R-:W-:-:S04]  /*13b0*/  USHF.R.U32.HI UR4, URZ, UR13, UR4 ;  /* 0x0000000dff047299 */ /* 0x008fc80008011604 */
[----:B------:R-:W-:-:S04]  /*13c0*/  USEL UR4, UR23, UR4, !UP0 ;  /* 0x0000000417047287 */ /* 0x000fc8000c000000 */
[----:B------:R-:W-:Y:S02]  /*13d0*/  UIADD3 UR6, UPT, UPT, UR5, -UR4, URZ ;  /* 0x8000000405067290 */ /* 0x000fe4000fffe0ff */
[----:B------:R-:W-:Y:S02]  /*13e0*/  UIADD3 UR4, UPT, UPT, -UR5, UR4, URZ ;  /* 0x0000000405047290 */ /* 0x000fe4000fffe1ff */
[----:B------:R-:W-:Y:S02]  /*13f0*/  UIMAD UR23, UR6, UR10, UR23 ;  /* 0x0000000a061772a4 */ /* 0x000fe4000f8e0217 */
[----:B------:R-:W-:-:S12]  /*1400*/  UIMAD UR51, UR4, UR12, UR51 ;  /* 0x0000000c043372a4 */ /* 0x000fd8000f8e0233 */
.L_x_18:
[----:B------:R-:W-:Y:S01]  /*1410*/  UISETP.NE.AND UP0, UPT, UR18, 0x2, UPT ;  /* 0x000000021200788c */ /* 0x000fe2000bf05270 */
[----:B------:R-:W-:Y:S09]  /*1420*/  BRA.U !UP6, `(.L_x_19) ;  /* 0x000000010e0c7547 */ /* 0x000ff2000b800000 */
[----:B------:R-:W-:Y:S01]  /*1430*/  UCGABAR_WAIT ;  /* 0x0000000000007dc7 */ /* 0x000fe20008000000 */
[----:B------:R-:W-:Y:S01]  /*1440*/  CCTL.IVALL ;  /* 0x00000000ff00798f */ /* 0x000fe20002000000 */
[----:B------:R-:W-:Y:S05]  /*1450*/  BRA `(.L_x_20) ;  /* 0x0000000000047947 */ /* 0x000fea0003800000 */
.L_x_19:
[----:B------:R-:W-:Y:S06]  /*1460*/  BAR.SYNC.DEFER_BLOCKING 0x0 ;  /* 0x0000000000007b1d */ /* 0x000fec0000010000 */
.L_x_20:
[----:B------:R-:W-:Y:S05]  /*1470*/  BRA.U UP0, `(.L_x_21) ;  /* 0x00000045009c7547 */ /* 0x000fea000b800000 */
[----:B------:R-:W1:Y:S01]  /*1480*/  LDCU UR5, c[0x0][0x388] ;  /* 0x00007100ff0577ac */ /* 0x000e620008000800 */
[----:B------:R-:W-:Y:S01]  /*1490*/  PLOP3.LUT P1, PT, PT, PT, UP3, 0x80, 0x8 ;  /* 0x000000000008781c */ /* 0x000fe20003f2f038 */
[----:B------:R-:W-:Y:S01]  /*14a0*/  HFMA2 R6, -RZ, RZ, 0, 5.9604644775390625e-08 ;  /* 0x00000001ff067431 */ /* 0x000fe200000001ff */
[----:B------:R-:W-:Y:S01]  /*14b0*/  ISETP.EQ.OR P2, PT, R0, RZ, P3 ;  /* 0x000000ff0000720c */ /* 0x000fe20001f42670 */
[----:B------:R-:W2:Y:S01]  /*14c0*/  LDCU UR8, c[0x0][0x38c] ;  /* 0x00007180ff0877ac */ /* 0x000ea20008000800 */
[----:B------:R-:W-:Y:S02]  /*14d0*/  PLOP3.LUT P1, PT, P1, PT, PT, 0x8, 0x80 ;  /* 0x000000000080781c */ /* 0x000fe40000f2e170 */
[----:B------:R-:W-:Y:S01]  /*14e0*/  MOV R5, RZ ;  /* 0x000000ff00057202 */ /* 0x000fe20000000f00 */
[----:B------:R-:W3:Y:S01]  /*14f0*/  LDCU.64 UR6, c[0x0][0x390] ;  /* 0x00007200ff0677ac */ /* 0x000ee20008000a00 */
[----:B------:R-:W-:Y:S02]  /*1500*/  UISETP.NE.AND UP1, UPT, UR18, URZ, UPT ;  /* 0x000000ff1200728c */ /* 0x000fe4000bf25270 */
[----:B------:R-:W-:Y:S01]  /*1510*/  USEL UR71, URZ, 0x1, UP5 ;  /* 0x00000001ff477887 */ /* 0x000fe2000a800000 */
[----:B------:R-:W-:Y:S01]  /*1520*/  UMOV UR55, URZ ;  /* 0x000000ff00377c82 */ /* 0x000fe20008000000 */
[----:B------:R-:W-:Y:S01]  /*1530*/  UMOV UR47, URZ ;  /* 0x000000ff002f7c82 */ /* 0x000fe20008000000 */
[----:B-1----:R-:W-:-:S02]  /*1540*/  UIADD3 UR5, UPT, UPT, UR5, 0x3f, URZ ;  /* 0x0000003f05057890 */ /* 0x002fc4000fffe0ff */
[----:B------:R-:W-:Y:S02]  /*1550*/  USEL UR71, UR71, 0x2, UP1 ;  /* 0x0000000247477887 */ /* 0x000fe40008800000 */
[----:B------:R-:W-:-:S04]  /*1560*/  USHF.R.S32.HI UR4, URZ, 0x1f, UR5 ;  /* 0x0000001fff047899 */ /* 0x000fc80008011405 */
[----:B------:R-:W-:-:S04]  /*1570*/  ULEA.HI UR4, UR4, UR5, URZ, 0x6 ;  /* 0x0000000504047291 */ /* 0x000fc8000f8f30ff */
[----:B------:R-:W-:-:S04]  /*1580*/  USHF.R.S32.HI UR4, URZ, 0x6, UR4 ;  /* 0x00000006ff047899 */ /* 0x000fc80008011404 */
[----:B--2---:R-:W-:-:S04]  /*1590*/  UIMAD UR4, UR4, UR8, URZ ;  /* 0x00000008040472a4 */ /* 0x004fc8000f8e02ff */
[----:B---3--:R-:W-:-:S04]  /*15a0*/  UIMAD UR4, UR4, UR6, URZ ;  /* 0x00000006040472a4 */ /* 0x008fc8000f8e02ff */
[----:B------:R-:W-:-:S04]  /*15b0*/  UIMAD UR6, UR4, UR7, URZ ;  /* 0x00000007040672a4 */ /* 0x000fc8000f8e02ff */
[----:B------:R-:W-:Y:S02]  /*15c0*/  UISETP.NE.AND UP2, UPT, UR6, URZ, UPT ;  /* 0x000000ff0600728c */ /* 0x000fe4000bf45270 */
[----:B------:R-:W-:Y:S01]  /*15d0*/  UISETP.LT.U32.AND UP0, UPT, UR6, 0x6, UPT ;  /* 0x000000060600788c */ /* 0x000fe2000bf01070 */
[----:B-----5:R-:W-:Y:S01]  /*15e0*/  IMAD.U32 R27, RZ, RZ, UR6 ;  /* 0x00000006ff1b7e24 */ /* 0x020fe2000f8e00ff */
[----:B------:R-:W1:Y:S01]  /*15f0*/  LDCU UR4, c[0x0][0x370] ;  /* 0x00006e00ff0477ac */ /* 0x000e620008000800 */
[----:B------:R-:W2:Y:S01]  /*1600*/  LDCU UR7, c[0x0][0x374] ;  /* 0x00006e80ff0777ac */ /* 0x000ea20008000800 */
[----:B-1----:R-:W-:Y:S01]  /*1610*/  IMAD.U32 R22, RZ, RZ, UR4 ;  /* 0x00000004ff167e24 */ /* 0x002fe2000f8e00ff */
[----:B------:R-:W-:Y:S01]  /*1620*/  USEL UR4, UR6, 0x6, UP0 ;  /* 0x0000000606047887 */ /* 0x000fe20008000000 */
[----:B--2---:R-:W-:-:S03]  /*1630*/  MOV R21, UR7 ;  /* 0x0000000700157c02 */ /* 0x004fc60008000f00 */
[----:B------:R-:W-:Y:S02]  /*1640*/  UIADD3 UR5, UPT, UPT, UR4, -0x1, URZ ;  /* 0xffffffff04057890 */ /* 0x000fe4000fffe0ff */
[----:B------:R-:W-:Y:S02]  /*1650*/  @!UP2 UIADD3 UR5, UPT, UPT, UR4, URZ, URZ ;  /* 0x000000ff0405a290 */ /* 0x000fe4000fffe0ff */
[----:B------:R-:W-:Y:S02]  /*1660*/  UIADD3 UR6, UPT, UPT, UR6, -UR4, URZ ;  /* 0x8000000406067290 */ /* 0x000fe4000fffe0ff */
[----:B------:R-:W-:-:S04]  /*1670*/  UIADD3 UR4, UPT, UPT, UR5, 0x1, URZ ;  /* 0x0000000105047890 */ /* 0x000fc8000fffe0ff */
[----:B------:R-:W-:Y:S02]  /*1680*/  IMAD.U32 R26, RZ, RZ, UR6 ;  /* 0x00000006ff1a7e24 */ /* 0x000fe4000f8e00ff */
[----:B------:R-:W-:Y:S01]  /*1690*/  IMAD.U32 R20, RZ, RZ, UR4 ;  /* 0x00000004ff147e24 */ /* 0x000fe2000f8e00ff */
[----:B------:R-:W-:Y:S02]  /*16a0*/  UMOV UR4, URZ ;  /* 0x000000ff00047c82 */ /* 0x000fe40008000000 */
[----:B------:R-:W-:-:S07]  /*16b0*/  IMAD.U32 R25, RZ, RZ, UR4 ;  /* 0x00000004ff197e24 */ /* 0x000fce000f8e00ff */
.L_x_39:
[----:B-1----:R-:W1:Y:S01]  /*16c0*/  S2UR UR31, SR_CgaCtaId ;  /* 0x00000000001f79c3 */ /* 0x002e620000008800 */
[----:B------:R-:W-:Y:S01]  /*16d0*/  UMOV UR4, 0x400 ;  /* 0x0000040000047882 */ /* 0x000fe20000000000 */
[----:B------:R-:W-:Y:S01]  /*16e0*/  R2UR UR5, R27 ;  /* 0x000000001b0572ca */ /* 0x000fe200000e0000 */
[----:B------:R-:W-:Y:S01]  /*16f0*/  UMOV UR6, URZ ;  /* 0x000000ff00067c82 */ /* 0x000fe20008000000 */
[----:B------:R-:W-:Y:S01]  /*1700*/  SHF.L.U32 R0, R6, 0x1f, RZ ;  /* 0x0000001f06007819 */ /* 0x000fe200000006ff */
[----:B------:R-:W-:Y:S01]  /*1710*/  IMAD.U32 R3, RZ, RZ, UR6 ;  /* 0x00000006ff037e24 */ /* 0x000fe2000f8e00ff */
[----:B------:R-:W-:-:S09]  /*1720*/  USHF.L.U32 UR63, UR51, 0x6, URZ ;  /* 0x00000006333f7899 */ /* 0x000fd200080006ff */
[----:B------:R-:W-:-:S03]  /*1730*/  UISETP.NE.AND UP0, UPT, UR5, URZ, UPT ;  /* 0x000000ff0500728c */ /* 0x000fc6000bf05270 */
[----:B------:R-:W-:Y:S02]  /*1740*/  UMOV UR5, URZ ;  /* 0x000000ff00057c82 */ /* 0x000fe40008000000 */
[----:B------:R-:W-:Y:S01]  /*1750*/  IMAD.U32 R2, RZ, RZ, UR5 ;  /* 0x00000005ff027e24 */ /* 0x000fe2000f8e00ff */
[----:B-1----:R-:W-:-:S04]  /*1760*/  ULEA UR31, UR31, UR4, 0x18 ;  /* 0x000000041f1f7291 */ /* 0x002fc8000f8ec0ff */
[----:B------:R-:W-:-:S09]  /*1770*/  ULEA UR4, UR55, UR31, 0x3 ;  /* 0x0000001f37047291 */ /* 0x000fd2000f8e18ff */
[----:B------:R1:W2:Y:S01]  /*1780*/  SYNCS.PHASECHK.TRANS64.TRYWAIT P0, [UR4+0x30], R0 ;  /* 0x00003000ff0075a7 */ /* 0x0002a20008001104 */
[----:B------:R-:W-:-:S03]  /*1790*/  USHF.L.U32 UR4, UR23, 0x6, URZ ;  /* 0x0000000617047899 */ /* 0x000fc600080006ff */
[----:B------:R-:W-:-:S03]  /*17a0*/  UMOV UR23, URZ ;  /* 0x000000ff00177c82 */ /* 0x000fc60008000000 */
[----:B------:R-:W-:Y:S01]  /*17b0*/  IMAD.U32 R19, RZ, RZ, UR4 ;  /* 0x00000004ff137e24 */ /* 0x000fe2000f8e00ff */
[----:B------:R-:W-:Y:S02]  /*17c0*/  UMOV UR4, URZ ;  /* 0x000000ff00047c82 */ /* 0x000fe40008000000 */
[----:B-1----:R-:W-:Y:S01]  /*17d0*/  MOV R0, UR4 ;  /* 0x0000000400007c02 */ /* 0x002fe20008000f00 */
[----:B------:R-:W-:Y:S06]  /*17e0*/  BRA.U !UP0, `(.L_x_22) ;  /* 0x0000001d08187547 */ /* 0x000fec000b800000 */
[----:B------:R-:W1:Y:S01]  /*17f0*/  LDCU.128 UR4, c[0x0][0x480] ;  /* 0x00009000ff0477ac */ /* 0x000e620008000c00 */
[----:B------:R-:W-:Y:S02]  /*1800*/  R2UR UR58, R20 ;  /* 0x00000000143a72ca */ /* 0x000fe400000e0000 */
[----:B------:R-:W-:Y:S01]  /*1810*/  R2UR UR57, R19 ;  /* 0x00000000133972ca */ /* 0x000fe200000e0000 */
[----:B------:R-:W-:Y:S02]  /*1820*/  UIADD3 UR50, UPT, UPT, UR63, 0x8, URZ ;  /* 0x000000083f327890 */ /* 0x000fe4000fffe0ff */
[----:B------:R-:W-:Y:S02]  /*1830*/  UIADD3 UR49, UPT, UPT, UR63, 0x10, URZ ;  /* 0x000000103f317890 */ /* 0x000fe4000fffe0ff */
[----:B------:R-:W-:Y:S02]  /*1840*/  UIADD3 UR48, UPT, UPT, UR63, 0x18, URZ ;  /* 0x000000183f307890 */ /* 0x000fe4000fffe0ff */
[----:B------:R-:W-:-:S02]  /*1850*/  UIADD3 UR46, UPT, UPT, UR63, 0x20, URZ ;  /* 0x000000203f2e7890 */ /* 0x000fc4000fffe0ff */
[----:B------:R-:W-:Y:S02]  /*1860*/  UIADD3 UR38, UPT, UPT, UR63, 0x28, URZ ;  /* 0x000000283f267890 */ /* 0x000fe4000fffe0ff */
[----:B------:R-:W-:Y:S02]  /*1870*/  UIADD3 UR30, UPT, UPT, UR63, 0x30, URZ ;  /* 0x000000303f1e7890 */ /* 0x000fe4000fffe0ff */
[----:B------:R-:W-:Y:S02]  /*1880*/  UIADD3 UR29, UPT, UPT, UR63, 0x38, URZ ;  /* 0x000000383f1d7890 */ /* 0x000fe4000fffe0ff */
[----:B-1----:R-:W-:Y:S02]  /*1890*/  UIMAD.WIDE.U32 UR12, UR50, UR5, URZ ;  /* 0x00000005320c72a5 */ /* 0x002fe4000f8e00ff */
[----:B------:R-:W-:Y:S02]  /*18a0*/  UIMAD.WIDE.U32 UR14, UR49, UR5, URZ ;  /* 0x00000005310e72a5 */ /* 0x000fe4000f8e00ff */
[----:B------:R-:W-:-:S02]  /*18b0*/  UIMAD.WIDE.U32 UR24, UR63, UR5, URZ ;  /* 0x000000053f1872a5 */ /* 0x000fc4000f8e00ff */
[----:B------:R-:W-:Y:S02]  /*18c0*/  UIMAD.WIDE.U32 UR16, UR48, UR5, URZ ;  /* 0x00000005301072a5 */ /* 0x000fe4000f8e00ff */
[----:B------:R-:W-:Y:S02]  /*18d0*/  UIMAD.WIDE.U32 UR18, UR46, UR5, URZ ;  /* 0x000000052e1272a5 */ /* 0x000fe4000f8e00ff */
[----:B------:R-:W-:Y:S02]  /*18e0*/  UIMAD.WIDE.U32 UR20, UR38, UR5, URZ ;  /* 0x00000005261472a5 */ /* 0x000fe4000f8e00ff */
[----:B------:R-:W-:Y:S02]  /*18f0*/  UIMAD.WIDE.U32 UR22, UR30, UR5, URZ ;  /* 0x000000051e1672a5 */ /* 0x000fe4000f8e00ff */
[----:B------:R-:W-:Y:S01]  /*1900*/  UIMAD.WIDE.U32 UR26, UR29, UR5, URZ ;  /* 0x000000051d1a72a5 */ /* 0x000fe2000f8e00ff */
[----:B------:R-:W1:Y:S02]  /*1910*/  LDCU.128 UR8, c[0x0][0x490] ;  /* 0x00009200ff0877ac */ /* 0x000e640008000c00 */
[----:B------:R-:W-:Y:S01]  /*1920*/  UMOV UR5, UR13 ;  /* 0x0000000d00057c82 */ /* 0x000fe20008000000 */
[----:B------:R-:W-:-:S02]  /*1930*/  UISETP.NE.AND UP0, UPT, UR4, 0x1, UPT ;  /* 0x000000010400788c */ /* 0x000fc4000bf05270 */
[----:B------:R-:W-:Y:S02]  /*1940*/  USHF.R.U32.HI UR28, URZ, UR6, UR5 ;  /* 0x00000006ff1c7299 */ /* 0x000fe40008011605 */
[----:B------:R-:W-:Y:S01]  /*1950*/  UISETP.NE.AND UP1, UPT, UR7, 0x1, UPT ;  /* 0x000000010700788c */ /* 0x000fe2000bf25270 */
[----:B------:R-:W-:Y:S01]  /*1960*/  UMOV UR5, UR15 ;  /* 0x0000000f00057c82 */ /* 0x000fe20008000000 */
[----:B------:R-:W-:Y:S02]  /*1970*/  USEL UR16, UR50, UR28, !UP0 ;  /* 0x0000001c32107287 */ /* 0x000fe4000c000000 */
[----:B------:R-:W-:Y:S01]  /*1980*/  USHF.R.U32.HI UR15, URZ, UR6, UR5 ;  /* 0x00000006ff0f7299 */ /* 0x000fe20008011605 */
[----:B------:R-:W3:Y:S02]  /*1990*/  LDCU UR53, c[0x0][0x4a0] ;  /* 0x00009400ff3577ac */ /* 0x000ee40008000800 */
[----:B------:R-:W-:Y:S01]  /*19a0*/  UMOV UR5, UR17 ;  /* 0x0000001100057c82 */ /* 0x000fe20008000000 */
[----:B------:R-:W-:-:S02]  /*19b0*/  USEL UR15, UR49, UR15, !UP0 ;  /* 0x0000000f310f7287 */ /* 0x000fc4000c000000 */
[----:B------:R-:W-:Y:S02]  /*19c0*/  USHF.R.U32.HI UR14, URZ, UR6, UR5 ;  /* 0x00000006ff0e7299 */ /* 0x000fe40008011605 */
[----:B-1----:R-:W-:Y:S01]  /*19d0*/  UIMAD.WIDE.U32 UR32, UR15, UR8, URZ ;  /* 0x000000080f2072a5 */ /* 0x002fe2000f8e00ff */
[----:B------:R-:W-:Y:S01]  /*19e0*/  UMOV UR5, UR19 ;  /* 0x0000001300057c82 */ /* 0x000fe20008000000 */
[----:B------:R-:W-:Y:S02]  /*19f0*/  USEL UR14, UR48, UR14, !UP0 ;  /* 0x0000000e300e7287 */ /* 0x000fe4000c000000 */
[----:B------:R-:W-:Y:S02]  /*1a00*/  USHF.R.U32.HI UR13, URZ, UR6, UR5 ;  /* 0x00000006ff0d7299 */ /* 0x000fe40008011605 */
[----:B------:R-:W-:Y:S01]  /*1a10*/  UIMAD.WIDE.U32 UR34, UR14, UR8, URZ ;  /* 0x000000080e2272a5 */ /* 0x000fe2000f8e00ff */
[----:B------:R-:W-:Y:S01]  /*1a20*/  UMOV UR5, UR21 ;  /* 0x0000001500057c82 */ /* 0x000fe20008000000 */
[----:B------:R-:W-:-:S02]  /*1a30*/  USEL UR13, UR46, UR13, !UP0 ;  /* 0x0000000d2e0d7287 */ /* 0x000fc4000c000000 */
[----:B------:R-:W-:Y:S02]  /*1a40*/  USHF.R.U32.HI UR12, URZ, UR6, UR5 ;  /* 0x00000006ff0c7299 */ /* 0x000fe40008011605 */
[----:B------:R-:W-:Y:S01]  /*1a50*/  UIMAD.WIDE.U32 UR20, UR16, UR8, URZ ;  /* 0x00000008101472a5 */ /* 0x000fe2000f8e00ff */
[----:B------:R-:W-:Y:S01]  /*1a60*/  UMOV UR5, UR23 ;  /* 0x0000001700057c82 */ /* 0x000fe20008000000 */
[----:B------:R-:W-:Y:S02]  /*1a70*/  USEL UR12, UR38, UR12, !UP0 ;  /* 0x0000000c260c7287 */ /* 0x000fe4000c000000 */
[----:B------:R-:W-:Y:S02]  /*1a80*/  USHF.R.U32.HI UR18, URZ, UR6, UR5 ;  /* 0x00000006ff127299 */ /* 0x000fe40008011605 */
[----:B------:R-:W-:Y:S01]  /*1a90*/  UIMAD.WIDE.U32 UR36, UR13, UR8, URZ ;  /* 0x000000080d2472a5 */ /* 0x000fe2000f8e00ff */
[----:B------:R-:W-:Y:S01]  /*1aa0*/  UMOV UR5, UR25 ;  /* 0x0000001900057c82 */ /* 0x000fe20008000000 */
[----:B------:R-:W-:-:S02]  /*1ab0*/  UIMAD.WIDE.U32 UR40, UR12, UR8, URZ ;  /* 0x000000080c2872a5 */ /* 0x000fc4000f8e00ff */
[----:B------:R-:W-:Y:S02]  /*1ac0*/  USHF.R.U32.HI UR17, URZ, UR6, UR5 ;  /* 0x00000006ff117299 */ /* 0x000fe40008011605 */
[----:B------:R-:W-:Y:S01]  /*1ad0*/  UIADD3 UR26, UPT, UPT, -UR15, URZ, URZ ;  /* 0x000000ff0f1a7290 */ /* 0x000fe2000fffe1ff */
[----:B------:R-:W-:Y:S01]  /*1ae0*/  UMOV UR5, UR27 ;  /* 0x0000001b00057c82 */ /* 0x000fe20008000000 */
[----:B------:R-:W-:Y:S02]  /*1af0*/  USEL UR17, UR63, UR17, !UP0 ;  /* 0x000000113f117287 */ /* 0x000fe4000c000000 */
[----:B------:R-:W-:Y:S02]  /*1b00*/  USHF.R.U32.HI UR5, URZ, UR6, UR5 ;  /* 0x00000006ff057299 */ /* 0x000fe40008011605 */
[----:B------:R-:W-:Y:S02]  /*1b10*/  USEL UR6, UR30, UR18, !UP0 ;  /* 0x000000121e067287 */ /* 0x000fe4000c000000 */
[----:B------:R-:W-:-:S02]  /*1b20*/  USEL UR5, UR29, UR5, !UP0 ;  /* 0x000000051d057287 */ /* 0x000fc4000c000000 */
[----:B------:R-:W-:Y:S02]  /*1b30*/  UIMAD.WIDE.U32 UR18, UR17, UR8, URZ ;  /* 0x00000008111272a5 */ /* 0x000fe4000f8e00ff */
[----:B------:R-:W-:Y:S02]  /*1b40*/  UIADD3 UR27, UPT, UPT, -UR16, URZ, URZ ;  /* 0x000000ff101b7290 */ /* 0x000fe4000fffe1ff */
[----:B------:R-:W-:Y:S02]  /*1b50*/  UIMAD.WIDE.U32 UR42, UR6, UR8, URZ ;  /* 0x00000008062a72a5 */ /* 0x000fe4000f8e00ff */
[----:B------:R-:W-:Y:S02]  /*1b60*/  UIMAD.WIDE.U32 UR44, UR5, UR8, URZ ;  /* 0x00000008052c72a5 */ /* 0x000fe4000f8e00ff */
[----:B------:R-:W-:Y:S02]  /*1b70*/  UIADD3 UR25, UPT, UPT, -UR14, URZ, URZ ;  /* 0x000000ff0e197290 */ /* 0x000fe4000fffe1ff */
[----:B------:R-:W-:-:S02]  /*1b80*/  UIADD3 UR23, UPT, UPT, -UR12, URZ, URZ ;  /* 0x000000ff0c177290 */ /* 0x000fc4000fffe1ff */
[----:B------:R-:W-:Y:S02]  /*1b90*/  UIADD3 UR24, UPT, UPT, -UR13, URZ, URZ ;  /* 0x000000ff0d187290 */ /* 0x000fe4000fffe1ff */
[----:B------:R-:W-:Y:S02]  /*1ba0*/  UIADD3 UR22, UPT, UPT, -UR6, URZ, URZ ;  /* 0x000000ff06167290 */ /* 0x000fe4000fffe1ff */
[----:B------:R-:W-:Y:S02]  /*1bb0*/  UIADD3 UR28, UPT, UPT, -UR17, URZ, URZ ;  /* 0x000000ff111c7290 */ /* 0x000fe4000fffe1ff */
[----:B------:R-:W-:Y:S02]  /*1bc0*/  UIADD3 UR8, UPT, UPT, -UR5, URZ, URZ ;  /* 0x000000ff05087290 */ /* 0x000fe4000fffe1ff */
[----:B------:R-:W-:Y:S02]  /*1bd0*/  UIMAD UR56, UR4, UR27, UR50 ;  /* 0x0000001b043872a4 */ /* 0x000fe4000f8e0232 */
[----:B------:R-:W-:-:S02]  /*1be0*/  UIMAD UR50, UR4, UR26, UR49 ;  /* 0x0000001a043272a4 */ /* 0x000fc4000f8e0231 */
[----:B------:R-:W-:Y:S02]  /*1bf0*/  UIMAD UR67, UR4, UR25, UR48 ;  /* 0x00000019044372a4 */ /* 0x000fe4000f8e0230 */
[----:B------:R-:W-:Y:S02]  /*1c00*/  UIMAD UR51, UR4, UR23, UR38 ;  /* 0x00000017043372a4 */ /* 0x000fe4000f8e0226 */
[----:B------:R-:W-:Y:S02]  /*1c10*/  UIMAD UR59, UR4, UR24, UR46 ;  /* 0x00000018043b72a4 */ /* 0x000fe4000f8e022e */
[----:B------:R-:W-:Y:S02]  /*1c20*/  UIMAD UR49, UR4, UR22, UR30 ;  /* 0x00000016043172a4 */ /* 0x000fe4000f8e021e */
[----:B------:R-:W-:Y:S02]  /*1c30*/  UIMAD UR38, UR4, UR28, UR63 ;  /* 0x0000001c042672a4 */ /* 0x000fe4000f8e023f */
[----:B------:R-:W-:-:S02]  /*1c40*/  UIMAD UR48, UR4, UR8, UR29 ;  /* 0x00000008043072a4 */ /* 0x000fc4000f8e021d */
[----:B------:R-:W-:Y:S01]  /*1c50*/  UISETP.NE.AND UP0, UPT, UR10, 0x1, UPT ;  /* 0x000000010a00788c */ /* 0x000fe2000bf05270 */
[----:B------:R-:W-:Y:S01]  /*1c60*/  UMOV UR4, UR19 ;  /* 0x0000001300047c82 */ /* 0x000fe20008000000 */
[----:B------:R-:W1:Y:S01]  /*1c70*/  LDCU UR40, c[0x0][0x4ec] ;  /* 0x00009d80ff2877ac */ /* 0x000e620008000800 */
[----:B------:R-:W-:Y:S01]  /*1c80*/  USHF.R.U32.HI UR23, URZ, UR9, UR4 ;  /* 0x00000009ff177299 */ /* 0x000fe20008011604 */
[----:B------:R-:W4:Y:S02]  /*1c90*/  LDCU.64 UR74, c[0x0][0x390] ;  /* 0x00007200ff4a77ac */ /* 0x000f240008000a00 */
[----:B------:R-:W-:Y:S01]  /*1ca0*/  UMOV UR4, UR21 ;  /* 0x0000001500047c82 */ /* 0x000fe20008000000 */
[----:B------:R-:W1:Y:S01]  /*1cb0*/  LDCU.64 UR72, c[0x0][0x4d0] ;  /* 0x00009a00ff4877ac */ /* 0x000e620008000a00 */
[----:B------:R-:W-:-:S03]  /*1cc0*/  USHF.R.U32.HI UR22, URZ, UR9, UR4 ;  /* 0x00000009ff167299 */ /* 0x000fc60008011604 */
[----:B------:R-:W-:Y:S01]  /*1cd0*/  UMOV UR4, UR33 ;  /* 0x0000002100047c82 */ /* 0x000fe20008000000 */
[----:B------:R-:W-:Y:S02]  /*1ce0*/  USEL UR33, UR17, UR23, !UP1 ;  /* 0x0000001711217287 */ /* 0x000fe4000c800000 */
[----:B------:R-:W-:Y:S02]  /*1cf0*/  USHF.R.U32.HI UR21, URZ, UR9, UR4 ;  /* 0x00000009ff157299 */ /* 0x000fe40008011604 */
[----:B------:R-:W-:Y:S01]  /*1d00*/  USEL UR32, UR16, UR22, !UP1 ;  /* 0x0000001610207287 */ /* 0x000fe2000c800000 */
[----:B------:R-:W-:Y:S01]  /*1d10*/  UMOV UR4, UR35 ;  /* 0x0000002300047c82 */ /* 0x000fe20008000000 */
[----:B------:R-:W-:Y:S02]  /*1d20*/  USEL UR29, UR15, UR21, !UP1 ;  /* 0x000000150f1d7287 */ /* 0x000fe4000c800000 */
[----:B------:R-:W-:Y:S02]  /*1d30*/  USHF.R.U32.HI UR20, URZ, UR9, UR4 ;  /* 0x00000009ff147299 */ /* 0x000fe40008011604 */
[----:B------:R-:W-:Y:S01]  /*1d40*/  UIADD3 UR22, UPT, UPT, -UR33, URZ, URZ ;  /* 0x000000ff21167290 */ /* 0x000fe2000fffe1ff */
[----:B------:R-:W-:Y:S01]  /*1d50*/  UMOV UR4, UR37 ;  /* 0x0000002500047c82 */ /* 0x000fe20008000000 */
[----:B------:R-:W-:-:S02]  /*1d60*/  USEL UR28, UR14, UR20, !UP1 ;  /* 0x000000140e1c7287 */ /* 0x000fc4000c800000 */
[----:B------:R-:W-:Y:S02]  /*1d70*/  USHF.R.U32.HI UR19, URZ, UR9, UR4 ;  /* 0x00000009ff137299 */ /* 0x000fe40008011604 */
[----:B------:R-:W-:Y:S01]  /*1d80*/  UIADD3 UR21, UPT, UPT, -UR32, URZ, URZ ;  /* 0x000000ff20157290 */ /* 0x000fe2000fffe1ff */
        /* <DEDUP_REMOVED lines=11> */
[----:B------:R-:W-:Y:S02]  /*1e40*/  UIADD3 UR18, UPT, UPT, -UR27, URZ, URZ ;  /* 0x000000ff1b127290 */ /* 0x000fe4000fffe1ff */
[----:B------:R-:W-:-:S02]  /*1e50*/  USEL UR24, UR5, UR9, !UP1 ;  /* 0x0000000905187287 */ /* 0x000fc4000c800000 */
[----:B------:R-:W-:Y:S02]  /*1e60*/  UIADD3 UR9, UPT, UPT, -UR26, URZ, URZ ;  /* 0x000000ff1a097290 */ /* 0x000fe4000fffe1ff */
[----:B------:R-:W-:Y:S02]  /*1e70*/  UIADD3 UR4, UPT, UPT, -UR24, URZ, URZ ;  /* 0x000000ff18047290 */ /* 0x000fe4000fffe1ff */
[----:B------:R-:W-:Y:S02]  /*1e80*/  UIADD3 UR8, UPT, UPT, -UR25, URZ, URZ ;  /* 0x000000ff19087290 */ /* 0x000fe4000fffe1ff */
[----:B------:R-:W-:Y:S02]  /*1e90*/  UIMAD UR34, UR7, UR4, UR5 ;  /* 0x00000004072272a4 */ /* 0x000fe4000f8e0205 */
[----:B------:R-:W-:Y:S02]  /*1ea0*/  UIMAD.WIDE.U32 UR4, UR33, UR11, URZ ;  /* 0x0000000b210472a5 */ /* 0x000fe4000f8e00ff */
[----:B------:R-:W-:-:S02]  /*1eb0*/  UIMAD UR37, UR7, UR22, UR17 ;  /* 0x00000016072572a4 */ /* 0x000fc4000f8e0211 */
[----:B------:R-:W-:Y:S02]  /*1ec0*/  UIMAD UR36, UR7, UR21, UR16 ;  /* 0x00000015072472a4 */ /* 0x000fe4000f8e0210 */
[----:B------:R-:W-:Y:S02]  /*1ed0*/  UIMAD UR35, UR7, UR20, UR15 ;  /* 0x00000014072372a4 */ /* 0x000fe4000f8e020f */
[----:B------:R-:W-:Y:S02]  /*1ee0*/  UIMAD UR68, UR7, UR19, UR14 ;  /* 0x00000013074472a4 */ /* 0x000fe4000f8e020e */
[----:B------:R-:W-:Y:S02]  /*1ef0*/  UIMAD UR60, UR7, UR18, UR13 ;  /* 0x00000012073c72a4 */ /* 0x000fe4000f8e020d */
[----:B------:R-:W-:Y:S02]  /*1f00*/  UIMAD UR52, UR7, UR9, UR12 ;  /* 0x00000009073472a4 */ /* 0x000fe4000f8e020c */
[----:B------:R-:W-:-:S02]  /*1f10*/  UIMAD UR44, UR7, UR8, UR6 ;  /* 0x00000008072c72a4 */ /* 0x000fc4000f8e0206 */
[----:B------:R-:W-:Y:S02]  /*1f20*/  UIMAD.WIDE.U32 UR6, UR32, UR11, URZ ;  /* 0x0000000b200672a5 */ /* 0x000fe4000f8e00ff */
[----:B------:R-:W-:Y:S01]  /*1f30*/  UIMAD.WIDE.U32 UR12, UR29, UR11, URZ ;  /* 0x0000000b1d0c72a5 */ /* 0x000fe2000f8e00ff */
[----:B------:R-:W-:Y:S01]  /*1f40*/  UMOV UR4, UR5 ;  /* 0x0000000500047c82 */ /* 0x000fe20008000000 */
[----:B------:R-:W-:Y:S02]  /*1f50*/  UIMAD.WIDE.U32 UR14, UR28, UR11, URZ ;  /* 0x0000000b1c0e72a5 */ /* 0x000fe4000f8e00ff */
[----:B------:R-:W-:Y:S02]  /*1f60*/  UIMAD.WIDE.U32 UR16, UR27, UR11, URZ ;  /* 0x0000000b1b1072a5 */ /* 0x000fe4000f8e00ff */
[----:B------:R-:W-:Y:S02]  /*1f70*/  UIMAD.WIDE.U32 UR18, UR26, UR11, URZ ;  /* 0x0000000b1a1272a5 */ /* 0x000fe4000f8e00ff */
[----:B------:R-:W-:-:S02]  /*1f80*/  UIMAD.WIDE.U32 UR20, UR25, UR11, URZ ;  /* 0x0000000b191472a5 */ /* 0x000fc4000f8e00ff */
[----:B------:R-:W-:Y:S02]  /*1f90*/  UIMAD.WIDE.U32 UR22, UR24, UR11, URZ ;  /* 0x0000000b181672a5 */ /* 0x000fe4000f8e00ff */
[----:B---3--:R-:W-:Y:S01]  /*1fa0*/  USHF.R.U32.HI UR11, URZ, UR53, UR4 ;  /* 0x00000035ff0b7299 */ /* 0x008fe20008011604 */
[----:B------:R-:W1:Y:S02]  /*1fb0*/  LDCU.64 UR8, c[0x0][0x4c0] ;  /* 0x00009800ff0877ac */ /* 0x000e640008000a00 */
[----:B------:R-:W-:Y:S01]  /*1fc0*/  UMOV UR4, UR7 ;  /* 0x0000000700047c82 */ /* 0x000fe20008000000 */
[----:B------:R-:W-:Y:S02]  /*1fd0*/  USEL UR65, UR33, UR11, !UP0 ;  /* 0x0000000b21417287 */ /* 0x000fe4000c000000 */
[----:B------:R-:W-:Y:S01]  /*1fe0*/  USHF.R.U32.HI UR6, URZ, UR53, UR4 ;  /* 0x00000035ff067299 */ /* 0x000fe20008011604 */
[----:B------:R-:W3:Y:S03]  /*1ff0*/  LDCU UR16, c[0x0][0x4c8] ;  /* 0x00009900ff1077ac */ /* 0x000ee60008000800 */
[----:B------:R-:W-:Y:S01]  /*2000*/  IMAD.U32 R18, RZ, RZ, UR65 ;  /* 0x00000041ff127e24 */ /* 0x000fe2000f8e00ff */
[----:B------:R-:W-:Y:S01]  /*2010*/  UMOV UR4, UR13 ;  /* 0x0000000d00047c82 */ /* 0x000fe20008000000 */
[----:B------:R-:W-:-:S02]  /*2020*/  USEL UR64, UR32, UR6, !UP0 ;  /* 0x0000000620407287 */ /* 0x000fc4000c000000 */
[----:B------:R-:W-:Y:S02]  /*2030*/  USHF.R.U32.HI UR5, URZ, UR53, UR4 ;  /* 0x00000035ff057299 */ /* 0x000fe40008011604 */
[----:B-1----:R-:W-:Y:S01]  /*2040*/  UIMAD UR18, UR56, UR8, UR40 ;  /* 0x00000008381272a4 */ /* 0x002fe2000f8e0228 */
[----:B------:R-:W-:Y:S01]  /*2050*/  UMOV UR4, UR15 ;  /* 0x0000000f00047c82 */ /* 0x000fe20008000000 */
[----:B------:R-:W-:Y:S01]  /*2060*/  USEL UR61, UR29, UR5, !UP0 ;  /* 0x000000051d3d7287 */ /* 0x000fe2000c000000 */
[----:B------:R-:W-:Y:S01]  /*2070*/  IMAD.U32 R14, RZ, RZ, UR64 ;  /* 0x00000040ff0e7e24 */ /* 0x000fe2000f8e00ff */
[----:B------:R-:W-:Y:S02]  /*2080*/  USHF.R.U32.HI UR70, URZ, UR53, UR4 ;  /* 0x00000035ff467299 */ /* 0x000fe40008011604 */
[----:B------:R-:W-:Y:S01]  /*2090*/  IMAD.U32 R13, RZ, RZ, UR18 ;  /* 0x00000012ff0d7e24 */ /* 0x000fe2000f8e00ff */
[----:B------:R-:W-:Y:S02]  /*20a0*/  UIADD3 UR12, UPT, UPT, -UR61, URZ, URZ ;  /* 0x000000ff3d0c7290 */ /* 0x000fe4000fffe1ff */
[----:B------:R-:W-:Y:S01]  /*20b0*/  USEL UR70, UR28, UR70, !UP0 ;  /* 0x000000461c467287 */ /* 0x000fe2000c000000 */
[----:B------:R-:W-:Y:S01]  /*20c0*/  MOV R10, UR61 ;  /* 0x0000003d000a7c02 */ /* 0x000fe20008000f00 */
[----:B------:R-:W-:-:S02]  /*20d0*/  UIMAD UR12, UR10, UR12, UR29 ;  /* 0x0000000c0a0c72a4 */ /* 0x000fc4000f8e021d */
[----:B------:R-:W-:Y:S01]  /*20e0*/  UIADD3 UR11, UPT, UPT, -UR70, URZ, URZ ;  /* 0x000000ff460b7290 */ /* 0x000fe2000fffe1ff */
[----:B------:R-:W-:Y:S01]  /*20f0*/  UMOV UR4, UR17 ;  /* 0x0000001100047c82 */ /* 0x000fe20008000000 */
[----:B------:R-:W-:Y:S02]  /*2100*/  UIMAD UR17, UR50, UR8, UR40 ;  /* 0x00000008321172a4 */ /* 0x000fe4000f8e0228 */
[----:B------:R-:W-:Y:S01]  /*2110*/  UIMAD UR11, UR10, UR11, UR28 ;  /* 0x0000000b0a0b72a4 */ /* 0x000fe2000f8e021c */
[----:B------:R-:W1:Y:S03]  /*2120*/  LDCU.64 UR28, c[0x0][0x4f0] ;  /* 0x00009e00ff1c77ac */ /* 0x000e660008000a00 */
[----:B------:R-:W-:Y:S01]  /*2130*/  MOV R9, UR17 ;  /* 0x0000001100097c02 */ /* 0x000fe20008000f00 */
[----:B------:R-:W-:Y:S02]  /*2140*/  USHF.R.U32.HI UR62, URZ, UR53, UR4 ;  /* 0x00000035ff3e7299 */ /* 0x000fe40008011604 */
[----:B------:R-:W-:Y:S01]  /*2150*/  UIADD3 UR13, UPT, UPT, -UR64, URZ, URZ ;  /* 0x000000ff400d7290 */ /* 0x000fe2000fffe1ff */
[----:B------:R-:W-:Y:S01]  /*2160*/  UMOV UR4, UR19 ;  /* 0x0000001300047c82 */ /* 0x000fe20008000000 */
[----:B------:R-:W-:-:S02]  /*2170*/  USEL UR62, UR27, UR62, !UP0 ;  /* 0x0000003e1b3e7287 */ /* 0x000fc4000c000000 */
[----:B------:R-:W-:Y:S02]  /*2180*/  USHF.R.U32.HI UR54, URZ, UR53, UR4 ;  /* 0x00000035ff367299 */ /* 0x000fe40008011604 */
[----:B------:R-:W-:Y:S01]  /*2190*/  UIADD3 UR7, UPT, UPT, -UR62, URZ, URZ ;  /* 0x000000ff3e077290 */ /* 0x000fe2000fffe1ff */
[----:B------:R-:W-:Y:S01]  /*21a0*/  UMOV UR4, UR21 ;  /* 0x0000001500047c82 */ /* 0x000fe20008000000 */
[----:B------:R-:W-:Y:S02]  /*21b0*/  UIMAD UR19, UR38, UR8, UR40 ;  /* 0x00000008261372a4 */ /* 0x000fe4000f8e0228 */
[----:B------:R-:W-:Y:S02]  /*21c0*/  USHF.R.U32.HI UR46, URZ, UR53, UR4 ;  /* 0x00000035ff2e7299 */ /* 0x000fe40008011604 */
[----:B------:R-:W-:Y:S01]  /*21d0*/  UIMAD UR7, UR10, UR7, UR27 ;  /* 0x000000070a0772a4 */ /* 0x000fe2000f8e021b */
[----:B------:R-:W-:Y:S01]  /*21e0*/  UMOV UR4, UR23 ;  /* 0x0000001700047c82 */ /* 0x000fe20008000000 */
[----:B------:R-:W-:Y:S01]  /*21f0*/  UIMAD UR67, UR67, UR8, UR40 ;  /* 0x00000008434372a4 */ /* 0x000fe2000f8e0228 */
[----:B------:R-:W-:Y:S01]  /*2200*/  MOV R17, UR19 ;  /* 0x0000001300117c02 */ /* 0x000fe20008000f00 */
[----:B------:R-:W-:-:S02]  /*2210*/  USHF.R.U32.HI UR4, URZ, UR53, UR4 ;  /* 0x00000035ff047299 */ /* 0x000fc40008011604 */
[----:B------:R-:W-:Y:S02]  /*2220*/  UIMAD UR59, UR59, UR8, UR40 ;  /* 0x000000083b3b72a4 */ /* 0x000fe4000f8e0228 */
[----:B------:R-:W-:Y:S02]  /*2230*/  USEL UR30, UR24, UR4, !UP0 ;  /* 0x00000004181e7287 */ /* 0x000fe4000c000000 */
[----:B------:R-:W-:Y:S02]  /*2240*/  UIMAD UR51, UR51, UR8, UR40 ;  /* 0x00000008333372a4 */ /* 0x000fe4000f8e0228 */
[----:B------:R-:W-:Y:S02]  /*2250*/  UIMAD UR43, UR49, UR8, UR40 ;  /* 0x00000008312b72a4 */ /* 0x000fe4000f8e0228 */
[----:B------:R-:W-:Y:S02]  /*2260*/  UIMAD UR27, UR48, UR8, UR40 ;  /* 0x00000008301b72a4 */ /* 0x000fe4000f8e0228 */
[----:B-1----:R-:W-:-:S02]  /*2270*/  UIMAD UR8, UR35, UR9, UR28 ;  /* 0x00000009230872a4 */ /* 0x002fc4000f8e021c */
[----:B------:R-:W-:Y:S02]  /*2280*/  UIADD3 UR14, UPT, UPT, -UR65, URZ, URZ ;  /* 0x000000ff410e7290 */ /* 0x000fe4000fffe1ff */
[----:B------:R-:W-:Y:S02]  /*2290*/  UIADD3 UR4, UPT, UPT, -UR30, URZ, URZ ;  /* 0x000000ff1e047290 */ /* 0x000fe4000fffe1ff */
[----:B------:R-:W-:Y:S01]  /*22a0*/  UIMAD UR13, UR10, UR13, UR32 ;  /* 0x0000000d0a0d72a4 */ /* 0x000fe2000f8e0220 */
[----:B------:R-:W-:Y:S01]  /*22b0*/  IMAD.U32 R8, RZ, RZ, UR8 ;  /* 0x00000008ff087e24 */ /* 0x000fe2000f8e00ff */
[----:B------:R-:W-:Y:S02]  /*22c0*/  USEL UR54, UR26, UR54, !UP0 ;  /* 0x000000361a367287 */ /* 0x000fe4000c000000 */
[----:B------:R-:W-:Y:S02]  /*22d0*/  USEL UR46, UR25, UR46, !UP0 ;  /* 0x0000002e192e7287 */ /* 0x000fe4000c000000 */
[----:B------:R-:W-:-:S02]  /*22e0*/  UIMAD UR18, UR37, UR9, UR28 ;  /* 0x00000009251272a4 */ /* 0x000fc4000f8e021c */
[----:B------:R-:W-:Y:S02]  /*22f0*/  UIMAD UR17, UR36, UR9, UR28 ;  /* 0x00000009241172a4 */ /* 0x000fe4000f8e021c */
[----:B------:R-:W-:Y:S02]  /*2300*/  UIMAD UR68, UR68, UR9, UR28 ;  /* 0x00000009444472a4 */ /* 0x000fe4000f8e021c */
[----:B------:R-:W-:Y:S01]  /*2310*/  UIMAD UR60, UR60, UR9, UR28 ;  /* 0x000000093c3c72a4 */ /* 0x000fe2000f8e021c */
[----:B------:R-:W-:Y:S01]  /*2320*/  IMAD.U32 R16, RZ, RZ, UR18 ;  /* 0x00000012ff107e24 */ /* 0x000fe2000f8e00ff */
[----:B------:R-:W-:Y:S01]  /*2330*/  UIMAD UR52, UR52, UR9, UR28 ;  /* 0x00000009343472a4 */ /* 0x000fe2000f8e021c */
[----:B------:R-:W-:Y:S01]  /*2340*/  MOV R12, UR17 ;  /* 0x00000011000c7c02 */ /* 0x000fe20008000f00 */
[----:B------:R-:W-:Y:S02]  /*2350*/  UIMAD UR44, UR44, UR9, UR28 ;  /* 0x000000092c2c72a4 */ /* 0x000fe4000f8e021c */
[----:B------:R-:W-:-:S02]  /*2360*/  UIMAD UR14, UR10, UR14, UR33 ;  /* 0x0000000e0a0e72a4 */ /* 0x000fc4000f8e0221 */
[----:B------:R-:W-:Y:S02]  /*2370*/  UIMAD UR28, UR34, UR9, UR28 ;  /* 0x00000009221c72a4 */ /* 0x000fe4000f8e021c */
[----:B------:R-:W-:Y:S02]  /*2380*/  UIMAD UR24, UR10, UR4, UR24 ;  /* 0x000000040a1872a4 */ /* 0x000fe4000f8e0218 */
[----:B---3--:R-:W-:Y:S02]  /*2390*/  UIMAD UR9, UR13, UR16, UR29 ;  /* 0x000000100d0972a4 */ /* 0x008fe4000f8e021d */
[----:B------:R-:W-:Y:S02]  /*23a0*/  UIMAD UR8, UR12, UR16, UR29 ;  /* 0x000000100c0872a4 */ /* 0x000fe4000f8e021d */
[----:B------:R-:W-:Y:S02]  /*23b0*/  UIADD3 UR6, UPT, UPT, -UR54, URZ, URZ ;  /* 0x000000ff36067290 */ /* 0x000fe4000fffe1ff */
[----:B------:R-:W-:Y:S01]  /*23c0*/  UIADD3 UR5, UPT, UPT, -UR46, URZ, URZ ;  /* 0x000000ff2e057290 */ /* 0x000fe2000fffe1ff */
[----:B------:R-:W-:Y:S01]  /*23d0*/  IMAD.U32 R11, RZ, RZ, UR9 ;  /* 0x00000009ff0b7e24 */ /* 0x000fe2000f8e00ff */
[----:B------:R-:W-:Y:S01]  /*23e0*/  UIADD3 UR4, UPT, UPT, UR58, UR47, URZ ;  /* 0x0000002f3a047290 */ /* 0x000fe2000fffe0ff */
[----:B------:R-:W-:Y:S01]  /*23f0*/  MOV R7, UR8 ;  /* 0x0000000800077c02 */ /* 0x000fe20008000f00 */
[----:B------:R-:W-:-:S02]  /*2400*/  UIMAD UR14, UR14, UR16, UR29 ;  /* 0x000000100e0e72a4 */ /* 0x000fc4000f8e021d */
[----:B------:R-:W-:Y:S02]  /*2410*/  UIMAD UR61, UR7, UR16, UR29 ;  /* 0x00000010073d72a4 */ /* 0x000fe4000f8e021d */
[----:B------:R-:W-:Y:S01]  /*2420*/  UIMAD UR53, UR10, UR6, UR26 ;  /* 0x000000060a3572a4 */ /* 0x000fe2000f8e021a */
[----:B------:R-:W-:Y:S01]  /*2430*/  IMAD.U32 R25, RZ, RZ, UR4 ;  /* 0x00000004ff197e24 */ /* 0x000fe2000f8e00ff */
[----:B------:R-:W-:Y:S01]  /*2440*/  UIMAD UR45, UR10, UR5, UR25 ;  /* 0x000000050a2d72a4 */ /* 0x000fe2000f8e0219 */
[----:B------:R-:W-:Y:S01]  /*2450*/  MOV R15, UR14 ;  /* 0x0000000e000f7c02 */ /* 0x000fe20008000f00 */
[----:B------:R-:W-:Y:S01]  /*2460*/  UMOV UR9, URZ ;  /* 0x000000ff00097c82 */ /* 0x000fe20008000000 */
[----:B------:R-:W-:Y:S01]  /*2470*/  UMOV UR8, URZ ;  /* 0x000000ff00087c82 */ /* 0x000fe20008000000 */
[----:B------:R-:W-:Y:S01]  /*2480*/  UMOV UR7, URZ ;  /* 0x000000ff00077c82 */ /* 0x000fe20008000000 */
[----:B------:R-:W-:Y:S01]  /*2490*/  IMAD.U32 R0, RZ, RZ, UR9 ;  /* 0x00000009ff007e24 */ /* 0x000fe2000f8e00ff */
[----:B------:R-:W-:Y:S01]  /*24a0*/  MOV R3, UR7 ;  /* 0x0000000700037c02 */ /* 0x000fe20008000f00 */
[----:B------:R-:W-:Y:S01]  /*24b0*/  IMAD.U32 R2, RZ, RZ, UR8 ;  /* 0x00000008ff027e24 */ /* 0x000fe2000f8e00ff */
[----:B------:R-:W-:-:S02]  /*24c0*/  UIMAD UR69, UR11, UR16, UR29 ;  /* 0x000000100b4572a4 */ /* 0x000fc4000f8e021d */
[----:B------:R-:W-:Y:S02]  /*24d0*/  UIMAD UR53, UR53, UR16, UR29 ;  /* 0x00000010353572a4 */ /* 0x000fe4000f8e021d */
[----:B------:R-:W-:Y:S01]  /*24e0*/  UIMAD UR45, UR45, UR16, UR29 ;  /* 0x000000102d2d72a4 */ /* 0x000fe2000f8e021d */
[----:B------:R-:W1:Y:S01]  /*24f0*/  LDCU UR15, c[0x0][0x4cc] ;  /* 0x00009980ff0f77ac */ /* 0x000e620008000800 */
[----:B------:R-:W3:Y:S01]  /*2500*/  LDCU UR6, c[0x0][0x500] ;  /* 0x0000a000ff0677ac */ /* 0x000ee20008000800 */
[----:B------:R-:W1:Y:S01]  /*2510*/  LDCU.64 UR4, c[0x0][0x4f8] ;  /* 0x00009f00ff0477ac */ /* 0x000e620008000a00 */
[----:B------:R-:W-:Y:S02]  /*2520*/  UIADD3 UR10, UPT, UPT, UR57, 0x20, URZ ;  /* 0x00000020390a7890 */ /* 0x000fe4000fffe0ff */
[----:B------:R-:W-:Y:S01]  /*2530*/  UIMAD UR29, UR24, UR16, UR29 ;  /* 0x00000010181d72a4 */ /* 0x000fe2000f8e021d */
[----:B------:R-:W-:Y:S01]  /*2540*/  UMOV UR11, UR55 ;  /* 0x00000037000b7c82 */ /* 0x000fe20008000000 */
[----:B----4-:R-:W-:-:S10]  /*2550*/  UMOV UR23, URZ ;  /* 0x000000ff00177c82 */ /* 0x010fd40008000000 */
.L_x_28:
[----:B------:R-:W-:Y:S01]  /*2560*/  @!P3 MOV R29, 0x8000 ;  /* 0x00008000001db802 */ /* 0x000fe20000000f00 */
[----:B------:R-:W-:Y:S06]  /*2570*/  ULEA UR7, UR11, UR31, 0x3 ;  /* 0x0000001f0b077291 */ /* 0x000fec000f8e18ff */
[----:B------:R-:W-:Y:S01]  /*2580*/  MOV R4, UR7 ;  /* 0x0000000700047c02 */ /* 0x000fe20008000f00 */
[----:B--2---:R-:W-:Y:S06]  /*2590*/  @P0 BRA `(.L_x_23) ;  /* 0x0000000000100947 */ /* 0x004fec0003800000 */
[----:B------:R-:W-:Y:S02]  /*25a0*/  R2UR UR7, R4 ;  /* 0x00000000040772ca */ /* 0x000fe400000e0000 */
[----:B------:R-:W-:Y:S11]  /*25b0*/  SHF.L.U32 R31, R6, 0x1f, RZ ;  /* 0x0000001f061f7819 */ /* 0x000ff600000006ff */
[----:B------:R-:W2:Y:S02]  /*25c0*/  SYNCS.PHASECHK.TRANS64.TRYWAIT P0, [UR7+0x30], R31 ;  /* 0x0000301fff0075a7 */ /* 0x000ea40008001107 */
[----:B--2---:R-:W-:Y:S05]  /*25d0*/  @!P0 BRA `(.L_x_24) ;  /* 0x0000008400b08947 */ /* 0x004fea0003800000 */
.L_x_23:
[----:B------:R-:W-:Y:S11]  /*25e0*/  R2UR UR7, R4 ;  /* 0x00000000040772ca */ /* 0x000ff600000e0000 */
[----:B------:R-:W-:Y:S02]  /*25f0*/  @!UPT UIADD3 URZ, UPT, UPT, URZ, URZ, URZ ;  /* 0x000000fffffff290 */ /* 0x000fe4000fffe0ff */
[----:B------:R4:W-:Y:S01]  /*2600*/  @!P3 SYNCS.ARRIVE.TRANS64 RZ, [UR7], R29 ;  /* 0x0000001dffffb9a7 */ /* 0x0009e20008000007 */
[----:B------:R-:W-:Y:S04]  /*2610*/  ULOP3.LUT UR7, UR71, 0x2, URZ, 0xfc, !UPT ;  /* 0x0000000247077892 */ /* 0x000fe8000f8efcff */
[----:B------:R-:W-:Y:S09]  /*2620*/  UISETP.NE.AND UP0, UPT, UR7, 0x2, UPT ;  /* 0x000000020700788c */ /* 0x000ff2000bf05270 */
[----:B------:R-:W-:Y:S05]  /*2630*/  BRA.U UP0, `(.L_x_25) ;  /* 0x0000000100047547 */ /* 0x000fea000b800000 */
[----:B-1-3--:R-:W-:Y:S05]  /*2640*/  BPT.TRAP 0x1 ;  /* 0x000000040000795c */ /* 0x00afea0000300000 */
.L_x_25:
[----:B------:R-:W-:Y:S04]  /*2650*/  BSSY.RECONVERGENT B0, `(.L_x_26) ;  /* 0x0000003000007945 */ /* 0x000fe80003800200 */
[----:B------:R-:W-:Y:S05]  /*2660*/  @P2 BRA `(.L_x_27) ;  /* 0x0000000000042947 */ /* 0x000fea0003800000 */
[----:B-1-3--:R-:W-:Y:S05]  /*2670*/  BPT.TRAP 0x1 ;  /* 0x000000040000795c */ /* 0x00afea0000300000 */
.L_x_27:
[----:B-1-3--:R-:W-:Y:S05]  /*2680*/  BSYNC.RECONVERGENT B0 ;  /* 0x0000000000007941 */ /* 0x00afea0003800200 */
.L_x_26:
[----:B------:R-:W1:Y:S01]  /*2690*/  LDCU.64 UR18, c[0x0][0x348] ;  /* 0x00006900ff1277ac */ /* 0x000e620008000a00 */
[----:B------:R-:W-:Y:S02]  /*26a0*/  R2UR UR8, R0 ;  /* 0x00000000000872ca */ /* 0x000fe400000e0000 */
[----:B------:R-:W-:Y:S01]  /*26b0*/  R2UR UR7, R2 ;  /* 0x00000000020772ca */ /* 0x000fe200000e0000 */
[----:B------:R-:W-:Y:S01]  /*26c0*/  UIADD3 UR13, UPT, UPT, UR11, 0x1, URZ ;  /* 0x000000010b0d7890 */ /* 0x000fe2000fffe0ff */
[----:B------:R-:W-:Y:S01]  /*26d0*/  R2UR UR14, R3 ;  /* 0x00000000030e72ca */ /* 0x000fe200000e0000 */
[----:B------:R-:W-:Y:S01]  /*26e0*/  USHF.L.U32 UR66, UR23, 0x6, URZ ;  /* 0x0000000617427899 */ /* 0x000fe200080006ff */
[----:B------:R-:W-:Y:S01]  /*26f0*/  R2UR UR65, R4 ;  /* 0x00000000044172ca */ /* 0x000fe200000e0000 */
[----:B------:R-:W-:Y:S01]  /*2700*/  UISETP.NE.AND UP0, UPT, UR13, 0x6, UPT ;  /* 0x000000060d00788c */ /* 0x000fe2000bf05270 */
[----:B------:R-:W-:Y:S01]  /*2710*/  MOV.SPILL R38, UR67 ;  /* 0x0000004300267c02 */ /* 0x000fe20009000f00 */
[----:B------:R-:W-:Y:S01]  /*2720*/  ULEA UR9, UR11, UR31, 0xe ;  /* 0x0000001f0b097291 */ /* 0x000fe2000f8e70ff */
[----:B------:R-:W-:Y:S01]  /*2730*/  R2UR UR67, R17 ;  /* 0x00000000114372ca */ /* 0x000fe200000e0000 */
[----:B------:R-:W-:Y:S01]  /*2740*/  USEL UR55, UR13, URZ, UP0 ;  /* 0x000000ff0d377287 */ /* 0x000fe20008000000 */
[----:B------:R-:W-:Y:S01]  /*2750*/  MOV.SPILL R33, UR59 ;  /* 0x0000003b00217c02 */ /* 0x000fe20009000f00 */
[----:B------:R-:W-:Y:S01]  /*2760*/  UIMAD UR8, UR8, UR15, UR4 ;  /* 0x0000000f080872a4 */ /* 0x000fe2000f8e0204 */
[----:B------:R-:W-:Y:S01]  /*2770*/  R2UR UR59, R13 ;  /* 0x000000000d3b72ca */ /* 0x000fe200000e0000 */
[----:B------:R-:W-:Y:S01]  /*2780*/  UIMAD UR7, UR7, UR72, UR5 ;  /* 0x00000048070772a4 */ /* 0x000fe2000f8e0205 */
[----:B--2---:R-:W-:Y:S01]  /*2790*/  MOV.SPILL R28, UR43 ;  /* 0x0000002b001c7c02 */ /* 0x004fe20009000f00 */
[----:B-1----:R-:W-:Y:S01]  /*27a0*/  UIADD3 UR12, UP1, UPT, UR18, 0x80, URZ ;  /* 0x00000080120c7890 */ /* 0x002fe2000ff3e0ff */
[----:B------:R-:W-:Y:S01]  /*27b0*/  R2UR UR43, R9 ;  /* 0x00000000092b72ca */ /* 0x000fe200000e0000 */
[----:B------:R-:W-:Y:S01]  /*27c0*/  ULEA UR8, UR7, UR8, 0x5 ;  /* 0x0000000807087291 */ /* 0x000fe2000f8e28ff */
[----:B------:R-:W-:Y:S01]  /*27d0*/  MOV.SPILL R41, UR70 ;  /* 0x0000004600297c02 */ /* 0x000fe20009000f00 */
[----:B------:R-:W-:Y:S01]  /*27e0*/  UIMAD UR7, UR14, UR73, UR6 ;  /* 0x000000490e0772a4 */ /* 0x000fe2000f8e0206 */
[----:B------:R-:W-:Y:S01]  /*27f0*/  R2UR UR70, R18 ;  /* 0x00000000124672ca */ /* 0x000fe200000e0000 */
[----:B------:R-:W-:Y:S01]  /*2800*/  ULEA UR14, UR55, UR31, 0x3 ;  /* 0x0000001f370e7291 */ /* 0x000fe2000f8e18ff */
[----:B------:R-:W-:Y:S01]  /*2810*/  MOV.SPILL R40, UR69 ;  /* 0x0000004500287c02 */ /* 0x000fe20009000f00 */
[----:B------:R-:W-:Y:S01]  /*2820*/  ULEA UR7, UR7, UR8, 0xa ;  /* 0x0000000807077291 */ /* 0x000fe2000f8e50ff */
[----:B------:R-:W-:Y:S01]  /*2830*/  R2UR UR69, R15 ;  /* 0x000000000f4572ca */ /* 0x000fe200000e0000 */
[----:B------:R-:W-:Y:S01]  /*2840*/  UIADD3.X UR13, UPT, UPT, URZ, UR19, URZ, UP1, !UPT ;  /* 0x00000013ff0d7290 */ /* 0x000fe20008ffe4ff */
[----:B------:R-:W-:Y:S01]  /*2850*/  MOV.SPILL R39, UR68 ;  /* 0x0000004400277c02 */ /* 0x000fe20009000f00 */
[----:B------:R-:W-:Y:S01]  /*2860*/  USEL UR16, URZ, 0x1, UP0 ;  /* 0x00000001ff107887 */ /* 0x000fe20008000000 */
[----:B------:R-:W-:Y:S01]  /*2870*/  R2UR UR68, R16 ;  /* 0x00000000104472ca */ /* 0x000fe200000e0000 */
[----:B------:R-:W-:Y:S01]  /*2880*/  UIADD3 UR64, UPT, UPT, UR9, 0x6800, URZ ;  /* 0x0000680009407890 */ /* 0x000fe2000fffe0ff */
[----:B------:R-:W-:Y:S01]  /*2890*/  MOV.SPILL R36, UR62 ;  /* 0x0000003e00247c02 */ /* 0x000fe20009000f00 */
[----:B------:R-:W-:Y:S01]  /*28a0*/  UPRMT UR7, UR7, 0x5410, URZ ;  /* 0x0000541007077896 */ /* 0x000fe200080000ff */
[----:B------:R-:W-:Y:S01]  /*28b0*/  R2UR UR62, R14 ;  /* 0x000000000e3e72ca */ /* 0x000fe200000e0000 */
[----:B------:R-:W-:Y:S01]  /*28c0*/  UIADD3 UR34, UPT, UPT, UR66, 0x20, URZ ;  /* 0x0000002042227890 */ /* 0x000fe2000fffe0ff */
[----:B------:R-:W-:Y:S01]  /*28d0*/  LOP3.LUT R6, R6, UR16, RZ, 0x3c, !PT ;  /* 0x0000001006067c12 */ /* 0x000fe2000f8e3cff */
[----:B------:R-:W-:Y:S01]  /*28e0*/  UIADD3 UR32, UPT, UPT, UR9, 0x6c00, URZ ;  /* 0x00006c0009207890 */ /* 0x000fe2000fffe0ff */
[----:B------:R-:W-:Y:S01]  /*28f0*/  MOV.SPILL R35, UR61 ;  /* 0x0000003d00237c02 */ /* 0x000fe20009000f00 */
[----:B------:R-:W-:Y:S01]  /*2900*/  UIADD3 UR56, UPT, UPT, UR9, 0x7000, URZ ;  /* 0x0000700009387890 */ /* 0x000fe2000fffe0ff */
[----:B------:R-:W-:Y:S01]  /*2910*/  SHF.L.U32 R4, R6, 0x1f, RZ ;  /* 0x0000001f06047819 */ /* 0x000fe200000006ff */
[----:B------:R-:W-:Y:S01]  /*2920*/  UIADD3 UR40, UPT, UPT, UR9, 0x7800, URZ ;  /* 0x0000780009287890 */ /* 0x000fe2000fffe0ff */
[----:B------:R-:W-:Y:S01]  /*2930*/  MOV.SPILL R34, UR60 ;  /* 0x0000003c00227c02 */ /* 0x000fe20009000f00 */
[----:B------:R-:W-:Y:S01]  /*2940*/  UIADD3 UR48, UPT, UPT, UR9, 0x9000, URZ ;  /* 0x0000900009307890 */ /* 0x000fe2000fffe0ff */
[----:B------:R1:W2:Y:S01]  /*2950*/  SYNCS.PHASECHK.TRANS64.TRYWAIT P0, [UR14+0x30], R4 ;  /* 0x00003004ff0075a7 */ /* 0x0002a2000800110e */
[----:B------:R-:W-:Y:S01]  /*2960*/  UIADD3 UR24, UPT, UPT, UR9, 0xa000, URZ ;  /* 0x0000a00009187890 */ /* 0x000fe2000fffe0ff */
[----:B------:R3:W-:Y:S01]  /*2970*/  UTMALDG.5D.IM2COL [UR64], [UR12], UR7 ;  /* 0x000000400c0073b4 */ /* 0x0007e20008060007 */
[----:B------:R-:W-:Y:S01]  /*2980*/  R2UR UR60, R12 ;  /* 0x000000000c3c72ca */ /* 0x000fe200000e0000 */
[----:B------:R-:W-:Y:S01]  /*2990*/  UMOV UR19, UR67 ;  /* 0x0000004300137c82 */ /* 0x000fe20008000000 */
[----:B------:R-:W-:Y:S01]  /*29a0*/  R2UR UR61, R11 ;  /* 0x000000000b3d72ca */ /* 0x000fe200000e0000 */
[----:B------:R-:W-:Y:S01]  /*29b0*/  UMOV UR35, UR19 ;  /* 0x0000001300237c82 */ /* 0x000fe20008000000 */
        /* <DEDUP_REMOVED lines=17> */
[----:B------:R-:W-:Y:S01]  /*2ad0*/  UIADD3 UR16, UPT, UPT, UR9, 0x7400, URZ ;  /* 0x0000740009107890 */ /* 0x000fe2000fffe0ff */
[----:B------:R5:W-:Y:S01]  /*2ae0*/  UTMALDG.5D.IM2COL [UR32], [UR12], UR7 ;  /* 0x000000200c0073b4 */ /* 0x000be20008060007 */
[----:B------:R-:W-:Y:S01]  /*2af0*/  UMOV UR21, UR61 ;  /* 0x0000003d00157c82 */ /* 0x000fe20008000000 */
[----:B------:R-:W-:Y:S01]  /*2b00*/  UMOV UR17, UR14 ;  /* 0x0000000e00117c82 */ /* 0x000fe20008000000 */
[----:B------:R-:W-:Y:S01]  /*2b10*/  UMOV UR18, UR62 ;  /* 0x0000003e00127c82 */ /* 0x000fe20008000000 */
[----:B------:R-:W-:Y:S01]  /*2b20*/  MOV.SPILL R31, UR46 ;  /* 0x0000002e001f7c02 */ /* 0x000fe20009000f00 */
[----:B------:R-:W-:Y:S01]  /*2b30*/  UMOV UR22, UR18 ;  /* 0x0000001200167c82 */ /* 0x000fe20008000000 */
[----:B------:R-:W-:Y:S01]  /*2b40*/  UMOV UR18, UR34 ;  /* 0x0000002200127c82 */ /* 0x000fe20008000000 */
[----:B------:R-:W-:Y:S01]  /*2b50*/  R2UR UR46, R10 ;  /* 0x000000000a2e72ca */ /* 0x000fe200000e0000 */
[----:B------:R1:W-:Y:S01]  /*2b60*/  UTMALDG.5D.IM2COL [UR56], [UR12], UR7 ;  /* 0x000000380c0073b4 */ /* 0x0003e20008060007 */
[----:B------:R-:W-:Y:S02]  /*2b70*/  MOV.SPILL R30, UR45 ;  /* 0x0000002d001e7c02 */ /* 0x000fe40009000f00 */
[----:B----4-:R-:W-:Y:S02]  /*2b80*/  MOV.SPILL R29, UR44 ;  /* 0x0000002c001d7c02 */ /* 0x010fe40009000f00 */
[----:B------:R-:W-:Y:S02]  /*2b90*/  R2UR UR44, R8 ;  /* 0x00000000082c72ca */ /* 0x000fe400000e0000 */
[----:B------:R-:W-:Y:S01]  /*2ba0*/  R2UR UR45, R7 ;  /* 0x00000000072d72ca */ /* 0x000fe200000e0000 */
[----:B------:R4:W-:Y:S01]  /*2bb0*/  UTMALDG.5D.IM2COL [UR16], [UR12], UR7 ;  /* 0x000000100c0073b4 */ /* 0x0009e20008060007 */
[----:B------:R-:W-:Y:S01]  /*2bc0*/  MOV.SPILL R32, UR47 ;  /* 0x0000002f00207c02 */ /* 0x000fe20009000f00 */
[----:B---3--:R-:W-:Y:S01]  /*2bd0*/  UIADD3 UR64, UPT, UPT, UR9, 0x8000, URZ ;  /* 0x0000800009407890 */ /* 0x008fe2000fffe0ff */
[----:B------:R-:W-:Y:S01]  /*2be0*/  R2UR.FILL UR67, R38 ;  /* 0x00000000264372ca */ /* 0x000fe200004e0000 */
[----:B------:R-:W-:Y:S01]  /*2bf0*/  UMOV UR65, UR14 ;  /* 0x0000000e00417c82 */ /* 0x000fe20008000000 */
[----:B------:R-:W-:Y:S01]  /*2c00*/  R2UR.FILL UR70, R41 ;  /* 0x00000000294672ca */ /* 0x000fe200004e0000 */
[----:B------:R-:W-:Y:S01]  /*2c10*/  UMOV UR66, UR8 ;  /* 0x0000000800427c82 */ /* 0x000fe20008000000 */
[----:B------:R-:W-:Y:S01]  /*2c20*/  ULEA UR8, UR11, UR77, 0xc ;  /* 0x0000004d0b087291 */ /* 0x000fe2000f8e60ff */
[----:B------:R-:W-:Y:S02]  /*2c30*/  R2UR.FILL UR69, R40 ;  /* 0x00000000284572ca */ /* 0x000fe400004e0000 */
[----:B------:R-:W-:Y:S01]  /*2c40*/  R2UR.FILL UR68, R39 ;  /* 0x00000000274472ca */ /* 0x000fe200004e0000 */
[----:B------:R-:W-:Y:S01]  /*2c50*/  ULEA UR8, UR8, UR31, 0x2 ;  /* 0x0000001f08087291 */ /* 0x000fe2000f8e10ff */
[----:B------:R3:W-:Y:S01]  /*2c60*/  UTMALDG.5D.IM2COL [UR40], [UR12], UR7 ;  /* 0x000000280c0073b4 */ /* 0x0007e20008060007 */
[----:B------:R-:W-:Y:S02]  /*2c70*/  MOV.SPILL R42, UR71 ;  /* 0x00000047002a7c02 */ /* 0x000fe40009000f00 */
[----:B------:R-:W-:Y:S02]  /*2c80*/  R2UR.FILL UR47, R32 ;  /* 0x00000000202f72ca */ /* 0x000fe400004e0000 */
[----:B------:R-:W-:Y:S02]  /*2c90*/  R2UR.FILL UR71, R42 ;  /* 0x000000002a4772ca */ /* 0x000fe400004e0000 */
[----:B------:R-:W-:Y:S04]  /*2ca0*/  MOV.SPILL R37, UR63 ;  /* 0x0000003f00257c02 */ /* 0x000fe80009000f00 */
[----:B------:R-:W-:Y:S01]  /*2cb0*/  R2UR.FILL UR63, R37 ;  /* 0x00000000253f72ca */ /* 0x000fe200004e0000 */
[----:B-----5:R-:W-:Y:S04]  /*2cc0*/  UIADD3 UR32, UPT, UPT, UR9, 0x7c00, URZ ;  /* 0x00007c0009207890 */ /* 0x020fe8000fffe0ff */
[----:B------:R-:W-:Y:S02]  /*2cd0*/  UIADD3 UR47, UPT, UPT, UR47, 0x1, URZ ;  /* 0x000000012f2f7890 */ /* 0x000fe4000fffe0ff */
[----:B------:R-:W-:Y:S01]  /*2ce0*/  MOV.SPILL R32, UR71 ;  /* 0x0000004700207c02 */ /* 0x000fe20009000f00 */
[----:B-1----:R-:W-:Y:S01]  /*2cf0*/  UIADD3 UR56, UPT, UPT, UR9, 0x8800, URZ ;  /* 0x0000880009387890 */ /* 0x002fe2000fffe0ff */
[----:B------:R-:W-:Y:S02]  /*2d00*/  R2UR.FILL UR62, R36 ;  /* 0x00000000243e72ca */ /* 0x000fe400004e0000 */
[----:B------:R-:W-:Y:S02]  /*2d10*/  R2UR.FILL UR61, R35 ;  /* 0x00000000233d72ca */ /* 0x000fe400004e0000 */
[----:B------:R-:W-:Y:S02]  /*2d20*/  R2UR.FILL UR60, R34 ;  /* 0x00000000223c72ca */ /* 0x000fe400004e0000 */
[----:B------:R-:W-:Y:S01]  /*2d30*/  R2UR.FILL UR59, R33 ;  /* 0x00000000213b72ca */ /* 0x000fe200004e0000 */
[----:B----4-:R-:W-:Y:S01]  /*2d40*/  UMOV UR20, UR68 ;  /* 0x0000004400147c82 */ /* 0x010fe20008000000 */
        /* <DEDUP_REMOVED lines=11> */
[----:B------:R1:W-:Y:S01]  /*2e00*/  UTMALDG.5D.IM2COL [UR32], [UR12], UR7 ;  /* 0x000000200c0073b4 */ /* 0x0003e20008060007 */
[----:B------:R-:W-:Y:S01]  /*2e10*/  UIADD3 UR16, UPT, UPT, UR9, 0x8400, URZ ;  /* 0x0000840009107890 */ /* 0x000fe2000fffe0ff */
[----:B---3--:R-:W-:Y:S01]  /*2e20*/  R2UR.FILL UR43, R28 ;  /* 0x000000001c2b72ca */ /* 0x008fe200004e0000 */
[----:B------:R-:W-:Y:S01]  /*2e30*/  UMOV UR17, UR14 ;  /* 0x0000000e00117c82 */ /* 0x000fe20008000000 */
[----:B------:R-:W-:Y:S01]  /*2e40*/  UMOV UR18, UR34 ;  /* 0x0000002200127c82 */ /* 0x000fe20008000000 */
[----:B------:R-:W-:Y:S01]  /*2e50*/  R2UR.FILL UR46, R31 ;  /* 0x000000001f2e72ca */ /* 0x000fe200004e0000 */
[----:B------:R-:W-:Y:S01]  /*2e60*/  UIADD3 UR40, UPT, UPT, UR9, 0x9800, URZ ;  /* 0x0000980009287890 */ /* 0x000fe2000fffe0ff */
[----:B------:R-:W-:Y:S01]  /*2e70*/  R2UR.FILL UR45, R30 ;  /* 0x000000001e2d72ca */ /* 0x000fe200004e0000 */
[----:B------:R3:W-:Y:S01]  /*2e80*/  UTMALDG.5D.IM2COL [UR64], [UR12], UR7 ;  /* 0x000000400c0073b4 */ /* 0x0007e20008060007 */
[----:B------:R-:W-:Y:S02]  /*2e90*/  R2UR.FILL UR44, R29 ;  /* 0x000000001d2c72ca */ /* 0x000fe400004e0000 */
[----:B------:R-:W-:Y:S02]  /*2ea0*/  MOV.SPILL R28, UR67 ;  /* 0x00000043001c7c02 */ /* 0x000fe40009000f00 */
[----:B------:R-:W-:Y:S02]  /*2eb0*/  MOV.SPILL R31, UR70 ;  /* 0x00000046001f7c02 */ /* 0x000fe40009000f00 */
[----:B------:R-:W-:Y:S01]  /*2ec0*/  MOV.SPILL R30, UR69 ;  /* 0x00000045001e7c02 */ /* 0x000fe20009000f00 */
[----:B------:R4:W-:Y:S01]  /*2ed0*/  UTMALDG.5D.IM2COL [UR16], [UR12], UR7 ;  /* 0x000000100c0073b4 */ /* 0x0009e20008060007 */
[----:B------:R-:W-:Y:S02]  /*2ee0*/  MOV.SPILL R29, UR68 ;  /* 0x00000044001d7c02 */ /* 0x000fe40009000f00 */
[----:B------:R-:W-:Y:S01]  /*2ef0*/  R2UR.FILL UR71, R32 ;  /* 0x00000000204772ca */ /* 0x000fe200004e0000 */
[----:B-1----:R-:W-:Y:S01]  /*2f00*/  UIADD3 UR32, UPT, UPT, UR9, 0x8c00, URZ ;  /* 0x00008c0009207890 */ /* 0x002fe2000fffe0ff */
[----:B------:R-:W-:Y:S01]  /*2f10*/  UMOV UR35, UR59 ;  /* 0x0000003b00237c82 */ /* 0x000fe20008000000 */
[----:B------:R-:W-:Y:S01]  /*2f20*/  UMOV UR36, UR60 ;  /* 0x0000003c00247c82 */ /* 0x000fe20008000000 */
[----:B------:R-:W-:Y:S01]  /*2f30*/  UMOV UR37, UR61 ;  /* 0x0000003d00257c82 */ /* 0x000fe20008000000 */
[----:B------:R-:W-:Y:S01]  /*2f40*/  UMOV UR38, UR62 ;  /* 0x0000003e00267c82 */ /* 0x000fe20008000000 */
[----:B---3--:R-:W-:Y:S01]  /*2f50*/  USHF.L.U32 UR65, UR23, 0x6, URZ ;  /* 0x0000000617417899 */ /* 0x008fe200080006ff */
[----:B------:R-:W-:Y:S01]  /*2f60*/  R2UR UR68, R0 ;  /* 0x00000000004472ca */ /* 0x000fe200000e0000 */
[----:B------:R-:W-:Y:S01]  /*2f70*/  UIADD3 UR64, UPT, UPT, UR8, 0x1e800, URZ ;  /* 0x0001e80008407890 */ /* 0x000fe2000fffe0ff */
[----:B------:R-:W-:Y:S01]  /*2f80*/  R2UR UR69, R2 ;  /* 0x00000000024572ca */ /* 0x000fe200000e0000 */
[----:B------:R-:W-:Y:S01]  /*2f90*/  ULOP3.LUT UR67, UR76, UR65, URZ, 0xfc, !UPT ;  /* 0x000000414c437292 */ /* 0x000fe2000f8efcff */
[----:B------:R-:W-:Y:S01]  /*2fa0*/  R2UR UR66, R25 ;  /* 0x00000000194272ca */ /* 0x000fe200000e0000 */
[----:B------:R-:W-:Y:S01]  /*2fb0*/  UIADD3 UR8, UPT, UPT, UR8, 0x20800, URZ ;  /* 0x0002080008087890 */ /* 0x000fe2000fffe0ff */
[----:B------:R-:W-:Y:S01]  /*2fc0*/  R2UR UR70, R3 ;  /* 0x00000000034672ca */ /* 0x000fe200000e0000 */
[----:B------:R-:W-:Y:S01]  /*2fd0*/  UMOV UR58, UR65 ;  /* 0x00000041003a7c82 */ /* 0x000fe20008000000 */
[----:B------:R-:W-:Y:S01]  /*2fe0*/  UMOV UR50, UR65 ;  /* 0x0000004100327c82 */ /* 0x000fe20008000000 */
[----:B------:R1:W-:Y:S01]  /*2ff0*/  UTMALDG.5D.IM2COL [UR56], [UR12], UR7 ;  /* 0x000000380c0073b4 */ /* 0x0003e20008060007 */
[----:B----4-:R-:W-:Y:S01]  /*3000*/  UIADD3 UR16, UPT, UPT, UR9, 0x9400, URZ ;  /* 0x0000940009107890 */ /* 0x010fe2000fffe0ff */
[----:B------:R-:W-:Y:S01]  /*3010*/  UMOV UR42, UR65 ;  /* 0x00000041002a7c82 */ /* 0x000fe20008000000 */
[----:B------:R-:W-:Y:S01]  /*3020*/  UMOV UR26, UR65 ;  /* 0x00000041001a7c82 */ /* 0x000fe20008000000 */
[----:B------:R-:W-:Y:S01]  /*3030*/  UMOV UR65, UR14 ;  /* 0x0000000e00417c82 */ /* 0x000fe20008000000 */
[----:B------:R-:W-:Y:S01]  /*3040*/  UMOV UR19, UR51 ;  /* 0x0000003300137c82 */ /* 0x000fe20008000000 */
[----:B------:R-:W-:Y:S01]  /*3050*/  UMOV UR20, UR52 ;  /* 0x0000003400147c82 */ /* 0x000fe20008000000 */
[----:B------:R3:W-:Y:S01]  /*3060*/  UTMALDG.5D.IM2COL [UR32], [UR12], UR7 ;  /* 0x000000200c0073b4 */ /* 0x0007e20008060007 */
[----:B------:R-:W-:Y:S01]  /*3070*/  UMOV UR21, UR53 ;  /* 0x0000003500157c82 */ /* 0x000fe20008000000 */
[----:B------:R-:W-:Y:S01]  /*3080*/  UMOV UR22, UR54 ;  /* 0x0000003600167c82 */ /* 0x000fe20008000000 */
[----:B------:R-:W-:Y:S01]  /*3090*/  UMOV UR11, UR67 ;  /* 0x00000043000b7c82 */ /* 0x000fe20008000000 */
[----:B------:R-:W-:Y:S02]  /*30a0*/  MOV.SPILL R4, UR66 ;  /* 0x0000004200047c02 */ /* 0x000fe40009000f00 */
[----:B------:R-:W-:Y:S01]  /*30b0*/  R2UR UR66, R19 ;  /* 0x00000000134272ca */ /* 0x000fe200000e0000 */
[----:B------:R-:W-:Y:S01]  /*30c0*/  UTMALDG.5D.IM2COL [UR48], [UR12], UR7 ;  /* 0x000000300c0073b4 */ /* 0x000fe20008060007 */
[----:B------:R4:W-:Y:S01]  /*30d0*/  UTMALDG.5D.IM2COL [UR16], [UR12], UR7 ;  /* 0x000000100c0073b4 */ /* 0x0009e20008060007 */
[----:B------:R-:W-:Y:S01]  /*30e0*/  UTMALDG.5D.IM2COL [UR40], [UR12], UR7 ;  /* 0x000000280c0073b4 */ /* 0x000fe20008060007 */
[----:B-1----:R-:W1:Y:S01]  /*30f0*/  LDCU.64 UR56, c[0x0][0x348] ;  /* 0x00006900ff3877ac */ /* 0x002e620008000a00 */
[----:B---3--:R-:W-:Y:S01]  /*3100*/  UIADD3 UR32, UPT, UPT, UR9, 0x9c00, URZ ;  /* 0x00009c0009207890 */ /* 0x008fe2000fffe0ff */
[----:B------:R-:W-:Y:S01]  /*3110*/  UMOV UR35, UR43 ;  /* 0x0000002b00237c82 */ /* 0x000fe20008000000 */
[----:B------:R-:W-:Y:S01]  /*3120*/  UMOV UR36, UR44 ;  /* 0x0000002c00247c82 */ /* 0x000fe20008000000 */
[----:B------:R-:W-:Y:S01]  /*3130*/  UMOV UR37, UR45 ;  /* 0x0000002d00257c82 */ /* 0x000fe20008000000 */
[----:B------:R-:W-:Y:S05]  /*3140*/  UMOV UR38, UR46 ;  /* 0x0000002e00267c82 */ /* 0x000fea0008000000 */
[----:B------:R-:W-:Y:S01]  /*3150*/  UTMALDG.5D.IM2COL [UR32], [UR12], UR7 ;  /* 0x000000200c0073b4 */ /* 0x000fe20008060007 */
[----:B----4-:R-:W-:Y:S01]  /*3160*/  UIADD3 UR16, UPT, UPT, UR9, 0xa400, URZ ;  /* 0x0000a40009107890 */ /* 0x010fe2000fffe0ff */
[----:B------:R-:W-:Y:S01]  /*3170*/  UTMALDG.5D.IM2COL [UR24], [UR12], UR7 ;  /* 0x000000180c0073b4 */ /* 0x000fe20008060007 */
[----:B------:R-:W-:Y:S01]  /*3180*/  UMOV UR19, UR27 ;  /* 0x0000001b00137c82 */ /* 0x000fe20008000000 */
[----:B------:R-:W-:Y:S01]  /*3190*/  UMOV UR20, UR28 ;  /* 0x0000001c00147c82 */ /* 0x000fe20008000000 */
[----:B------:R-:W-:Y:S01]  /*31a0*/  UMOV UR21, UR29 ;  /* 0x0000001d00157c82 */ /* 0x000fe20008000000 */
[----:B------:R-:W-:Y:S01]  /*31b0*/  UMOV UR22, UR30 ;  /* 0x0000001e00167c82 */ /* 0x000fe20008000000 */
[----:B------:R-:W-:Y:S03]  /*31c0*/  UMOV UR9, UR14 ;  /* 0x0000000e00097c82 */ /* 0x000fe60008000000 */
[----:B------:R1:W-:Y:S02]  /*31d0*/  UTMALDG.5D.IM2COL [UR16], [UR12], UR7 ;  /* 0x000000100c0073b4 */ /* 0x0003e40008060007 */
[----:B-1----:R-:W-:Y:S01]  /*31e0*/  UIADD3 UR16, UP0, UPT, UR56, 0x200, URZ ;  /* 0x0000020038107890 */ /* 0x002fe2000ff1e0ff */
[----:B------:R-:W-:Y:S01]  /*31f0*/  UMOV UR7, 0x30000 ;  /* 0x0003000000077882 */ /* 0x000fe20000000000 */
[----:B------:R-:W-:Y:S02]  /*3200*/  UMOV UR18, 0x0 ;  /* 0x0000000000127882 */ /* 0x000fe40000000000 */
[----:B------:R-:W-:Y:S01]  /*3210*/  UIADD3.X UR17, UPT, UPT, URZ, UR57, URZ, UP0, !UPT ;  /* 0x00000039ff117290 */ /* 0x000fe200087fe4ff */
[----:B------:R-:W-:Y:S01]  /*3220*/  UMOV UR19, 0x10000000 ;  /* 0x1000000000137882 */ /* 0x000fe20000000000 */
[----:B------:R-:W-:Y:S01]  /*3230*/  UMOV UR22, UR68 ;  /* 0x0000004400167c82 */ /* 0x000fe20008000000 */
[----:B------:R-:W-:Y:S01]  /*3240*/  UMOV UR21, UR69 ;  /* 0x0000004500157c82 */ /* 0x000fe20008000000 */
[----:B------:R-:W-:Y:S01]  /*3250*/  UMOV UR12, UR22 ;  /* 0x00000016000c7c82 */ /* 0x000fe20008000000 */
[----:B------:R-:W-:Y:S01]  /*3260*/  UMOV UR13, UR21 ;  /* 0x00000015000d7c82 */ /* 0x000fe20008000000 */
[----:B------:R-:W-:Y:S03]  /*3270*/  UMOV UR20, UR70 ;  /* 0x0000004600147c82 */ /* 0x000fe60008000000 */
[----:B------:R1:W-:Y:S01]  /*3280*/  UTMALDG.5D.MULTICAST [UR64], [UR16], UR7, desc[UR18] ;  /* 0x00001240100073b4 */ /* 0x0003e20008021807 */
[----:B------:R-:W-:Y:S02]  /*3290*/  UMOV UR14, UR20 ;  /* 0x00000014000e7c82 */ /* 0x000fe40008000000 */
[----:B------:R3:W-:Y:S01]  /*32a0*/  UTMALDG.5D.MULTICAST [UR8], [UR16], UR7, desc[UR18] ;  /* 0x00001208100073b4 */ /* 0x0007e20008021807 */
[----:B-1----:R-:W1:Y:S01]  /*32b0*/  LDCU UR65, c[0x0][0x38c] ;  /* 0x00007180ff4177ac */ /* 0x002e620008000800 */
[----:B------:R-:W-:Y:S02]  /*32c0*/  R2UR.FILL UR66, R4 ;  /* 0x00000000044272ca */ /* 0x000fe400004e0000 */
[----:B------:R-:W-:Y:S02]  /*32d0*/  R2UR.FILL UR70, R31 ;  /* 0x000000001f4672ca */ /* 0x000fe400004e0000 */
[----:B------:R-:W-:Y:S02]  /*32e0*/  R2UR.FILL UR69, R30 ;  /* 0x000000001e4572ca */ /* 0x000fe400004e0000 */
[----:B------:R-:W-:Y:S01]  /*32f0*/  R2UR.FILL UR68, R29 ;  /* 0x000000001d4472ca */ /* 0x000fe200004e0000 */
[----:B---3--:R-:W-:Y:S01]  /*3300*/  UIADD3 UR9, UPT, UPT, UR22, 0x1, URZ ;  /* 0x0000000116097890 */ /* 0x008fe2000fffe0ff */
[----:B------:R-:W-:Y:S01]  /*3310*/  R2UR.FILL UR67, R28 ;  /* 0x000000001c4372ca */ /* 0x000fe200004e0000 */
[----:B------:R-:W-:Y:S02]  /*3320*/  UIADD3 UR8, UPT, UPT, UR21, 0x1, URZ ;  /* 0x0000000115087890 */ /* 0x000fe4000fffe0ff */
[----:B------:R-:W-:Y:S02]  /*3330*/  UIADD3 UR7, UPT, UPT, UR20, 0x1, URZ ;  /* 0x0000000114077890 */ /* 0x000fe4000fffe0ff */
[----:B------:R-:W-:Y:S01]  /*3340*/  UIADD3 UR12, UPT, UPT, UR23, 0x1, URZ ;  /* 0x00000001170c7890 */ /* 0x000fe2000fffe0ff */
[----:B------:R-:W-:Y:S01]  /*3350*/  UMOV UR11, UR55 ;  /* 0x00000037000b7c82 */ /* 0x000fe20008000000 */
[----:B-1----:R-:W-:Y:S04]  /*3360*/  UISETP.NE.AND UP2, UPT, UR9, UR65, UPT ;  /* 0x000000410900728c */ /* 0x002fe8000bf45270 */
[----:B------:R-:W-:Y:S06]  /*3370*/  USEL UR9, UR9, URZ, UP2 ;  /* 0x000000ff09097287 */ /* 0x000fec0009000000 */
[----:B------:R-:W-:Y:S01]  /*3380*/  IMAD.U32 R0, RZ, RZ, UR9 ;  /* 0x00000009ff007e24 */ /* 0x000fe2000f8e00ff */
[----:B------:R-:W-:Y:S04]  /*3390*/  @UP2 UIADD3 UR8, UPT, UPT, UR21, URZ, URZ ;  /* 0x000000ff15082290 */ /* 0x000fe8000fffe0ff */
[----:B------:R-:W-:Y:S04]  /*33a0*/  UISETP.NE.AND UP1, UPT, UR8, UR74, UPT ;  /* 0x0000004a0800728c */ /* 0x000fe8000bf25270 */
[----:B------:R-:W-:Y:S06]  /*33b0*/  USEL UR8, UR8, URZ, UP1 ;  /* 0x000000ff08087287 */ /* 0x000fec0008800000 */
[----:B------:R-:W-:Y:S01]  /*33c0*/  IMAD.U32 R2, RZ, RZ, UR8 ;  /* 0x00000008ff027e24 */ /* 0x000fe2000f8e00ff */
[----:B------:R-:W-:Y:S04]  /*33d0*/  @UP1 UIADD3 UR7, UPT, UPT, UR20, URZ, URZ ;  /* 0x000000ff14071290 */ /* 0x000fe8000fffe0ff */
[----:B------:R-:W-:Y:S04]  /*33e0*/  UISETP.NE.AND UP0, UPT, UR7, UR75, UPT ;  /* 0x0000004b0700728c */ /* 0x000fe8000bf05270 */
[----:B------:R-:W-:Y:S06]  /*33f0*/  USEL UR7, UR7, URZ, UP0 ;  /* 0x000000ff07077287 */ /* 0x000fec0008000000 */
[----:B------:R-:W-:Y:S01]  /*3400*/  IMAD.U32 R3, RZ, RZ, UR7 ;  /* 0x00000007ff037e24 */ /* 0x000fe2000f8e00ff */
[----:B------:R-:W-:Y:S02]  /*3410*/  @UP0 UIADD3 UR12, UPT, UPT, UR23, URZ, URZ ;  /* 0x000000ff170c0290 */ /* 0x000fe4000fffe0ff */
[----:B------:R-:W-:Y:S05]  /*3420*/  UISETP.NE.AND UP0, UPT, UR47, UR66, UPT ;  /* 0x000000422f00728c */ /* 0x000fea000bf05270 */
[----:B------:R-:W-:Y:S04]  /*3430*/  UMOV UR23, UR12 ;  /* 0x0000000c00177c82 */ /* 0x000fe80008000000 */
[----:B--2---:R-:W-:Y:S05]  /*3440*/  BRA.U UP0, `(.L_x_28) ;  /* 0xfffffff100447547 */ /* 0x004fea000b83ffff */
.L_x_22:
[----:B------:R-:W-:Y:S01]  /*3450*/  ULEA UR4, UR55, UR31, 0x3 ;  /* 0x0000001f37047291 */ /* 0x000fe2000f8e18ff */
[----:B------:R-:W-:Y:S01]  /*3460*/  SHF.L.U32 R4, R6, 0x1f, RZ ;  /* 0x0000001f06047819 */ /* 0x000fe200000006ff */
[----:B------:R-:W-:Y:S01]  /*3470*/  @!P1 SYNCS.ARRIVE.TRANS64.A1T0 RZ, [UR31+0x98], RZ ;  /* 0x000098ffffff99a7 */ /* 0x000fe2000810001f */
[----:B------:R-:W-:-:S06]  /*3480*/  R2UR UR5, R26 ;  /* 0x000000001a0572ca */ /* 0x000fcc00000e0000 */
[----:B--2---:R1:W2:Y:S07]  /*3490*/  SYNCS.PHASECHK.TRANS64.TRYWAIT P0, [UR4+0x30], R4 ;  /* 0x00003004ff0075a7 */ /* 0x0042ae0008001104 */
[----:B------:R-:W-:-:S09]  /*34a0*/  UISETP.GE.AND UP0, UPT, UR5, 0x1, UPT ;  /* 0x000000010500788c */ /* 0x000fd2000bf06270 */
[----:B------:R-:W-:Y:S05]  /*34b0*/  BRA.U !UP0, `(.L_x_29) ;  /* 0x0000001908cc7547 */ /* 0x000fea000b800000 */
[----:B------:R-:W3:Y:S01]  /*34c0*/  LDCU.128 UR4, c[0x0][0x480] ;  /* 0x00009000ff0477ac */ /* 0x000ee20008000c00 */
[----:B------:R-:W-:Y:S02]  /*34d0*/  R2UR UR65, R25 ;  /* 0x00000000194172ca */ /* 0x000fe400000e0000 */
[----:B------:R-:W-:Y:S01]  /*34e0*/  R2UR UR64, R26 ;  /* 0x000000001a4072ca */ /* 0x000fe200000e0000 */
[----:B------:R-:W-:Y:S01]  /*34f0*/  UIADD3 UR46, UPT, UPT, UR63, 0x8, URZ ;  /* 0x000000083f2e7890 */ /* 0x000fe2000fffe0ff */
[----:B------:R-:W-:Y:S01]  /*3500*/  R2UR UR61, R19 ;  /* 0x00000000133d72ca */ /* 0x000fe200000e0000 */
[----:B------:R-:W-:Y:S02]  /*3510*/  UIADD3 UR45, UPT, UPT, UR63, 0x10, URZ ;  /* 0x000000103f2d7890 */ /* 0x000fe4000fffe0ff */
[----:B------:R-:W-:Y:S02]  /*3520*/  UIADD3 UR44, UPT, UPT, UR63, 0x18, URZ ;  /* 0x000000183f2c7890 */ /* 0x000fe4000fffe0ff */
[----:B------:R-:W-:-:S02]  /*3530*/  UIADD3 UR43, UPT, UPT, UR63, 0x20, URZ ;  /* 0x000000203f2b7890 */ /* 0x000fc4000fffe0ff */
[----:B------:R-:W-:Y:S02]  /*3540*/  UIADD3 UR42, UPT, UPT, UR63, 0x28, URZ ;  /* 0x000000283f2a7890 */ /* 0x000fe4000fffe0ff */
[----:B------:R-:W-:Y:S02]  /*3550*/  UIADD3 UR38, UPT, UPT, UR63, 0x30, URZ ;  /* 0x000000303f267890 */ /* 0x000fe4000fffe0ff */
[----:B------:R-:W-:Y:S02]  /*3560*/  UIADD3 UR30, UPT, UPT, UR63, 0x38, URZ ;  /* 0x000000383f1e7890 */ /* 0x000fe4000fffe0ff */
[----:B---3--:R-:W-:Y:S02]  /*3570*/  UIMAD.WIDE.U32 UR12, UR46, UR5, URZ ;  /* 0x000000052e0c72a5 */ /* 0x008fe4000f8e00ff */
[----:B------:R-:W-:Y:S02]  /*3580*/  UIMAD.WIDE.U32 UR14, UR45, UR5, URZ ;  /* 0x000000052d0e72a5 */ /* 0x000fe4000f8e00ff */
[----:B------:R-:W-:-:S02]  /*3590*/  UIMAD.WIDE.U32 UR26, UR63, UR5, URZ ;  /* 0x000000053f1a72a5 */ /* 0x000fc4000f8e00ff */
[----:B------:R-:W-:Y:S02]  /*35a0*/  UIMAD.WIDE.U32 UR16, UR44, UR5, URZ ;  /* 0x000000052c1072a5 */ /* 0x000fe4000f8e00ff */
[----:B------:R-:W-:Y:S02]  /*35b0*/  UIMAD.WIDE.U32 UR18, UR43, UR5, URZ ;  /* 0x000000052b1272a5 */ /* 0x000fe4000f8e00ff */
[----:B------:R-:W-:Y:S02]  /*35c0*/  UIMAD.WIDE.U32 UR20, UR42, UR5, URZ ;  /* 0x000000052a1472a5 */ /* 0x000fe4000f8e00ff */
[----:B------:R-:W-:Y:S02]  /*35d0*/  UIMAD.WIDE.U32 UR24, UR38, UR5, URZ ;  /* 0x00000005261872a5 */ /* 0x000fe4000f8e00ff */
[----:B------:R-:W-:Y:S01]  /*35e0*/  UIMAD.WIDE.U32 UR28, UR30, UR5, URZ ;  /* 0x000000051e1c72a5 */ /* 0x000fe2000f8e00ff */
[----:B------:R-:W3:Y:S02]  /*35f0*/  LDCU.128 UR8, c[0x0][0x490] ;  /* 0x00009200ff0877ac */ /* 0x000ee40008000c00 */
[----:B------:R-:W-:Y:S01]  /*3600*/  UMOV UR5, UR13 ;  /* 0x0000000d00057c82 */ /* 0x000fe20008000000 */
[----:B------:R-:W-:-:S02]  /*3610*/  UISETP.NE.AND UP0, UPT, UR4, 0x1, UPT ;  /* 0x000000010400788c */ /* 0x000fc4000bf05270 */
[----:B------:R-:W-:Y:S02]  /*3620*/  USHF.R.U32.HI UR22, URZ, UR6, UR5 ;  /* 0x00000006ff167299 */ /* 0x000fe40008011605 */
[----:B------:R-:W-:Y:S01]  /*3630*/  UISETP.NE.AND UP1, UPT, UR7, 0x1, UPT ;  /* 0x000000010700788c */ /* 0x000fe2000bf25270 */
[----:B------:R-:W-:Y:S01]  /*3640*/  UMOV UR5, UR15 ;  /* 0x0000000f00057c82 */ /* 0x000fe20008000000 */
[----:B------:R-:W-:Y:S02]  /*3650*/  USEL UR16, UR46, UR22, !UP0 ;  /* 0x000000162e107287 */ /* 0x000fe4000c000000 */
[----:B------:R-:W-:Y:S02]  /*3660*/  USHF.R.U32.HI UR15, URZ, UR6, UR5 ;  /* 0x00000006ff0f7299 */ /* 0x000fe40008011605 */
[----:B------:R-:W-:Y:S01]  /*3670*/  UIADD3 UR28, UPT, UPT, -UR16, URZ, URZ ;  /* 0x000000ff101c7290 */ /* 0x000fe2000fffe1ff */
[----:B------:R-:W-:Y:S01]  /*3680*/  UMOV UR5, UR17 ;  /* 0x0000001100057c82 */ /* 0x000fe20008000000 */
[----:B------:R-:W-:-:S02]  /*3690*/  USEL UR15, UR45, UR15, !UP0 ;  /* 0x0000000f2d0f7287 */ /* 0x000fc4000c000000 */
[----:B------:R-:W-:Y:S02]  /*36a0*/  USHF.R.U32.HI UR14, URZ, UR6, UR5 ;  /* 0x00000006ff0e7299 */ /* 0x000fe40008011605 */
[----:B---3--:R-:W-:Y:S01]  /*36b0*/  UIMAD.WIDE.U32 UR32, UR15, UR8, URZ ;  /* 0x000000080f2072a5 */ /* 0x008fe2000f8e00ff */
        /* <DEDUP_REMOVED lines=22> */
[----:B------:R-:W-:Y:S02]  /*3820*/  UIMAD.WIDE.U32 UR48, UR6, UR8, URZ ;  /* 0x00000008063072a5 */ /* 0x000fe4000f8e00ff */
[----:B------:R-:W-:Y:S02]  /*3830*/  UIMAD.WIDE.U32 UR50, UR5, UR8, URZ ;  /* 0x00000008053272a5 */ /* 0x000fe4000f8e00ff */
[----:B------:R-:W-:Y:S02]  /*3840*/  UIADD3 UR24, UPT, UPT, -UR12, URZ, URZ ;  /* 0x000000ff0c187290 */ /* 0x000fe4000fffe1ff */
[----:B------:R-:W-:Y:S02]  /*3850*/  UIADD3 UR27, UPT, UPT, -UR15, URZ, URZ ;  /* 0x000000ff0f1b7290 */ /* 0x000fe4000fffe1ff */
[----:B------:R-:W-:-:S02]  /*3860*/  UIADD3 UR26, UPT, UPT, -UR14, URZ, URZ ;  /* 0x000000ff0e1a7290 */ /* 0x000fc4000fffe1ff */
[----:B------:R-:W-:Y:S02]  /*3870*/  UIADD3 UR22, UPT, UPT, -UR6, URZ, URZ ;  /* 0x000000ff06167290 */ /* 0x000fe4000fffe1ff */
[----:B------:R-:W-:Y:S02]  /*3880*/  UIADD3 UR29, UPT, UPT, -UR17, URZ, URZ ;  /* 0x000000ff111d7290 */ /* 0x000fe4000fffe1ff */
[----:B------:R-:W-:Y:S02]  /*3890*/  UIADD3 UR8, UPT, UPT, -UR5, URZ, URZ ;  /* 0x000000ff05087290 */ /* 0x000fe4000fffe1ff */
[----:B------:R-:W-:Y:S02]  /*38a0*/  UIMAD UR59, UR4, UR25, UR43 ;  /* 0x00000019043b72a4 */ /* 0x000fe4000f8e022b */
[----:B------:R-:W-:Y:S02]  /*38b0*/  UIMAD UR56, UR4, UR24, UR42 ;  /* 0x00000018043872a4 */ /* 0x000fe4000f8e022a */
[----:B------:R-:W-:-:S02]  /*38c0*/  UIMAD UR58, UR4, UR28, UR46 ;  /* 0x0000001c043a72a4 */ /* 0x000fc4000f8e022e */
[----:B------:R-:W-:Y:S02]  /*38d0*/  UIMAD UR57, UR4, UR27, UR45 ;  /* 0x0000001b043972a4 */ /* 0x000fe4000f8e022d */
[----:B------:R-:W-:Y:S02]  /*38e0*/  UIMAD UR67, UR4, UR26, UR44 ;  /* 0x0000001a044372a4 */ /* 0x000fe4000f8e022c */
[----:B------:R-:W-:Y:S02]  /*38f0*/  UIMAD UR43, UR4, UR22, UR38 ;  /* 0x00000016042b72a4 */ /* 0x000fe4000f8e0226 */
[----:B------:R-:W-:Y:S02]  /*3900*/  UIMAD UR42, UR4, UR29, UR63 ;  /* 0x0000001d042a72a4 */ /* 0x000fe4000f8e023f */
[----:B------:R-:W-:Y:S01]  /*3910*/  UIMAD UR47, UR4, UR8, UR30 ;  /* 0x00000008042f72a4 */ /* 0x000fe2000f8e021e */
[----:B------:R-:W3:Y:S02]  /*3920*/  LDCU UR53, c[0x0][0x4a0] ;  /* 0x00009400ff3577ac */ /* 0x000ee40008000800 */
[----:B------:R-:W-:Y:S01]  /*3930*/  UMOV UR4, UR19 ;  /* 0x0000001300047c82 */ /* 0x000fe20008000000 */
[----:B------:R-:W-:-:S02]  /*3940*/  UISETP.NE.AND UP0, UPT, UR10, 0x1, UPT ;  /* 0x000000010a00788c */ /* 0x000fc4000bf05270 */
[----:B------:R-:W-:Y:S02]  /*3950*/  USHF.R.U32.HI UR25, URZ, UR9, UR4 ;  /* 0x00000009ff197299 */ /* 0x000fe40008011604 */
[----:B------:R-:W-:Y:S01]  /*3960*/  UIADD3 UR65, UPT, UPT, UR64, UR65, URZ ;  /* 0x0000004140417290 */ /* 0x000fe2000fffe0ff */
[----:B------:R-:W-:Y:S01]  /*3970*/  UMOV UR4, UR21 ;  /* 0x0000001500047c82 */ /* 0x000fe20008000000 */
[----:B------:R-:W-:Y:S02]  /*3980*/  USEL UR25, UR17, UR25, !UP1 ;  /* 0x0000001911197287 */ /* 0x000fe4000c800000 */
[----:B------:R-:W-:Y:S02]  /*3990*/  USHF.R.U32.HI UR24, URZ, UR9, UR4 ;  /* 0x00000009ff187299 */ /* 0x000fe40008011604 */
[----:B------:R-:W-:Y:S01]  /*39a0*/  IMAD.U32 R25, RZ, RZ, UR65 ;  /* 0x00000041ff197e24 */ /* 0x000fe2000f8e00ff */
        /* <DEDUP_REMOVED lines=26> */
[----:B------:R-:W-:Y:S02]  /*3b50*/  UIMAD UR40, UR7, UR32, UR17 ;  /* 0x00000020072872a4 */ /* 0x000fe4000f8e0211 */
[----:B------:R-:W-:Y:S02]  /*3b60*/  UIADD3 UR8, UPT, UPT, -UR4, URZ, URZ ;  /* 0x000000ff04087290 */ /* 0x000fe4000fffe1ff */
[----:B------:R-:W-:Y:S02]  /*3b70*/  UIMAD UR38, UR7, UR30, UR16 ;  /* 0x0000001e072672a4 */ /* 0x000fe4000f8e0210 */
[----:B------:R-:W-:Y:S02]  /*3b80*/  UIMAD UR37, UR7, UR29, UR15 ;  /* 0x0000001d072572a4 */ /* 0x000fe4000f8e020f */
[----:B------:R-:W-:Y:S02]  /*3b90*/  UIMAD UR68, UR7, UR28, UR14 ;  /* 0x0000001c074472a4 */ /* 0x000fe4000f8e020e */
[----:B------:R-:W-:-:S02]  /*3ba0*/  UIMAD UR60, UR7, UR27, UR13 ;  /* 0x0000001b073c72a4 */ /* 0x000fc4000f8e020d */
[----:B------:R-:W-:Y:S02]  /*3bb0*/  UIMAD UR52, UR7, UR26, UR12 ;  /* 0x0000001a073472a4 */ /* 0x000fe4000f8e020c */
[----:B------:R-:W-:Y:S02]  /*3bc0*/  UIMAD UR44, UR7, UR9, UR6 ;  /* 0x00000009072c72a4 */ /* 0x000fe4000f8e0206 */
[----:B------:R-:W-:Y:S02]  /*3bd0*/  UIMAD UR36, UR7, UR8, UR5 ;  /* 0x00000008072472a4 */ /* 0x000fe4000f8e0205 */
[----:B------:R-:W-:Y:S02]  /*3be0*/  UIMAD.WIDE.U32 UR6, UR25, UR11, URZ ;  /* 0x0000000b190672a5 */ /* 0x000fe4000f8e00ff */
[----:B------:R-:W-:Y:S02]  /*3bf0*/  UIMAD.WIDE.U32 UR12, UR24, UR11, URZ ;  /* 0x0000000b180c72a5 */ /* 0x000fe4000f8e00ff */
[----:B------:R-:W-:-:S02]  /*3c00*/  UIMAD.WIDE.U32 UR14, UR22, UR11, URZ ;  /* 0x0000000b160e72a5 */ /* 0x000fc4000f8e00ff */
[----:B------:R-:W-:Y:S01]  /*3c10*/  UIMAD.WIDE.U32 UR16, UR21, UR11, URZ ;  /* 0x0000000b151072a5 */ /* 0x000fe2000f8e00ff */
[----:B------:R-:W-:Y:S01]  /*3c20*/  UMOV UR5, UR7 ;  /* 0x0000000700057c82 */ /* 0x000fe20008000000 */
[----:B------:R-:W-:Y:S02]  /*3c30*/  UIMAD.WIDE.U32 UR26, UR20, UR11, URZ ;  /* 0x0000000b141a72a5 */ /* 0x000fe4000f8e00ff */
[----:B------:R-:W-:Y:S02]  /*3c40*/  UIMAD.WIDE.U32 UR28, UR19, UR11, URZ ;  /* 0x0000000b131c72a5 */ /* 0x000fe4000f8e00ff */
[----:B------:R-:W-:Y:S02]  /*3c50*/  UIMAD.WIDE.U32 UR32, UR18, UR11, URZ ;  /* 0x0000000b122072a5 */ /* 0x000fe4000f8e00ff */
[----:B------:R-:W-:Y:S02]  /*3c60*/  UIMAD.WIDE.U32 UR34, UR4, UR11, URZ ;  /* 0x0000000b042272a5 */ /* 0x000fe4000f8e00ff */
[----:B---3--:R-:W-:Y:S01]  /*3c70*/  USHF.R.U32.HI UR11, URZ, UR53, UR5 ;  /* 0x00000035ff0b7299 */ /* 0x008fe20008011605 */
[----:B------:R-:W3:Y:S02]  /*3c80*/  LDCU UR41, c[0x0][0x4ec] ;  /* 0x00009d80ff2977ac */ /* 0x000ee40008000800 */
[----:B------:R-:W-:Y:S01]  /*3c90*/  UMOV UR5, UR13 ;  /* 0x0000000d00057c82 */ /* 0x000fe20008000000 */
[----:B------:R-:W3:Y:S01]  /*3ca0*/  LDCU.64 UR8, c[0x0][0x4c0] ;  /* 0x00009800ff0877ac */ /* 0x000ee20008000a00 */
[----:B------:R-:W-:Y:S01]  /*3cb0*/  USHF.R.U32.HI UR7, URZ, UR53, UR5 ;  /* 0x00000035ff077299 */ /* 0x000fe20008011605 */
[----:B------:R-:W4:Y:S02]  /*3cc0*/  LDCU UR16, c[0x0][0x4c8] ;  /* 0x00009900ff1077ac */ /* 0x000f240008000800 */
[----:B------:R-:W-:Y:S01]  /*3cd0*/  UMOV UR5, UR15 ;  /* 0x0000000f00057c82 */ /* 0x000fe20008000000 */
[----:B------:R-:W-:-:S02]  /*3ce0*/  USEL UR69, UR24, UR7, !UP0 ;  /* 0x0000000718457287 */ /* 0x000fc4000c000000 */
[----:B------:R-:W-:Y:S02]  /*3cf0*/  USHF.R.U32.HI UR6, URZ, UR53, UR5 ;  /* 0x00000035ff067299 */ /* 0x000fe40008011605 */
[----:B------:R-:W-:Y:S01]  /*3d00*/  USEL UR72, UR25, UR11, !UP0 ;  /* 0x0000000b19487287 */ /* 0x000fe2000c000000 */
[----:B------:R-:W-:Y:S01]  /*3d10*/  UMOV UR5, UR17 ;  /* 0x0000001100057c82 */ /* 0x000fe20008000000 */
[----:B------:R-:W-:Y:S01]  /*3d20*/  USEL UR66, UR22, UR6, !UP0 ;  /* 0x0000000616427287 */ /* 0x000fe2000c000000 */
[----:B------:R-:W-:Y:S01]  /*3d30*/  IMAD.U32 R11, RZ, RZ, UR69 ;  /* 0x00000045ff0b7e24 */ /* 0x000fe2000f8e00ff */
[----:B------:R-:W-:Y:S02]  /*3d40*/  USHF.R.U32.HI UR70, URZ, UR53, UR5 ;  /* 0x00000035ff467299 */ /* 0x000fe40008011605 */
[----:B------:R-:W-:Y:S01]  /*3d50*/  IMAD.U32 R14, RZ, RZ, UR72 ;  /* 0x00000048ff0e7e24 */ /* 0x000fe2000f8e00ff */
[----:B---3--:R-:W-:Y:S01]  /*3d60*/  UIMAD UR17, UR57, UR8, UR41 ;  /* 0x00000008391172a4 */ /* 0x008fe2000f8e0229 */
[----:B------:R-:W-:Y:S01]  /*3d70*/  UMOV UR5, UR27 ;  /* 0x0000001b00057c82 */ /* 0x000fe20008000000 */
[----:B------:R-:W-:Y:S01]  /*3d80*/  UIADD3 UR15, UPT, UPT, -UR72, URZ, URZ ;  /* 0x000000ff480f7290 */ /* 0x000fe2000fffe1ff */
[----:B------:R-:W-:Y:S01]  /*3d90*/  MOV R8, UR66 ;  /* 0x0000004200087c02 */ /* 0x000fe20008000f00 */
[----:B------:R-:W-:-:S02]  /*3da0*/  USHF.R.U32.HI UR62, URZ, UR53, UR5 ;  /* 0x00000035ff3e7299 */ /* 0x000fc40008011605 */
[----:B------:R-:W-:Y:S01]  /*3db0*/  MOV R7, UR17 ;  /* 0x0000001100077c02 */ /* 0x000fe20008000f00 */
[----:B------:R-:W-:Y:S01]  /*3dc0*/  UIADD3 UR14, UPT, UPT, -UR69, URZ, URZ ;  /* 0x000000ff450e7290 */ /* 0x000fe2000fffe1ff */
[----:B------:R-:W-:Y:S01]  /*3dd0*/  UMOV UR5, UR29 ;  /* 0x0000001d00057c82 */ /* 0x000fe20008000000 */
[----:B------:R-:W3:Y:S01]  /*3de0*/  LDCU.64 UR28, c[0x0][0x4f0] ;  /* 0x00009e00ff1c77ac */ /* 0x000ee20008000a00 */
[----:B------:R-:W-:Y:S02]  /*3df0*/  USHF.R.U32.HI UR54, URZ, UR53, UR5 ;  /* 0x00000035ff367299 */ /* 0x000fe40008011605 */
[----:B------:R-:W-:Y:S01]  /*3e00*/  UIADD3 UR13, UPT, UPT, -UR66, URZ, URZ ;  /* 0x000000ff420d7290 */ /* 0x000fe2000fffe1ff */
[----:B------:R-:W-:Y:S01]  /*3e10*/  UMOV UR5, UR33 ;  /* 0x0000002100057c82 */ /* 0x000fe20008000000 */
[----:B------:R-:W-:Y:S02]  /*3e20*/  USEL UR54, UR19, UR54, !UP0 ;  /* 0x0000003613367287 */ /* 0x000fe4000c000000 */
[----:B------:R-:W-:-:S02]  /*3e30*/  USHF.R.U32.HI UR46, URZ, UR53, UR5 ;  /* 0x00000035ff2e7299 */ /* 0x000fc40008011605 */
[----:B------:R-:W-:Y:S02]  /*3e40*/  UIADD3 UR7, UPT, UPT, -UR54, URZ, URZ ;  /* 0x000000ff36077290 */ /* 0x000fe4000fffe1ff */
[----:B------:R-:W-:Y:S01]  /*3e50*/  USEL UR46, UR18, UR46, !UP0 ;  /* 0x0000002e122e7287 */ /* 0x000fe2000c000000 */
[----:B------:R-:W-:Y:S01]  /*3e60*/  UMOV UR5, UR35 ;  /* 0x0000002300057c82 */ /* 0x000fe20008000000 */
[----:B------:R-:W-:Y:S02]  /*3e70*/  UIMAD UR67, UR67, UR8, UR41 ;  /* 0x00000008434372a4 */ /* 0x000fe4000f8e0229 */
[----:B------:R-:W-:Y:S02]  /*3e80*/  UIADD3 UR6, UPT, UPT, -UR46, URZ, URZ ;  /* 0x000000ff2e067290 */ /* 0x000fe4000fffe1ff */
[----:B------:R-:W-:Y:S02]  /*3e90*/  USHF.R.U32.HI UR5, URZ, UR53, UR5 ;  /* 0x00000035ff057299 */ /* 0x000fe40008011605 */
[----:B------:R-:W-:-:S02]  /*3ea0*/  UIMAD UR45, UR10, UR6, UR18 ;  /* 0x000000060a2d72a4 */ /* 0x000fc4000f8e0212 */
[----:B------:R-:W-:Y:S02]  /*3eb0*/  UIMAD UR53, UR10, UR7, UR19 ;  /* 0x000000070a3572a4 */ /* 0x000fe4000f8e0213 */
[----:B------:R-:W-:Y:S02]  /*3ec0*/  UIMAD UR18, UR58, UR8, UR41 ;  /* 0x000000083a1272a4 */ /* 0x000fe4000f8e0229 */
[----:B------:R-:W-:Y:S02]  /*3ed0*/  UIMAD UR19, UR42, UR8, UR41 ;  /* 0x000000082a1372a4 */ /* 0x000fe4000f8e0229 */
[----:B------:R-:W-:Y:S02]  /*3ee0*/  UIMAD UR59, UR59, UR8, UR41 ;  /* 0x000000083b3b72a4 */ /* 0x000fe4000f8e0229 */
[----:B------:R-:W-:Y:S01]  /*3ef0*/  UIMAD UR51, UR56, UR8, UR41 ;  /* 0x00000008383372a4 */ /* 0x000fe2000f8e0229 */
[----:B------:R-:W-:Y:S01]  /*3f00*/  IMAD.U32 R10, RZ, RZ, UR18 ;  /* 0x00000012ff0a7e24 */ /* 0x000fe2000f8e00ff */
[----:B------:R-:W-:Y:S01]  /*3f10*/  UIMAD UR43, UR43, UR8, UR41 ;  /* 0x000000082b2b72a4 */ /* 0x000fe2000f8e0229 */
[----:B------:R-:W-:Y:S01]  /*3f20*/  MOV R13, UR19 ;  /* 0x00000013000d7c02 */ /* 0x000fe20008000f00 */
[----:B------:R-:W-:-:S02]  /*3f30*/  UIMAD UR27, UR47, UR8, UR41 ;  /* 0x000000082f1b72a4 */ /* 0x000fc4000f8e0229 */
[----:B---3--:R-:W-:Y:S02]  /*3f40*/  UIMAD UR17, UR38, UR9, UR28 ;  /* 0x00000009261172a4 */ /* 0x008fe4000f8e021c */
[----:B------:R-:W-:Y:S02]  /*3f50*/  UIMAD UR8, UR37, UR9, UR28 ;  /* 0x00000009250872a4 */ /* 0x000fe4000f8e021c */
[----:B------:R-:W-:Y:S02]  /*3f60*/  USEL UR62, UR20, UR62, !UP0 ;  /* 0x0000003e143e7287 */ /* 0x000fe4000c000000 */
[----:B------:R-:W-:Y:S01]  /*3f70*/  USEL UR30, UR4, UR5, !UP0 ;  /* 0x00000005041e7287 */ /* 0x000fe2000c000000 */
[----:B------:R-:W-:Y:S01]  /*3f80*/  MOV R9, UR17 ;  /* 0x0000001100097c02 */ /* 0x000fe20008000f00 */
[----:B------:R-:W-:Y:S01]  /*3f90*/  USEL UR70, UR21, UR70, !UP0 ;  /* 0x0000004615467287 */ /* 0x000fe2000c000000 */
[----:B-1----:R-:W-:Y:S01]  /*3fa0*/  IMAD.U32 R4, RZ, RZ, UR8 ;  /* 0x00000008ff047e24 */ /* 0x002fe2000f8e00ff */
[----:B------:R-:W-:-:S02]  /*3fb0*/  UIMAD UR25, UR10, UR15, UR25 ;  /* 0x0000000f0a1972a4 */ /* 0x000fc4000f8e0219 */
[----:B------:R-:W-:Y:S02]  /*3fc0*/  UIMAD UR14, UR10, UR14, UR24 ;  /* 0x0000000e0a0e72a4 */ /* 0x000fe4000f8e0218 */
[----:B------:R-:W-:Y:S02]  /*3fd0*/  UIMAD UR13, UR10, UR13, UR22 ;  /* 0x0000000d0a0d72a4 */ /* 0x000fe4000f8e0216 */
[----:B------:R-:W-:Y:S02]  /*3fe0*/  UIADD3 UR11, UPT, UPT, -UR62, URZ, URZ ;  /* 0x000000ff3e0b7290 */ /* 0x000fe4000fffe1ff */
[----:B------:R-:W-:Y:S02]  /*3ff0*/  UIADD3 UR5, UPT, UPT, -UR30, URZ, URZ ;  /* 0x000000ff1e057290 */ /* 0x000fe4000fffe1ff */
[----:B------:R-:W-:Y:S02]  /*4000*/  UIMAD UR18, UR40, UR9, UR28 ;  /* 0x00000009281272a4 */ /* 0x000fe4000f8e021c */
[----:B------:R-:W-:-:S02]  /*4010*/  UIMAD UR68, UR68, UR9, UR28 ;  /* 0x00000009444472a4 */ /* 0x000fc4000f8e021c */
[----:B------:R-:W-:Y:S02]  /*4020*/  UIMAD UR60, UR60, UR9, UR28 ;  /* 0x000000093c3c72a4 */ /* 0x000fe4000f8e021c */
[----:B------:R-:W-:Y:S01]  /*4030*/  UIMAD UR52, UR52, UR9, UR28 ;  /* 0x00000009343472a4 */ /* 0x000fe2000f8e021c */
[----:B------:R-:W-:Y:S01]  /*4040*/  IMAD.U32 R12, RZ, RZ, UR18 ;  /* 0x00000012ff0c7e24 */ /* 0x000fe2000f8e00ff */
[----:B------:R-:W-:Y:S02]  /*4050*/  UIMAD UR44, UR44, UR9, UR28 ;  /* 0x000000092c2c72a4 */ /* 0x000fe4000f8e021c */
[----:B------:R-:W-:Y:S02]  /*4060*/  UIMAD UR28, UR36, UR9, UR28 ;  /* 0x00000009241c72a4 */ /* 0x000fe4000f8e021c */
[----:B------:R-:W-:Y:S02]  /*4070*/  UIADD3 UR12, UPT, UPT, -UR70, URZ, URZ ;  /* 0x000000ff460c7290 */ /* 0x000fe4000fffe1ff */
[----:B----4-:R-:W-:-:S02]  /*4080*/  UIMAD UR17, UR25, UR16, UR29 ;  /* 0x00000010191172a4 */ /* 0x010fc4000f8e021d */
[----:B------:R-:W-:Y:S02]  /*4090*/  UIMAD UR9, UR14, UR16, UR29 ;  /* 0x000000100e0972a4 */ /* 0x000fe4000f8e021d */
[----:B------:R-:W-:Y:S02]  /*40a0*/  UIMAD UR8, UR13, UR16, UR29 ;  /* 0x000000100d0872a4 */ /* 0x000fe4000f8e021d */
[----:B------:R-:W-:Y:S01]  /*40b0*/  UIMAD UR11, UR10, UR11, UR20 ;  /* 0x0000000b0a0b72a4 */ /* 0x000fe2000f8e0214 */
[----:B------:R-:W-:Y:S01]  /*40c0*/  MOV R17, UR17 ;  /* 0x0000001100117c02 */ /* 0x000fe20008000f00 */
[----:B------:R-:W-:Y:S01]  /*40d0*/  UIMAD UR12, UR10, UR12, UR21 ;  /* 0x0000000c0a0c72a4 */ /* 0x000fe2000f8e0215 */
[----:B------:R-:W-:Y:S01]  /*40e0*/  IMAD.U32 R16, RZ, RZ, UR9 ;  /* 0x00000009ff107e24 */ /* 0x000fe2000f8e00ff */
[----:B------:R-:W-:Y:S01]  /*40f0*/  UIMAD UR7, UR10, UR5, UR4 ;  /* 0x000000050a0772a4 */ /* 0x000fe2000f8e0204 */
[----:B------:R-:W-:Y:S01]  /*4100*/  MOV R15, UR8 ;  /* 0x00000008000f7c02 */ /* 0x000fe20008000f00 */
[----:B------:R-:W-:-:S02]  /*4110*/  UIADD3 UR10, UPT, UPT, UR61, 0x20, URZ ;  /* 0x000000203d0a7890 */ /* 0x000fc4000fffe0ff */
[----:B------:R-:W-:Y:S02]  /*4120*/  UIMAD UR69, UR12, UR16, UR29 ;  /* 0x000000100c4572a4 */ /* 0x000fe4000f8e021d */
[----:B------:R-:W-:Y:S02]  /*4130*/  UIMAD UR61, UR11, UR16, UR29 ;  /* 0x000000100b3d72a4 */ /* 0x000fe4000f8e021d */
[----:B------:R-:W-:Y:S02]  /*4140*/  UIMAD UR53, UR53, UR16, UR29 ;  /* 0x00000010353572a4 */ /* 0x000fe4000f8e021d */
[----:B------:R-:W-:Y:S01]  /*4150*/  UIMAD UR45, UR45, UR16, UR29 ;  /* 0x000000102d2d72a4 */ /* 0x000fe2000f8e021d */
[----:B------:R-:W1:Y:S01]  /*4160*/  LDCU UR63, c[0x0][0x38c] ;  /* 0x00007180ff3f77ac */ /* 0x000e620008000800 */
[----:B------:R-:W3:Y:S01]  /*4170*/  LDCU UR15, c[0x0][0x4cc] ;  /* 0x00009980ff0f77ac */ /* 0x000ee20008000800 */
[----:B------:R-:W4:Y:S01]  /*4180*/  LDCU UR6, c[0x0][0x500] ;  /* 0x0000a000ff0677ac */ /* 0x000f220008000800 */
[----:B------:R-:W1:Y:S01]  /*4190*/  LDCU.64 UR74, c[0x0][0x390] ;  /* 0x00007200ff4a77ac */ /* 0x000e620008000a00 */
[----:B------:R-:W1:Y:S01]  /*41a0*/  LDCU.64 UR4, c[0x0][0x4f8] ;  /* 0x00009f00ff0477ac */ /* 0x000e620008000a00 */
[----:B------:R-:W1:Y:S01]  /*41b0*/  LDCU.64 UR72, c[0x0][0x4d0] ;  /* 0x00009a00ff4877ac */ /* 0x000e620008000a00 */
[----:B------:R-:W-:Y:S01]  /*41c0*/  UIMAD UR29, UR7, UR16, UR29 ;  /* 0x00000010071d72a4 */ /* 0x000fe2000f8e021d */
[----:B------:R-:W-:Y:S01]  /*41d0*/  UMOV UR11, UR55 ;  /* 0x00000037000b7c82 */ /* 0x000fe20008000000 */
[----:B------:R-:W-:-:S10]  /*41e0*/  UMOV UR47, UR64 ;  /* 0x00000040002f7c82 */ /* 0x000fd40008000000 */
.L_x_35:
        /* <DEDUP_REMOVED lines=8> */
.L_x_30:
[----:B------:R-:W-:Y:S11]  /*4270*/  R2UR UR7, R18 ;  /* 0x00000000120772ca */ /* 0x000ff600000e0000 */
[----:B------:R-:W-:Y:S02]  /*4280*/  @!UPT UIADD3 URZ, UPT, UPT, URZ, URZ, URZ ;  /* 0x000000fffffff290 */ /* 0x000fe4000fffe0ff */
[----:B------:R1:W-:Y:S01]  /*4290*/  @!P3 SYNCS.ARRIVE.TRANS64 RZ, [UR7], R29 ;  /* 0x0000001dffffb9a7 */ /* 0x0003e20008000007 */
[----:B------:R-:W-:Y:S04]  /*42a0*/  ULOP3.LUT UR7, UR71, 0x2, URZ, 0xfc, !UPT ;  /* 0x0000000247077892 */ /* 0x000fe8000f8efcff */
[----:B------:R-:W-:Y:S09]  /*42b0*/  UISETP.NE.AND UP0, UPT, UR7, 0x2, UPT ;  /* 0x000000020700788c */ /* 0x000ff2000bf05270 */
[----:B------:R-:W-:Y:S05]  /*42c0*/  BRA.U UP0, `(.L_x_32) ;  /* 0x0000000100047547 */ /* 0x000fea000b800000 */
[----:B-1-34-:R-:W-:Y:S05]  /*42d0*/  BPT.TRAP 0x1 ;  /* 0x000000040000795c */ /* 0x01afea0000300000 */
.L_x_32:
[----:B------:R-:W-:Y:S04]  /*42e0*/  BSSY.RECONVERGENT B0, `(.L_x_33) ;  /* 0x0000003000007945 */ /* 0x000fe80003800200 */
[----:B------:R-:W-:Y:S05]  /*42f0*/  @P2 BRA `(.L_x_34) ;  /* 0x0000000000042947 */ /* 0x000fea0003800000 */
[----:B-1-34-:R-:W-:Y:S05]  /*4300*/  BPT.TRAP 0x1 ;  /* 0x000000040000795c */ /* 0x01afea0000300000 */
.L_x_34:
[----:B-1-34-:R-:W-:Y:S05]  /*4310*/  BSYNC.RECONVERGENT B0 ;  /* 0x0000000000007941 */ /* 0x01afea0003800200 */
.L_x_33:
[----:B------:R-:W1:Y:S01]  /*4320*/  LDCU.64 UR16, c[0x0][0x348] ;  /* 0x00006900ff1077ac */ /* 0x000e620008000a00 */
[----:B------:R-:W-:Y:S02]  /*4330*/  R2UR UR26, R0 ;  /* 0x00000000001a72ca */ /* 0x000fe400000e0000 */
[----:B------:R-:W-:Y:S01]  /*4340*/  R2UR UR25, R2 ;  /* 0x00000000021972ca */ /* 0x000fe200000e0000 */
[----:B------:R-:W-:Y:S01]  /*4350*/  UIADD3 UR13, UPT, UPT, UR11, 0x1, URZ ;  /* 0x000000010b0d7890 */ /* 0x000fe2000fffe0ff */
[----:B------:R-:W-:Y:S01]  /*4360*/  R2UR UR24, R3 ;  /* 0x00000000031872ca */ /* 0x000fe200000e0000 */
[----:B------:R-:W-:Y:S01]  /*4370*/  ULEA UR9, UR11, UR31, 0xe ;  /* 0x0000001f0b097291 */ /* 0x000fe2000f8e70ff */
[----:B------:R-:W-:Y:S01]  /*4380*/  R2UR UR65, R18 ;  /* 0x00000000124172ca */ /* 0x000fe200000e0000 */
[----:B------:R-:W-:Y:S01]  /*4390*/  UISETP.NE.AND UP0, UPT, UR13, 0x6, UPT ;  /* 0x000000060d00788c */ /* 0x000fe2000bf05270 */
[----:B------:R-:W-:Y:S01]  /*43a0*/  MOV.SPILL R40, UR70 ;  /* 0x0000004600287c02 */ /* 0x000fe20009000f00 */
[----:B------:R-:W-:Y:S01]  /*43b0*/  USHF.L.U32 UR66, UR23, 0x6, URZ ;  /* 0x0000000617427899 */ /* 0x000fe200080006ff */
[----:B------:R-:W-:Y:S01]  /*43c0*/  R2UR UR70, R14 ;  /* 0x000000000e4672ca */ /* 0x000fe200000e0000 */
[----:B------:R-:W-:Y:S01]  /*43d0*/  USEL UR14, URZ, 0x1, UP0 ;  /* 0x00000001ff0e7887 */ /* 0x000fe20008000000 */
[----:B------:R-:W-:Y:S01]  /*43e0*/  MOV.SPILL R39, UR69 ;  /* 0x0000004500277c02 */ /* 0x000fe20009000f00 */
[----:B------:R-:W-:Y:S01]  /*43f0*/  UIMAD UR8, UR26, UR15, UR4 ;  /* 0x0000000f1a0872a4 */ /* 0x000fe2000f8e0204 */
[----:B------:R-:W-:Y:S01]  /*4400*/  R2UR UR69, R17 ;  /* 0x00000000114572ca */ /* 0x000fe200000e0000 */
[----:B------:R-:W-:Y:S01]  /*4410*/  UIMAD UR7, UR25, UR72, UR5 ;  /* 0x00000048190772a4 */ /* 0x000fe2000f8e0205 */
[----:B------:R-:W-:Y:S01]  /*4420*/  MOV.SPILL R38, UR68 ;  /* 0x0000004400267c02 */ /* 0x000fe20009000f00 */
[----:B-1----:R-:W-:Y:S01]  /*4430*/  UIADD3 UR12, UP1, UPT, UR16, 0x80, URZ ;  /* 0x00000080100c7890 */ /* 0x002fe2000ff3e0ff */
[----:B------:R-:W-:Y:S01]  /*4440*/  R2UR UR68, R12 ;  /* 0x000000000c4472ca */ /* 0x000fe200000e0000 */
[----:B------:R-:W-:Y:S01]  /*4450*/  ULEA UR8, UR7, UR8, 0x5 ;  /* 0x0000000807087291 */ /* 0x000fe2000f8e28ff */
[----:B------:R-:W-:Y:S01]  /*4460*/  MOV.SPILL R37, UR67 ;  /* 0x0000004300257c02 */ /* 0x000fe20009000f00 */
[----:B------:R-:W-:Y:S01]  /*4470*/  UIMAD UR7, UR24, UR73, UR6 ;  /* 0x00000049180772a4 */ /* 0x000fe2000f8e0206 */
[----:B------:R-:W-:Y:S01]  /*4480*/  R2UR UR67, R13 ;  /* 0x000000000d4372ca */ /* 0x000fe200000e0000 */
[----:B------:R-:W-:Y:S01]  /*4490*/  USEL UR55, UR13, URZ, UP0 ;  /* 0x000000ff0d377287 */ /* 0x000fe20008000000 */
[----:B------:R-:W-:Y:S01]  /*44a0*/  LOP3.LUT R6, R6, UR14, RZ, 0x3c, !PT ;  /* 0x0000000e06067c12 */ /* 0x000fe2000f8e3cff */
[----:B------:R-:W-:Y:S01]  /*44b0*/  ULEA UR7, UR7, UR8, 0xa ;  /* 0x0000000807077291 */ /* 0x000fe2000f8e50ff */
[----:B------:R-:W-:Y:S01]  /*44c0*/  MOV.SPILL R35, UR62 ;  /* 0x0000003e00237c02 */ /* 0x000fe20009000f00 */
[----:B------:R-:W-:Y:S01]  /*44d0*/  UIADD3.X UR13, UPT, UPT, URZ, UR17, URZ, UP1, !UPT ;  /* 0x00000011ff0d7290 */ /* 0x000fe20008ffe4ff */
[----:B------:R-:W-:Y:S01]  /*44e0*/  SHF.L.U32 R42, R6, 0x1f, RZ ;  /* 0x0000001f062a7819 */ /* 0x000fe200000006ff */
[----:B------:R-:W-:Y:S01]  /*44f0*/  ULEA UR16, UR55, UR31, 0x3 ;  /* 0x0000001f37107291 */ /* 0x000fe2000f8e18ff */
[----:B------:R-:W-:Y:S01]  /*4500*/  R2UR UR62, R11 ;  /* 0x000000000b3e72ca */ /* 0x000fe200000e0000 */
[----:B------:R-:W-:Y:S01]  /*4510*/  UIADD3 UR64, UPT, UPT, UR9, 0x6800, URZ ;  /* 0x0000680009407890 */ /* 0x000fe2000fffe0ff */
[----:B------:R-:W-:Y:S01]  /*4520*/  MOV.SPILL R34, UR61 ;  /* 0x0000003d00227c02 */ /* 0x000fe20009000f00 */
[----:B------:R-:W-:Y:S01]  /*4530*/  UPRMT UR7, UR7, 0x5410, URZ ;  /* 0x0000541007077896 */ /* 0x000fe200080000ff */
[----:B------:R-:W-:Y:S01]  /*4540*/  R2UR UR61, R16 ;  /* 0x00000000103d72ca */ /* 0x000fe200000e0000 */
[----:B------:R-:W-:Y:S01]  /*4550*/  UIADD3 UR34, UPT, UPT, UR66, 0x20, URZ ;  /* 0x0000002042227890 */ /* 0x000fe2000fffe0ff */
[----:B------:R-:W-:Y:S01]  /*4560*/  MOV.SPILL R33, UR60 ;  /* 0x0000003c00217c02 */ /* 0x000fe20009000f00 */
[----:B------:R-:W-:Y:S01]  /*4570*/  UIADD3 UR32, UPT, UPT, UR9, 0x6c00, URZ ;  /* 0x00006c0009207890 */ /* 0x000fe2000fffe0ff */
[----:B------:R1:W3:Y:S01]  /*4580*/  SYNCS.PHASECHK.TRANS64.TRYWAIT P0, [UR16+0x30], R42 ;  /* 0x0000302aff0075a7 */ /* 0x0002e20008001110 */
[----:B------:R-:W-:Y:S01]  /*4590*/  UIADD3 UR56, UPT, UPT, UR9, 0x7000, URZ ;  /* 0x0000700009387890 */ /* 0x000fe2000fffe0ff */
[----:B------:R-:W-:Y:S01]  /*45a0*/  MOV.SPILL R32, UR59 ;  /* 0x0000003b00207c02 */ /* 0x000fe20009000f00 */
[----:B------:R-:W-:Y:S01]  /*45b0*/  UIADD3 UR40, UPT, UPT, UR9, 0x7800, URZ ;  /* 0x0000780009287890 */ /* 0x000fe2000fffe0ff */
[----:B------:R4:W-:Y:S01]  /*45c0*/  UTMALDG.5D.IM2COL [UR64], [UR12], UR7 ;  /* 0x000000400c0073b4 */ /* 0x0009e20008060007 */
[----:B------:R-:W-:Y:S01]  /*45d0*/  UIADD3 UR48, UPT, UPT, UR9, 0x9000, URZ ;  /* 0x0000900009307890 */ /* 0x000fe2000fffe0ff */
        /* <DEDUP_REMOVED lines=13> */
[----:B------:R-:W-:Y:S01]  /*46b0*/  MOV.SPILL R30, UR46 ;  /* 0x0000002e001e7c02 */ /* 0x000fe20009000f00 */
[----:B------:R-:W-:Y:S01]  /*46c0*/  UMOV UR33, UR14 ;  /* 0x0000000e00217c82 */ /* 0x000fe20008000000 */
[----:B------:R-:W-:Y:S01]  /*46d0*/  UMOV UR57, UR14 ;  /* 0x0000000e00397c82 */ /* 0x000fe20008000000 */
[----:B------:R5:W-:Y:S01]  /*46e0*/  UTMALDG.5D.IM2COL [UR32], [UR12], UR7 ;  /* 0x000000200c0073b4 */ /* 0x000be20008060007 */
[----:B------:R-:W-:Y:S01]  /*46f0*/  UMOV UR19, UR59 ;  /* 0x0000003b00137c82 */ /* 0x000fe20008000000 */
[----:B------:R-:W-:Y:S01]  /*4700*/  UMOV UR20, UR60 ;  /* 0x0000003c00147c82 */ /* 0x000fe20008000000 */
        /* <DEDUP_REMOVED lines=8> */
[----:B------:R1:W-:Y:S01]  /*4790*/  UTMALDG.5D.IM2COL [UR56], [UR12], UR7 ;  /* 0x000000380c0073b4 */ /* 0x0003e20008060007 */
[----:B------:R-:W-:Y:S01]  /*47a0*/  UMOV UR18, UR34 ;  /* 0x0000002200127c82 */ /* 0x000fe20008000000 */
[----:B------:R-:W-:Y:S01]  /*47b0*/  MOV.SPILL R29, UR45 ;  /* 0x0000002d001d7c02 */ /* 0x000fe20009000f00 */
[----:B------:R-:W-:Y:S01]  /*47c0*/  UMOV UR42, UR8 ;  /* 0x00000008002a7c82 */ /* 0x000fe20008000000 */
[----:B--2---:R-:W-:Y:S02]  /*47d0*/  MOV.SPILL R28, UR44 ;  /* 0x0000002c001c7c02 */ /* 0x004fe40009000f00 */
[----:B------:R-:W-:Y:S01]  /*47e0*/  MOV.SPILL R18, UR43 ;  /* 0x0000002b00127c02 */ /* 0x000fe20009000f00 */
[----:B------:R2:W-:Y:S01]  /*47f0*/  UTMALDG.5D.IM2COL [UR16], [UR12], UR7 ;  /* 0x000000100c0073b4 */ /* 0x0005e20008060007 */
[----:B------:R-:W-:Y:S02]  /*4800*/  R2UR UR43, R7 ;  /* 0x00000000072b72ca */ /* 0x000fe400000e0000 */
[----:B------:R-:W-:Y:S01]  /*4810*/  R2UR UR44, R4 ;  /* 0x00000000042c72ca */ /* 0x000fe200000e0000 */
[----:B----4-:R-:W-:Y:S01]  /*4820*/  UIADD3 UR64, UPT, UPT, UR9, 0x8000, URZ ;  /* 0x0000800009407890 */ /* 0x010fe2000fffe0ff */
[----:B------:R-:W-:Y:S01]  /*4830*/  R2UR UR45, R15 ;  /* 0x000000000f2d72ca */ /* 0x000fe200000e0000 */
[----:B------:R-:W-:Y:S01]  /*4840*/  UMOV UR65, UR14 ;  /* 0x0000000e00417c82 */ /* 0x000fe20008000000 */
[----:B------:R-:W-:Y:S01]  /*4850*/  R2UR.FILL UR70, R40 ;  /* 0x00000000284672ca */ /* 0x000fe200004e0000 */
[----:B------:R-:W-:Y:S01]  /*4860*/  UMOV UR66, UR8 ;  /* 0x0000000800427c82 */ /* 0x000fe20008000000 */
[----:B------:R-:W-:Y:S01]  /*4870*/  ULEA UR8, UR11, UR77, 0xc ;  /* 0x0000004d0b087291 */ /* 0x000fe2000f8e60ff */
[----:B------:R-:W-:Y:S02]  /*4880*/  R2UR.FILL UR69, R39 ;  /* 0x00000000274572ca */ /* 0x000fe400004e0000 */
[----:B------:R-:W-:Y:S01]  /*4890*/  R2UR.FILL UR68, R38 ;  /* 0x00000000264472ca */ /* 0x000fe200004e0000 */
[----:B------:R-:W-:Y:S01]  /*48a0*/  ULEA UR8, UR8, UR31, 0x2 ;  /* 0x0000001f08087291 */ /* 0x000fe2000f8e10ff */
[----:B------:R-:W-:Y:S02]  /*48b0*/  R2UR.FILL UR67, R37 ;  /* 0x00000000254372ca */ /* 0x000fe400004e0000 */
[----:B------:R-:W-:Y:S02]  /*48c0*/  MOV.SPILL R36, UR63 ;  /* 0x0000003f00247c02 */ /* 0x000fe40009000f00 */
[----:B------:R4:W-:Y:S01]  /*48d0*/  UTMALDG.5D.IM2COL [UR40], [UR12], UR7 ;  /* 0x000000280c0073b4 */ /* 0x0009e20008060007 */
[----:B------:R-:W-:Y:S02]  /*48e0*/  MOV.SPILL R31, UR47 ;  /* 0x0000002f001f7c02 */ /* 0x000fe40009000f00 */
[----:B------:R-:W-:Y:S01]  /*48f0*/  R2UR.FILL UR63, R36 ;  /* 0x00000000243f72ca */ /* 0x000fe200004e0000 */
[----:B-----5:R-:W-:Y:S01]  /*4900*/  UIADD3 UR32, UPT, UPT, UR9, 0x7c00, URZ ;  /* 0x00007c0009207890 */ /* 0x020fe2000fffe0ff */
[----:B------:R-:W-:Y:S02]  /*4910*/  R2UR.FILL UR47, R31 ;  /* 0x000000001f2f72ca */ /* 0x000fe400004e0000 */
[----:B------:R-:W-:Y:S04]  /*4920*/  MOV.SPILL R41, UR71 ;  /* 0x0000004700297c02 */ /* 0x000fe80009000f00 */
[----:B------:R-:W-:Y:S01]  /*4930*/  R2UR.FILL UR71, R41 ;  /* 0x00000000294772ca */ /* 0x000fe200004e0000 */
[----:B-1----:R-:W-:Y:S01]  /*4940*/  UIADD3 UR56, UPT, UPT, UR9, 0x8800, URZ ;  /* 0x0000880009387890 */ /* 0x002fe2000fffe0ff */
[----:B------:R-:W-:Y:S02]  /*4950*/  R2UR.FILL UR62, R35 ;  /* 0x00000000233e72ca */ /* 0x000fe400004e0000 */
[----:B------:R-:W-:Y:S02]  /*4960*/  R2UR.FILL UR61, R34 ;  /* 0x00000000223d72ca */ /* 0x000fe400004e0000 */
[----:B------:R-:W-:Y:S02]  /*4970*/  R2UR.FILL UR60, R33 ;  /* 0x00000000213c72ca */ /* 0x000fe400004e0000 */
[----:B------:R-:W-:Y:S01]  /*4980*/  R2UR.FILL UR59, R32 ;  /* 0x00000000203b72ca */ /* 0x000fe200004e0000 */
[----:B--2---:R-:W-:Y:S01]  /*4990*/  UMOV UR20, UR68 ;  /* 0x0000004400147c82 */ /* 0x004fe20008000000 */
        /* <DEDUP_REMOVED lines=15> */
[----:B----4-:R-:W-:Y:S01]  /*4a90*/  R2UR.FILL UR46, R30 ;  /* 0x000000001e2e72ca */ /* 0x010fe200004e0000 */
[----:B------:R-:W-:Y:S01]  /*4aa0*/  UIADD3 UR40, UPT, UPT, UR9, 0x9800, URZ ;  /* 0x0000980009287890 */ /* 0x000fe2000fffe0ff */
[----:B------:R-:W-:Y:S01]  /*4ab0*/  R2UR.FILL UR45, R29 ;  /* 0x000000001d2d72ca */ /* 0x000fe200004e0000 */
[----:B------:R2:W-:Y:S01]  /*4ac0*/  UTMALDG.5D.IM2COL [UR64], [UR12], UR7 ;  /* 0x000000400c0073b4 */ /* 0x0005e20008060007 */
[----:B------:R-:W-:Y:S02]  /*4ad0*/  R2UR.FILL UR44, R28 ;  /* 0x000000001c2c72ca */ /* 0x000fe400004e0000 */
[----:B------:R-:W-:Y:S01]  /*4ae0*/  R2UR.FILL UR43, R18 ;  /* 0x00000000122b72ca */ /* 0x000fe200004e0000 */
[----:B------:R4:W-:Y:S01]  /*4af0*/  UTMALDG.5D.IM2COL [UR16], [UR12], UR7 ;  /* 0x000000100c0073b4 */ /* 0x0009e20008060007 */
[----:B------:R5:W-:Y:S01]  /*4b00*/  UTMALDG.5D.IM2COL [UR56], [UR12], UR7 ;  /* 0x000000380c0073b4 */ /* 0x000be20008060007 */
[----:B-1----:R-:W-:Y:S01]  /*4b10*/  UIADD3 UR32, UPT, UPT, UR9, 0x8c00, URZ ;  /* 0x00008c0009207890 */ /* 0x002fe2000fffe0ff */
[----:B------:R-:W-:Y:S01]  /*4b20*/  UMOV UR35, UR59 ;  /* 0x0000003b00237c82 */ /* 0x000fe20008000000 */
[----:B------:R-:W-:Y:S01]  /*4b30*/  UMOV UR36, UR60 ;  /* 0x0000003c00247c82 */ /* 0x000fe20008000000 */
[----:B------:R-:W-:Y:S01]  /*4b40*/  UMOV UR37, UR61 ;  /* 0x0000003d00257c82 */ /* 0x000fe20008000000 */
[----:B------:R-:W-:Y:S01]  /*4b50*/  UMOV UR38, UR62 ;  /* 0x0000003e00267c82 */ /* 0x000fe20008000000 */
[----:B--2---:R-:W-:Y:S01]  /*4b60*/  UMOV UR66, UR24 ;  /* 0x0000001800427c82 */ /* 0x004fe20008000000 */
[----:B------:R-:W-:Y:S03]  /*4b70*/  UIADD3 UR24, UPT, UPT, UR9, 0xa000, URZ ;  /* 0x0000a00009187890 */ /* 0x000fe6000fffe0ff */
[----:B------:R1:W-:Y:S01]  /*4b80*/  UTMALDG.5D.IM2COL [UR32], [UR12], UR7 ;  /* 0x000000200c0073b4 */ /* 0x0003e20008060007 */
[----:B------:R-:W-:Y:S01]  /*4b90*/  UMOV UR64, UR26 ;  /* 0x0000001a00407c82 */ /* 0x000fe20008000000 */
[----:B------:R-:W-:Y:S01]  /*4ba0*/  UMOV UR65, UR25 ;  /* 0x0000001900417c82 */ /* 0x000fe20008000000 */
[----:B------:R-:W-:Y:S01]  /*4bb0*/  UMOV UR25, UR14 ;  /* 0x0000000e00197c82 */ /* 0x000fe20008000000 */
[----:B----4-:R-:W-:Y:S01]  /*4bc0*/  UIADD3 UR16, UPT, UPT, UR9, 0x9400, URZ ;  /* 0x0000940009107890 */ /* 0x010fe2000fffe0ff */
[----:B------:R-:W-:Y:S01]  /*4bd0*/  UMOV UR19, UR51 ;  /* 0x0000003300137c82 */ /* 0x000fe20008000000 */
[----:B------:R-:W-:Y:S01]  /*4be0*/  UMOV UR20, UR52 ;  /* 0x0000003400147c82 */ /* 0x000fe20008000000 */
[----:B------:R-:W-:Y:S01]  /*4bf0*/  UMOV UR21, UR53 ;  /* 0x0000003500157c82 */ /* 0x000fe20008000000 */
[----:B------:R-:W-:Y:S01]  /*4c00*/  UMOV UR22, UR54 ;  /* 0x0000003600167c82 */ /* 0x000fe20008000000 */
[----:B-----5:R-:W-:Y:S01]  /*4c10*/  USHF.L.U32 UR58, UR23, 0x6, URZ ;  /* 0x00000006173a7899 */ /* 0x020fe200080006ff */
[----:B------:R-:W2:Y:S06]  /*4c20*/  LDCU.64 UR56, c[0x0][0x348] ;  /* 0x00006900ff3877ac */ /* 0x000eac0008000a00 */
[----:B------:R-:W-:Y:S01]  /*4c30*/  UMOV UR50, UR58 ;  /* 0x0000003a00327c82 */ /* 0x000fe20008000000 */
[----:B------:R-:W-:Y:S01]  /*4c40*/  UMOV UR42, UR58 ;  /* 0x0000003a002a7c82 */ /* 0x000fe20008000000 */
[----:B------:R-:W-:Y:S01]  /*4c50*/  UTMALDG.5D.IM2COL [UR48], [UR12], UR7 ;  /* 0x000000300c0073b4 */ /* 0x000fe20008060007 */
[----:B------:R-:W-:Y:S01]  /*4c60*/  UMOV UR26, UR58 ;  /* 0x0000003a001a7c82 */ /* 0x000fe20008000000 */
[----:B------:R4:W-:Y:S01]  /*4c70*/  UTMALDG.5D.IM2COL [UR16], [UR12], UR7 ;  /* 0x000000100c0073b4 */ /* 0x0009e20008060007 */
[----:B------:R-:W-:Y:S01]  /*4c80*/  UTMALDG.5D.IM2COL [UR40], [UR12], UR7 ;  /* 0x000000280c0073b4 */ /* 0x000fe20008060007 */
[----:B-1----:R-:W-:Y:S01]  /*4c90*/  UIADD3 UR32, UPT, UPT, UR9, 0x9c00, URZ ;  /* 0x00009c0009207890 */ /* 0x002fe2000fffe0ff */
[----:B------:R-:W-:Y:S01]  /*4ca0*/  UMOV UR35, UR43 ;  /* 0x0000002b00237c82 */ /* 0x000fe20008000000 */
[----:B------:R-:W-:Y:S01]  /*4cb0*/  UMOV UR36, UR44 ;  /* 0x0000002c00247c82 */ /* 0x000fe20008000000 */
[----:B------:R-:W-:Y:S01]  /*4cc0*/  UMOV UR37, UR45 ;  /* 0x0000002d00257c82 */ /* 0x000fe20008000000 */
[----:B------:R-:W-:Y:S05]  /*4cd0*/  UMOV UR38, UR46 ;  /* 0x0000002e00267c82 */ /* 0x000fea0008000000 */
[----:B------:R1:W-:Y:S01]  /*4ce0*/  UTMALDG.5D.IM2COL [UR32], [UR12], UR7 ;  /* 0x000000200c0073b4 */ /* 0x0003e20008060007 */
[----:B------:R2:W-:Y:S01]  /*4cf0*/  UTMALDG.5D.IM2COL [UR24], [UR12], UR7 ;  /* 0x000000180c0073b4 */ /* 0x0005e20008060007 */
[----:B----4-:R-:W-:Y:S01]  /*4d00*/  UIADD3 UR16, UPT, UPT, UR9, 0xa400, URZ ;  /* 0x0000a40009107890 */ /* 0x010fe2000fffe0ff */
[----:B------:R-:W-:Y:S01]  /*4d10*/  UMOV UR19, UR27 ;  /* 0x0000001b00137c82 */ /* 0x000fe20008000000 */
[----:B------:R-:W-:Y:S01]  /*4d20*/  UMOV UR20, UR28 ;  /* 0x0000001c00147c82 */ /* 0x000fe20008000000 */
[----:B------:R-:W-:Y:S01]  /*4d30*/  UMOV UR21, UR29 ;  /* 0x0000001d00157c82 */ /* 0x000fe20008000000 */
[----:B------:R-:W-:Y:S01]  /*4d40*/  UMOV UR22, UR30 ;  /* 0x0000001e00167c82 */ /* 0x000fe20008000000 */
[----:B------:R-:W-:Y:S01]  /*4d50*/  UMOV UR9, UR14 ;  /* 0x0000000e00097c82 */ /* 0x000fe20008000000 */
[----:B------:R-:W-:Y:S03]  /*4d60*/  UMOV UR14, UR66 ;  /* 0x00000042000e7c82 */ /* 0x000fe60008000000 */
[----:B------:R4:W-:Y:S01]  /*4d70*/  UTMALDG.5D.IM2COL [UR16], [UR12], UR7 ;  /* 0x000000100c0073b4 */ /* 0x0009e20008060007 */
[----:B-1----:R-:W-:Y:S01]  /*4d80*/  UMOV UR32, 0x0 ;  /* 0x0000000000207882 */ /* 0x002fe20000000000 */
[----:B------:R-:W-:Y:S01]  /*4d90*/  UMOV UR33, 0x10000000 ;  /* 0x1000000000217882 */ /* 0x000fe20000000000 */
[----:B--2---:R-:W-:Y:S04]  /*4da0*/  UIADD3 UR24, UP0, UPT, UR56, 0x200, URZ ;  /* 0x0000020038187890 */ /* 0x004fe8000ff1e0ff */
[----:B------:R-:W-:Y:S02]  /*4db0*/  UIADD3.X UR25, UPT, UPT, URZ, UR57, URZ, UP0, !UPT ;  /* 0x00000039ff197290 */ /* 0x000fe400087fe4ff */
[----:B----4-:R-:W-:Y:S01]  /*4dc0*/  ULOP3.LUT UR19, UR76, UR58, URZ, 0xfc, !UPT ;  /* 0x0000003a4c137292 */ /* 0x010fe2000f8efcff */
[----:B------:R-:W-:Y:S01]  /*4dd0*/  R2UR UR18, R19 ;  /* 0x00000000131272ca */ /* 0x000fe200000e0000 */
[----:B------:R-:W-:Y:S02]  /*4de0*/  UIADD3 UR16, UPT, UPT, UR8, 0x1e800, URZ ;  /* 0x0001e80008107890 */ /* 0x000fe4000fffe0ff */
[----:B------:R-:W-:Y:S01]  /*4df0*/  UIADD3 UR8, UPT, UPT, UR8, 0x20800, URZ ;  /* 0x0002080008087890 */ /* 0x000fe2000fffe0ff */
[----:B------:R-:W-:Y:S01]  /*4e00*/  UMOV UR7, 0x30000 ;  /* 0x0003000000077882 */ /* 0x000fe20000000000 */
[----:B------:R-:W-:Y:S01]  /*4e10*/  UMOV UR20, UR64 ;  /* 0x0000004000147c82 */ /* 0x000fe20008000000 */
[----:B------:R-:W-:Y:S01]  /*4e20*/  UMOV UR21, UR65 ;  /* 0x0000004100157c82 */ /* 0x000fe20008000000 */
[----:B------:R-:W-:Y:S01]  /*4e30*/  UMOV UR22, UR66 ;  /* 0x0000004200167c82 */ /* 0x000fe20008000000 */
[----:B------:R-:W-:Y:S01]  /*4e40*/  UMOV UR12, UR64 ;  /* 0x00000040000c7c82 */ /* 0x000fe20008000000 */
[----:B------:R-:W-:Y:S01]  /*4e50*/  UMOV UR13, UR65 ;  /* 0x00000041000d7c82 */ /* 0x000fe20008000000 */
[----:B------:R-:W-:Y:S03]  /*4e60*/  UMOV UR11, UR19 ;  /* 0x00000013000b7c82 */ /* 0x000fe60008000000 */
[----:B------:R-:W-:Y:S01]  /*4e70*/  UTMALDG.5D.MULTICAST [UR16], [UR24], UR7, desc[UR32] ;  /* 0x00002010180073b4 */ /* 0x000fe20008021807 */
[----:B------:R1:W-:Y:S02]  /*4e80*/  UTMALDG.5D.MULTICAST [UR8], [UR24], UR7, desc[UR32] ;  /* 0x00002008180073b4 */ /* 0x0003e40008021807 */
[----:B-1----:R-:W-:Y:S02]  /*4e90*/  UIADD3 UR9, UPT, UPT, UR64, 0x1, URZ ;  /* 0x0000000140097890 */ /* 0x002fe4000fffe0ff */
[----:B------:R-:W-:Y:S02]  /*4ea0*/  UIADD3 UR8, UPT, UPT, UR65, 0x1, URZ ;  /* 0x0000000141087890 */ /* 0x000fe4000fffe0ff */
[----:B------:R-:W-:Y:S02]  /*4eb0*/  UISETP.NE.AND UP2, UPT, UR9, UR63, UPT ;  /* 0x0000003f0900728c */ /* 0x000fe4000bf45270 */
[----:B------:R-:W-:Y:S02]  /*4ec0*/  UIADD3 UR7, UPT, UPT, UR66, 0x1, URZ ;  /* 0x0000000142077890 */ /* 0x000fe4000fffe0ff */
[----:B------:R-:W-:Y:S02]  /*4ed0*/  UIADD3 UR12, UPT, UPT, UR23, 0x1, URZ ;  /* 0x00000001170c7890 */ /* 0x000fe4000fffe0ff */
[----:B------:R-:W-:Y:S02]  /*4ee0*/  USEL UR9, UR9, URZ, UP2 ;  /* 0x000000ff09097287 */ /* 0x000fe40009000000 */
[----:B------:R-:W-:Y:S03]  /*4ef0*/  UIADD3 UR11, UPT, UPT, UR47, -0x1, URZ ;  /* 0xffffffff2f0b7890 */ /* 0x000fe6000fffe0ff */
[----:B------:R-:W-:Y:S01]  /*4f00*/  @UP2 UIADD3 UR8, UPT, UPT, UR65, URZ, URZ ;  /* 0x000000ff41082290 */ /* 0x000fe2000fffe0ff */
[----:B------:R-:W-:Y:S03]  /*4f10*/  IMAD.U32 R0, RZ, RZ, UR9 ;  /* 0x00000009ff007e24 */ /* 0x000fe6000f8e00ff */
        /* <DEDUP_REMOVED lines=8> */
[----:B------:R-:W-:Y:S03]  /*4fa0*/  UISETP.GT.U32.AND UP0, UPT, UR47, 0x1, UPT ;  /* 0x000000012f00788c */ /* 0x000fe6000bf04070 */
[----:B------:R-:W-:Y:S01]  /*4fb0*/  UMOV UR47, UR11 ;  /* 0x0000000b002f7c82 */ /* 0x000fe20008000000 */
[----:B------:R-:W-:Y:S01]  /*4fc0*/  UMOV UR11, UR55 ;  /* 0x00000037000b7c82 */ /* 0x000fe20008000000 */
[----:B------:R-:W-:Y:S04]  /*4fd0*/  UMOV UR23, UR12 ;  /* 0x0000000c00177c82 */ /* 0x000fe80008000000 */
[----:B---3--:R-:W-:Y:S05]  /*4fe0*/  BRA.U UP0, `(.L_x_35) ;  /* 0xfffffff100807547 */ /* 0x008fea000b83ffff */
.L_x_29:
[----:B------:R-:W-:Y:S01]  /*4ff0*/  SHF.L.U32 R3, R5, 0x1f, RZ ;  /* 0x0000001f05037819 */ /* 0x000fe200000006ff */
[----:B------:R-:W-:-:S03]  /*5000*/  NOP ;  /* 0x0000000000007918 */ /* 0x000fc60000000000 */
[----:B--2---:R-:W2:Y:S02]  /*5010*/  SYNCS.PHASECHK.TRANS64.TRYWAIT P0, [UR31+0xa0], R3 ;  /* 0x0000a003ff0075a7 */ /* 0x004ea4000800111f */
[----:B--2---:R-:W-:Y:S05]  /*5020*/  @!P0 BRA `(.L_x_36) ;  /* 0x0000005c005c8947 */ /* 0x004fea0003800000 */
.L_x_119:
[----:B------:R-:W3:Y:S01]  /*5030*/  LDS.128 R8, [UR31+0xe0] ;  /* 0x0000e01fff087984 */ /* 0x000ee20008000c00 */
[----:B------:R-:W-:Y:S01]  /*5040*/  UIADD3 UR4, UPT, UPT, UR31, 0xa8, URZ ;  /* 0x000000a81f047890 */ /* 0x000fe2000fffe0ff */
[----:B------:R-:W-:Y:S01]  /*5050*/  R2UR UR8, R24 ;  /* 0x00000000180872ca */ /* 0x000fe200000e0000 */
[----:B------:R-:W-:Y:S01]  /*5060*/  UISETP.GE.AND UP0, UPT, UR39, 0x1, UPT ;  /* 0x000000012700788c */ /* 0x000fe2000bf06270 */
[----:B------:R-:W-:Y:S01]  /*5070*/  @!PT LDS RZ, [RZ] ;  /* 0x00000000fffff984 */ /* 0x000fe20000000800 */
[----:B------:R-:W-:Y:S01]  /*5080*/  @!PT LDS RZ, [RZ] ;  /* 0x00000000fffff984 */ /* 0x000fe20000000800 */
[----:B------:R-:W-:Y:S01]  /*5090*/  @!PT LDS RZ, [RZ] ;  /* 0x00000000fffff984 */ /* 0x000fe20000000800 */
[----:B------:R-:W-:Y:S01]  /*50a0*/  @!PT LDS RZ, [RZ] ;  /* 0x00000000fffff984 */ /* 0x000fe20000000800 */
[----:B------:R4:W-:Y:S06]  /*50b0*/  MEMBAR.ALL.CTA ;  /* 0x0000000000007992 */ /* 0x0009ec0000008000 */
[----:B----4-:R-:W4:Y:S01]  /*50c0*/  FENCE.VIEW.ASYNC.S ;  /* 0x00000000000073c6 */ /* 0x010f220000000000 */
[----:B------:R-:W-:Y:S01]  /*50d0*/  UPRMT UR4, URZ, 0x654, UR4 ;  /* 0x00000654ff047896 */ /* 0x000fe20008000004 */
[----:B------:R-:W-:-:S08]  /*50e0*/  R2UR UR7, R23 ;  /* 0x00000000170772ca */ /* 0x000fd000000e0000 */
[----:B----4-:R-:W-:Y:S01]  /*50f0*/  SYNCS.ARRIVE.TRANS64.RED.A1T0 RZ, [UR4], RZ ;  /* 0x000000ffffff79a7 */ /* 0x010fe20008100404 */
[----:B---3--:R-:W-:-:S13]  /*5100*/  LOP3.LUT P0, RZ, R10, 0x1, RZ, 0xc0, !PT ;  /* 0x000000010aff7812 */ /* 0x008fda000780c0ff */
[----:B------:R-:W-:Y:S01]  /*5110*/  VOTEU.ANY UP1, P0 ;  /* 0x0000000000ff7886 */ /* 0x000fe20000020100 */
[----:B------:R-:W-:-:S13]  /*5120*/  PLOP3.LUT P0, PT, PT, PT, UP1, 0x80, 0x8 ;  /* 0x000000000008781c */ /* 0x000fda0003f0f018 */
[----:B--2---:R-:W-:Y:S02]  /*5130*/  @P0 MOV R0, R8 ;  /* 0x0000000800000202 */ /* 0x004fe40000000f00 */
[----:B------:R-:W-:Y:S02]  /*5140*/  @P0 LOP3.LUT R8, R9, 0xffff, RZ, 0xc0, !PT ;  /* 0x0000ffff09080812 */ /* 0x000fe400078ec0ff */
[----:B------:R-:W-:Y:S02]  /*5150*/  @P0 R2UR UR6, R0 ;  /* 0x00000000000602ca */ /* 0x000fe400000e0000 */
[----:B------:R-:W-:-:S11]  /*5160*/  @P0 R2UR UR5, R8 ;  /* 0x00000000080502ca */ /* 0x000fd600000e0000 */
[----:B------:R-:W-:Y:S02]  /*5170*/  @UP1 UMOV UR8, UR6 ;  /* 0x0000000600081c82 */ /* 0x000fe40008000000 */
[----:B------:R-:W-:Y:S01]  /*5180*/  @UP1 UMOV UR7, UR5 ;  /* 0x0000000500071c82 */ /* 0x000fe20008000000 */
[----:B------:R-:W-:Y:S02]  /*5190*/  IMAD.U32 R24, RZ, RZ, UR8 ;  /* 0x00000008ff187e24 */ /* 0x000fe4000f8e00ff */
[----:B------:R-:W-:Y:S01]  /*51a0*/  IMAD.U32 R23, RZ, RZ, UR7 ;  /* 0x00000007ff177e24 */ /* 0x000fe2000f8e00ff */
[----:B------:R-:W-:Y:S06]  /*51b0*/  BRA.U !UP0, `(.L_x_37) ;  /* 0x0000000108ec7547 */ /* 0x000fec000b800000 */
[----:B------:R-:W2:Y:S01]  /*51c0*/  LDCU.128 UR12, c[0x0][0xc10] ;  /* 0x00018200ff0c77ac */ /* 0x000ea20008000c00 */
[----:B------:R-:W-:Y:S02]  /*51d0*/  R2UR UR8, R21 ;  /* 0x00000000150872ca */ /* 0x000fe400000e0000 */
[----:B------:R-:W-:Y:S01]  /*51e0*/  R2UR UR9, R22 ;  /* 0x00000000160972ca */ /* 0x000fe200000e0000 */
[----:B------:R-:W3:Y:S01]  /*51f0*/  LDCU UR19, c[0x0][0xc20] ;  /* 0x00018400ff1377ac */ /* 0x000ee20008000800 */
[----:B------:R-:W-:Y:S02]  /*5200*/  R2UR UR21, R23 ;  /* 0x00000000171572ca */ /* 0x000fe400000e0000 */
[----:B------:R-:W-:Y:S01]  /*5210*/  R2UR UR20, R24 ;  /* 0x00000000181472ca */ /* 0x000fe200000e0000 */
[----:B------:R-:W4:Y:S01]  /*5220*/  LDCU UR18, c[0x0][0xc0c] ;  /* 0x00018180ff1277ac */ /* 0x000f220008000800 */
[----:B------:R-:W5:Y:S01]  /*5230*/  LDCU.64 UR16, c[0x0][0xc28] ;  /* 0x00018500ff1077ac */ /* 0x000f620008000a00 */
[----:B------:R-:W-:-:S04]  /*5240*/  UISETP.NE.AND UP3, UPT, UR39, 0x1, UPT ;  /* 0x000000012700788c */ /* 0x000fc8000bf65270 */
[----:B--2---:R-:W-:Y:S02]  /*5250*/  UIMAD.WIDE.U32 UR4, UR8, UR15, URZ ;  /* 0x0000000f080472a5 */ /* 0x004fe4000f8e00ff */
[----:B------:R-:W-:Y:S02]  /*5260*/  UIMAD.WIDE.U32 UR6, UR9, UR12, URZ ;  /* 0x0000000c090672a5 */ /* 0x000fe4000f8e00ff */
[----:B------:R-:W-:Y:S02]  /*5270*/  UISETP.NE.AND UP0, UPT, UR14, 0x1, UPT ;  /* 0x000000010e00788c */ /* 0x000fe4000bf05270 */
[----:B------:R-:W-:Y:S01]  /*5280*/  UIMAD.WIDE.U32 UR10, UR21, UR15, URZ ;  /* 0x0000000f150a72a5 */ /* 0x000fe2000f8e00ff */
[----:B------:R-:W-:Y:S01]  /*5290*/  UMOV UR4, UR5 ;  /* 0x0000000500047c82 */ /* 0x000fe20008000000 */
[----:B----4-:R-:W-:Y:S02]  /*52a0*/  UISETP.NE.AND UP2, UPT, UR18, 0x1, UPT ;  /* 0x000000011200788c */ /* 0x010fe4000bf45270 */
[----:B---3--:R-:W-:-:S03]  /*52b0*/  USHF.R.U32.HI UR5, URZ, UR19, UR4 ;  /* 0x00000013ff057299 */ /* 0x008fc60008011604 */
[----:B------:R-:W-:Y:S01]  /*52c0*/  UMOV UR4, UR7 ;  /* 0x0000000700047c82 */ /* 0x000fe20008000000 */
[----:B------:R-:W-:Y:S02]  /*52d0*/  USEL UR8, UR8, UR5, !UP0 ;  /* 0x0000000508087287 */ /* 0x000fe4000c000000 */
[----:B------:R-:W-:Y:S02]  /*52e0*/  USHF.R.U32.HI UR4, URZ, UR13, UR4 ;  /* 0x0000000dff047299 */ /* 0x000fe40008011604 */
[----:B------:R-:W-:Y:S02]  /*52f0*/  UIMAD.WIDE.U32 UR6, UR20, UR12, URZ ;  /* 0x0000000c140672a5 */ /* 0x000fe4000f8e00ff */
[----:B------:R-:W-:Y:S02]  /*5300*/  USEL UR12, UR9, UR4, !UP2 ;  /* 0x00000004090c7287 */ /* 0x000fe4000d000000 */
[----:B-----5:R-:W-:Y:S01]  /*5310*/  UIMAD.WIDE.U32 UR4, UR8, UR16, URZ ;  /* 0x00000010080472a5 */ /* 0x020fe2000f8e00ff */
[----:B------:R-:W-:Y:S01]  /*5320*/  UMOV UR9, UR11 ;  /* 0x0000000b00097c82 */ /* 0x000fe20008000000 */
[----:B------:R-:W-:-:S02]  /*5330*/  UIMAD.WIDE.U32 UR10, UR12, UR16, URZ ;  /* 0x000000100c0a72a5 */ /* 0x000fc4000f8e00ff */
[----:B------:R-:W-:-:S03]  /*5340*/  USHF.R.U32.HI UR9, URZ, UR19, UR9 ;  /* 0x00000013ff097299 */ /* 0x000fc60008011609 */
[----:B------:R-:W-:Y:S01]  /*5350*/  UMOV UR4, UR5 ;  /* 0x0000000500047c82 */ /* 0x000fe20008000000 */
[----:B------:R-:W-:Y:S01]  /*5360*/  UMOV UR6, UR7 ;  /* 0x0000000700067c82 */ /* 0x000fe20008000000 */
[----:B------:R-:W-:Y:S01]  /*5370*/  @UP3 USHF.R.U32.HI UR8, URZ, UR17, UR4 ;  /* 0x00000011ff083299 */ /* 0x000fe20008011604 */
[----:B------:R-:W-:Y:S01]  /*5380*/  UMOV UR5, UR11 ;  /* 0x0000000b00057c82 */ /* 0x000fe20008000000 */
[----:B------:R-:W-:Y:S02]  /*5390*/  USHF.R.U32.HI UR13, URZ, UR13, UR6 ;  /* 0x0000000dff0d7299 */ /* 0x000fe40008011606 */
[----:B------:R-:W-:Y:S02]  /*53a0*/  USEL UR4, UR21, UR9, !UP0 ;  /* 0x0000000915047287 */ /* 0x000fe4000c000000 */
[----:B------:R-:W-:Y:S02]  /*53b0*/  @UP3 USHF.R.U32.HI UR12, URZ, UR17, UR5 ;  /* 0x00000011ff0c3299 */ /* 0x000fe40008011605 */
[----:B------:R-:W-:-:S02]  /*53c0*/  UIMAD UR6, UR39, UR8, URZ ;  /* 0x00000008270672a4 */ /* 0x000fc4000f8e02ff */
[----:B------:R-:W-:Y:S02]  /*53d0*/  USEL UR5, UR20, UR13, !UP2 ;  /* 0x0000000d14057287 */ /* 0x000fe4000d000000 */
[----:B------:R-:W-:Y:S02]  /*53e0*/  UIMAD UR8, UR39, UR12, URZ ;  /* 0x0000000c270872a4 */ /* 0x000fe4000f8e02ff */
[----:B------:R-:W-:Y:S02]  /*53f0*/  UISETP.GE.AND UP0, UPT, UR4, UR6, UPT ;  /* 0x000000060400728c */ /* 0x000fe4000bf06270 */
[----:B------:R-:W-:Y:S02]  /*5400*/  UIMAD.WIDE.U32 UR6, UR4, UR16, URZ ;  /* 0x00000010040672a5 */ /* 0x000fe4000f8e00ff */
[----:B------:R-:W-:Y:S02]  /*5410*/  UISETP.GE.OR UP0, UPT, UR5, UR8, UP0 ;  /* 0x000000080500728c */ /* 0x000fe40008706670 */
[----:B------:R-:W-:-:S02]  /*5420*/  UIMAD.WIDE.U32 UR8, UR5, UR16, URZ ;  /* 0x00000010050872a5 */ /* 0x000fc4000f8e00ff */
[----:B------:R-:W-:Y:S01]  /*5430*/  UIADD3 UR10, UPT, UPT, -UR4, URZ, URZ ;  /* 0x000000ff040a7290 */ /* 0x000fe2000fffe1ff */
[----:B------:R-:W-:Y:S02]  /*5440*/  UMOV UR6, UR7 ;  /* 0x0000000700067c82 */ /* 0x000fe40008000000 */
[----:B------:R-:W-:Y:S02]  /*5450*/  USHF.R.U32.HI UR6, URZ, UR17, UR6 ;  /* 0x00000011ff067299 */ /* 0x000fe40008011606 */
[----:B------:R-:W-:Y:S02]  /*5460*/  UIMAD UR10, UR14, UR10, UR21 ;  /* 0x0000000a0e0a72a4 */ /* 0x000fe4000f8e0215 */
[----:B------:R-:W-:Y:S01]  /*5470*/  USEL UR6, UR4, UR6, !UP3 ;  /* 0x0000000604067287 */ /* 0x000fe2000d800000 */
[----:B------:R-:W-:Y:S01]  /*5480*/  @!UP0 UMOV UR7, UR9 ;  /* 0x0000000900078c82 */ /* 0x000fe20008000000 */
[----:B------:R-:W-:Y:S02]  /*5490*/  UIADD3 UR9, UPT, UPT, -UR5, URZ, URZ ;  /* 0x000000ff05097290 */ /* 0x000fe4000fffe1ff */
[----:B------:R-:W-:-:S02]  /*54a0*/  @!UP0 USHF.R.U32.HI UR7, URZ, UR17, UR7 ;  /* 0x00000011ff078299 */ /* 0x000fc40008011607 */
[----:B------:R-:W-:Y:S02]  /*54b0*/  UIADD3 UR8, UPT, UPT, -UR6, URZ, URZ ;  /* 0x000000ff06087290 */ /* 0x000fe4000fffe1ff */
[----:B------:R-:W-:Y:S02]  /*54c0*/  @!UP0 USEL UR7, UR5, UR7, !UP3 ;  /* 0x0000000705078287 */ /* 0x000fe4000d800000 */
[----:B------:R-:W-:Y:S02]  /*54d0*/  UIMAD UR8, UR39, UR8, UR4 ;  /* 0x00000008270872a4 */ /* 0x000fe4000f8e0204 */
[----:B------:R-:W-:Y:S02]  /*54e0*/  @!UP0 UIADD3 UR6, UPT, UPT, UR6, -UR7, URZ ;  /* 0x8000000706068290 */ /* 0x000fe4000fffe0ff */
[----:B------:R-:W-:Y:S02]  /*54f0*/  @!UP0 UIMAD UR7, UR8, UR12, UR7 ;  /* 0x0000000c080782a4 */ /* 0x000fe4000f8e0207 */
[----:B------:R-:W-:-:S02]  /*5500*/  @!UP0 UIMAD UR4, UR39, UR6, UR5 ;  /* 0x00000006270482a4 */ /* 0x000fc4000f8e0205 */
[----:B------:R-:W-:Y:S02]  /*5510*/  UIMAD UR6, UR18, UR9, UR20 ;  /* 0x00000009120672a4 */ /* 0x000fe4000f8e0214 */
[----:B------:R-:W-:Y:S01]  /*5520*/  UIMAD UR8, UR4, UR14, UR10 ;  /* 0x0000000e040872a4 */ /* 0x000fe2000f8e020a */
[----:B------:R-:W-:Y:S02]  /*5530*/  @!UP0 UMOV UR5, UR7 ;  /* 0x0000000700058c82 */ /* 0x000fe40008000000 */
[----:B------:R-:W-:-:S03]  /*5540*/  UIMAD UR4, UR5, UR18, UR6 ;  /* 0x00000012050472a4 */ /* 0x000fc6000f8e0206 */
[----:B------:R-:W-:-:S03]  /*5550*/  IMAD.U32 R23, RZ, RZ, UR8 ;  /* 0x00000008ff177e24 */ /* 0x000fc6000f8e00ff */
[----:B------:R-:W-:-:S07]  /*5560*/  IMAD.U32 R24, RZ, RZ, UR4 ;  /* 0x00000004ff187e24 */ /* 0x000fce000f8e00ff */
.L_x_37:
[----:B------:R-:W2:Y:S02]  /*5570*/  LDCU UR4, c[0x0][0xc30] ;  /* 0x00018600ff0477ac */ /* 0x000ea40008000800 */
[----:B--2---:R-:W-:-:S09]  /*5580*/  UISETP.NE.AND UP0, UPT, UR4, 0x1, UPT ;  /* 0x000000010400788c */ /* 0x004fd2000bf05270 */
[----:B------:R-:W-:Y:S05]  /*5590*/  BRA.U UP0, `(.L_x_38) ;  /* 0x0000000100547547 */ /* 0x000fea000b800000 */
[----:B------:R-:W2:Y:S01]  /*55a0*/  LDCU.128 UR8, c[0x0][0xc10] ;  /* 0x00018200ff0877ac */ /* 0x000ea20008000c00 */
[----:B------:R-:W-:Y:S02]  /*55b0*/  R2UR UR15, R23 ;  /* 0x00000000170f72ca */ /* 0x000fe400000e0000 */
[----:B------:R-:W-:Y:S01]  /*55c0*/  R2UR UR14, R24 ;  /* 0x00000000180e72ca */ /* 0x000fe200000e0000 */
[----:B------:R-:W3:Y:S01]  /*55d0*/  LDCU UR12, c[0x0][0xc0c] ;  /* 0x00018180ff0c77ac */ /* 0x000ee20008000800 */
[----:B------:R-:W4:Y:S11]  /*55e0*/  LDCU UR13, c[0x0][0xc20] ;  /* 0x00018400ff0d77ac */ /* 0x000f360008000800 */
[----:B--2---:R-:W-:-:S02]  /*55f0*/  UIMAD.WIDE.U32 UR6, UR14, UR8, URZ ;  /* 0x000000080e0672a5 */ /* 0x004fc4000f8e00ff */
[----:B------:R-:W-:Y:S02]  /*5600*/  UIMAD.WIDE.U32 UR4, UR15, UR11, URZ ;  /* 0x0000000b0f0472a5 */ /* 0x000fe4000f8e00ff */
[----:B---3--:R-:W-:Y:S02]  /*5610*/  UISETP.NE.AND UP2, UPT, UR12, 0x1, UPT ;  /* 0x000000010c00788c */ /* 0x008fe4000bf45270 */
[----:B------:R-:W-:Y:S01]  /*5620*/  UISETP.NE.AND UP0, UPT, UR10, 0x1, UPT ;  /* 0x000000010a00788c */ /* 0x000fe2000bf05270 */
[----:B------:R-:W-:Y:S02]  /*5630*/  UMOV UR6, UR7 ;  /* 0x0000000700067c82 */ /* 0x000fe40008000000 */
[----:B------:R-:W-:Y:S01]  /*5640*/  UMOV UR4, UR5 ;  /* 0x0000000500047c82 */ /* 0x000fe20008000000 */
[----:B------:R-:W-:Y:S02]  /*5650*/  USHF.R.U32.HI UR6, URZ, UR9, UR6 ;  /* 0x00000009ff067299 */ /* 0x000fe40008011606 */
[----:B----4-:R-:W-:-:S02]  /*5660*/  USHF.R.U32.HI UR4, URZ, UR13, UR4 ;  /* 0x0000000dff047299 */ /* 0x010fc40008011604 */
[----:B------:R-:W-:Y:S02]  /*5670*/  USEL UR5, UR14, UR6, !UP2 ;  /* 0x000000060e057287 */ /* 0x000fe4000d000000 */
[----:B------:R-:W-:-:S04]  /*5680*/  USEL UR4, UR15, UR4, !UP0 ;  /* 0x000000040f047287 */ /* 0x000fc8000c000000 */
[----:B------:R-:W-:Y:S02]  /*5690*/  UIADD3 UR6, UPT, UPT, UR5, -UR4, URZ ;  /* 0x8000000405067290 */ /* 0x000fe4000fffe0ff */
[----:B------:R-:W-:Y:S02]  /*56a0*/  UIADD3 UR4, UPT, UPT, -UR5, UR4, URZ ;  /* 0x0000000405047290 */ /* 0x000fe4000fffe1ff */
[----:B------:R-:W-:Y:S02]  /*56b0*/  UIMAD UR15, UR6, UR10, UR15 ;  /* 0x0000000a060f72a4 */ /* 0x000fe4000f8e020f */
[----:B------:R-:W-:-:S04]  /*56c0*/  UIMAD UR14, UR4, UR12, UR14 ;  /* 0x0000000c040e72a4 */ /* 0x000fc8000f8e020e */
[----:B------:R-:W-:Y:S02]  /*56d0*/  IMAD.U32 R23, RZ, RZ, UR15 ;  /* 0x0000000fff177e24 */ /* 0x000fe4000f8e00ff */
[----:B------:R-:W-:-:S07]  /*56e0*/  IMAD.U32 R24, RZ, RZ, UR14 ;  /* 0x0000000eff187e24 */ /* 0x000fce000f8e00ff */
.L_x_38:
[----:B------:R-:W-:Y:S02]  /*56f0*/  R2UR UR7, R24 ;  /* 0x00000000180772ca */ /* 0x000fe400000e0000 */
[----:B------:R-:W-:Y:S02]  /*5700*/  R2UR UR6, R23 ;  /* 0x00000000170672ca */ /* 0x000fe400000e0000 */
[----:B------:R-:W-:Y:S02]  /*5710*/  R2UR UR5, R57 ;  /* 0x00000000390572ca */ /* 0x000fe400000e0000 */
[----:B------:R-:W-:Y:S02]  /*5720*/  R2UR UR4, R56 ;  /* 0x00000000380472ca */ /* 0x000fe400000e0000 */
[----:B------:R-:W-:Y:S02]  /*5730*/  R2UR UR47, R25 ;  /* 0x00000000192f72ca */ /* 0x000fe400000e0000 */
[----:B------:R-:W-:-:S02]  /*5740*/  PLOP3.LUT P1, PT, PT, PT, PT, 0x80, 0x8 ;  /* 0x000000000008781c */ /* 0x000fc40003f2f070 */
[----:B------:R-:W-:-:S05]  /*5750*/  LOP3.LUT R5, R5, 0x1, RZ, 0x3c, !PT ;  /* 0x0000000105057812 */ /* 0x000fca00078e3cff */
[----:B------:R-:W-:Y:S02]  /*5760*/  UIADD3 UR51, UPT, UPT, UR7, UR5, URZ ;  /* 0x0000000507337290 */ /* 0x000fe4000fffe0ff */
[----:B------:R-:W-:Y:S01]  /*5770*/  UIADD3 UR23, UPT, UPT, UR6, UR4, URZ ;  /* 0x0000000406177290 */ /* 0x000fe2000fffe0ff */
[----:B------:R-:W-:Y:S11]  /*5780*/  BRA.U UP1, `(.L_x_39) ;  /* 0xffffffbd01cc7547 */ /* 0x000ff6000b83ffff */
[----:B------:R-:W-:Y:S01]  /*5790*/  UIADD3 UR31, UPT, UPT, UR31, 0x30, URZ ;  /* 0x000000301f1f7890 */ /* 0x000fe2000fffe0ff */
[----:B------:R-:W-:-:S03]  /*57a0*/  SHF.L.U32 R3, R6, 0x1f, RZ ;  /* 0x0000001f06037819 */ /* 0x000fc600000006ff */
[----:B------:R-:W-:-:S09]  /*57b0*/  ULEA UR4, UR55, UR31, 0x3 ;  /* 0x0000001f37047291 */ /* 0x000fd2000f8e18ff */
[----:B------:R-:W2:Y:S02]  /*57c0*/  SYNCS.PHASECHK.TRANS64.TRYWAIT P0, [UR4], R3 ;  /* 0x00000003ff0075a7 */ /* 0x000ea40008001104 */
[----:B--2---:R-:W-:Y:S05]  /*57d0*/  @!P0 BRA `(.L_x_40) ;  /* 0x0000005400888947 */ /* 0x004fea0003800000 */
.L_x_121:
[----:B------:R-:W-:-:S04]  /*57e0*/  UIADD3 UR4, UPT, UPT, UR55, 0x1, URZ ;  /* 0x0000000137047890 */ /* 0x000fc8000fffe0ff */
[----:B------:R-:W-:-:S04]  /*57f0*/  UISETP.NE.AND UP0, UPT, UR4, 0x6, UPT ;  /* 0x000000060400788c */ /* 0x000fc8000bf05270 */
[----:B------:R-:W-:Y:S02]  /*5800*/  USEL UR6, URZ, 0x1, UP0 ;  /* 0x00000001ff067887 */ /* 0x000fe40008000000 */
[----:B------:R-:W-:-:S04]  /*5810*/  USEL UR4, UR4, URZ, UP0 ;  /* 0x000000ff04047287 */ /* 0x000fc80008000000 */
[----:B------:R-:W-:Y:S01]  /*5820*/  ULEA UR5, UR4, UR31, 0x3 ;  /* 0x0000001f04057291 */ /* 0x000fe2000f8e18ff */
[----:B------:R-:W-:-:S04]  /*5830*/  LOP3.LUT R2, R6, UR6, RZ, 0x3c, !PT ;  /* 0x0000000606027c12 */ /* 0x000fc8000f8e3cff */
[----:B--2---:R-:W-:-:S04]  /*5840*/  SHF.L.U32 R3, R2, 0x1f, RZ ;  /* 0x0000001f02037819 */ /* 0x004fc800000006ff */
[----:B------:R-:W2:Y:S02]  /*5850*/  SYNCS.PHASECHK.TRANS64.TRYWAIT P0, [UR5], R3 ;  /* 0x00000003ff0075a7 */ /* 0x000ea40008001105 */
[----:B--2---:R-:W-:Y:S05]  /*5860*/  @!P0 BRA `(.L_x_41) ;  /* 0x00000054007c8947 */ /* 0x004fea0003800000 */
.L_x_123:
        /* <DEDUP_REMOVED lines=9> */
.L_x_125:
        /* <DEDUP_REMOVED lines=9> */
.L_x_127:
        /* <DEDUP_REMOVED lines=9> */
.L_x_129:
[----:B------:R-:W-:-:S04]  /*5a20*/  UIADD3 UR4, UPT, UPT, UR4, 0x1, URZ ;  /* 0x0000000104047890 */ /* 0x000fc8000fffe0ff */
[----:B------:R-:W-:-:S04]  /*5a30*/  UISETP.NE.AND UP0, UPT, UR4, 0x6, UPT ;  /* 0x000000060400788c */ /* 0x000fc8000bf05270 */
[----:B------:R-:W-:Y:S02]  /*5a40*/  USEL UR5, URZ, 0x1, UP0 ;  /* 0x00000001ff057887 */ /* 0x000fe40008000000 */
[----:B------:R-:W-:-:S04]  /*5a50*/  USEL UR4, UR4, URZ, UP0 ;  /* 0x000000ff04047287 */ /* 0x000fc80008000000 */
[----:B------:R-:W-:Y:S01]  /*5a60*/  ULEA UR4, UR4, UR31, 0x3 ;  /* 0x0000001f04047291 */ /* 0x000fe2000f8e18ff */
[----:B--2---:R-:W-:-:S04]  /*5a70*/  LOP3.LUT R3, R2, UR5, RZ, 0x3c, !PT ;  /* 0x0000000502037c12 */ /* 0x004fc8000f8e3cff */
[----:B------:R-:W-:Y:S01]  /*5a80*/  SHF.L.U32 R3, R3, 0x1f, RZ ;  /* 0x0000001f03037819 */ /* 0x000fe200000006ff */
[----:B------:R-:W-:-:S07]  /*5a90*/  IMAD.U32 R0, RZ, RZ, UR4 ;  /* 0x00000004ff007e24 */ /* 0x000fce000f8e00ff */
.L_x_45:
[----:B--2---:R2:W3:Y:S02]  /*5aa0*/  SYNCS.PHASECHK.TRANS64.TRYWAIT P0, [R0+URZ], R3 ;  /* 0x00000003000075a7 */ /* 0x0044e400080011ff */
[----:B---3--:R-:W-:Y:S05]  /*5ab0*/  @!P0 NANOSLEEP.SYNCS 0x989680 ;  /* 0x009896800000895d */ /* 0x008fea0003900000 */
[----:B------:R-:W3:Y:S02]  /*5ac0*/  @!P0 SYNCS.PHASECHK.TRANS64 P0, [R0+URZ], R3 ;  /* 0x00000003000085a7 */ /* 0x000ee400080010ff */
[----:B---3--:R-:W-:Y:S05]  /*5ad0*/  @P0 EXIT ;  /* 0x000000000000094d */ /* 0x008fea0003800000 */
[----:B------:R-:W-:Y:S05]  /*5ae0*/  BRA `(.L_x_45) ;  /* 0xfffffffc00ec7947 */ /* 0x000fea000383ffff */
.L_x_21:
[----:B------:R-:W1:Y:S02]  /*5af0*/  S2UR UR4, SR_CgaCtaId ;  /* 0x00000000000479c3 */ /* 0x000e640000008800 */
[----:B-1----:R-:W-:-:S04]  /*5b00*/  UISETP.NE.AND UP0, UPT, UR4, URZ, UPT ;  /* 0x000000ff0400728c */ /* 0x002fc8000bf05270 */
[----:B------:R-:W-:-:S09]  /*5b10*/  UISETP.NE.OR UP0, UPT, UR18, 0x1, UP0 ;  /* 0x000000011200788c */ /* 0x000fd20008705670 */
[----:B------:R-:W-:Y:S05]  /*5b20*/  BRA.U UP0, `(.L_x_46) ;  /* 0x0000000100b47547 */ /* 0x000fea000b800000 */
[----:B------:R-:W1:Y:S01]  /*5b30*/  S2UR UR5, SR_CgaCtaId ;  /* 0x00000000000579c3 */ /* 0x000e620000008800 */
[----:B------:R-:W-:Y:S01]  /*5b40*/  UMOV UR4, 0x400 ;  /* 0x0000040000047882 */ /* 0x000fe20000000000 */
[----:B------:R-:W-:Y:S01]  /*5b50*/  HFMA2 R3, -RZ, RZ, 0, 5.9604644775390625e-08 ;  /* 0x00000001ff037431 */ /* 0x000fe200000001ff */
[----:B------:R-:W-:Y:S01]  /*5b60*/  ISETP.GE.U32.AND P0, PT, R0, 0x2, PT ;  /* 0x000000020000780c */ /* 0x000fe20003f06070 */
[----:B------:R-:W-:Y:S01]  /*5b70*/  IMAD.MOV.U32 R8, RZ, RZ, RZ ;  /* 0x000000ffff087224 */ /* 0x000fe200078e00ff */
[----:B-1----:R-:W-:-:S04]  /*5b80*/  ULEA UR4, UR5, UR4, 0x18 ;  /* 0x0000000405047291 */ /* 0x002fc8000f8ec0ff */
[----:B------:R-:W-:Y:S02]  /*5b90*/  UIADD3 UR5, UPT, UPT, UR4, 0xa8, URZ ;  /* 0x000000a804057890 */ /* 0x000fe4000fffe0ff */
[----:B------:R-:W-:Y:S02]  /*5ba0*/  UIADD3 UR8, UPT, UPT, UR4, 0xa0, URZ ;  /* 0x000000a004087890 */ /* 0x000fe4000fffe0ff */
[----:B------:R-:W-:-:S12]  /*5bb0*/  UPRMT UR5, URZ, 0x654, UR5 ;  /* 0x00000654ff057896 */ /* 0x000fd80008000005 */
.L_x_49:
[----:B------:R-:W-:Y:S01]  /*5bc0*/  SHF.L.U32 R7, R3, 0x1f, RZ ;  /* 0x0000001f03077819 */ /* 0x000fe200000006ff */
[----:B------:R-:W-:Y:S02]  /*5bd0*/  IMAD.U32 R9, RZ, RZ, UR8 ;  /* 0x00000008ff097e24 */ /* 0x000fe4000f8e00ff */
[----:B------:R-:W-:Y:S01]  /*5be0*/  @!P0 IMAD.MOV.U32 R5, RZ, RZ, 0x10 ;  /* 0x00000010ff058424 */ /* 0x000fe200078e00ff */
[----:B------:R-:W1:Y:S02]  /*5bf0*/  SYNCS.PHASECHK.TRANS64.TRYWAIT P1, [UR4+0xa8], R7 ;  /* 0x0000a807ff0075a7 */ /* 0x000e640008021104 */
[----:B------:R-:W-:-:S04]  /*5c00*/  PRMT R9, R0, 0x654, R9 ;  /* 0x0000065400097816 */ /* 0x000fc80000000009 */
[----:B------:R-:W-:Y:S01]  /*5c10*/  SEL R2, R9, R2, !P0 ;  /* 0x0000000209027207 */ /* 0x000fe20004000000 */
[----:B-1----:R-:W-:Y:S06]  /*5c20*/  @!P1 BRA `(.L_x_47) ;  /* 0x0000005000ec9947 */ /* 0x002fec0003800000 */
.L_x_131:
[----:B------:R-:W-:Y:S01]  /*5c30*/  UIADD3 UR6, UPT, UPT, UR4, 0xe0, URZ ;  /* 0x000000e004067890 */ /* 0x000fe2000fffe0ff */
[----:B------:R2:W-:Y:S01]  /*5c40*/  @!P0 SYNCS.ARRIVE.TRANS64.RED RZ, [R2+URZ], R5 ;  /* 0x0000000502ff89a7 */ /* 0x0005e200080004ff */
[----:B------:R-:W-:Y:S01]  /*5c50*/  UIADD3 UR7, UPT, UPT, UR4, 0xa0, URZ ;  /* 0x000000a004077890 */ /* 0x000fe2000fffe0ff */
[----:B------:R-:W-:-:S08]  /*5c60*/  LOP3.LUT R3, R3, 0x1, RZ, 0x3c, !PT ;  /* 0x0000000103037812 */ /* 0x000fd000078e3cff */
[----:B------:R-:W-:Y:S06]  /*5c70*/  UGETNEXTWORKID.BROADCAST [UR6], [UR7] ;  /* 0x00000000060073ca */ /* 0x000fec0008000100 */
[----:B--2---:R-:W-:-:S04]  /*5c80*/  SHF.L.U32 R5, R8, 0x1f, RZ ;  /* 0x0000001f08057819 */ /* 0x004fc800000006ff */
[----:B------:R-:W2:Y:S02]  /*5c90*/  SYNCS.PHASECHK.TRANS64.TRYWAIT P1, [UR4+0xa0], R5 ;  /* 0x0000a005ff0075a7 */ /* 0x000ea40008021104 */
[----:B--2---:R-:W-:Y:S05]  /*5ca0*/  @!P1 BRA `(.L_x_48) ;  /* 0x0000005000e49947 */ /* 0x004fea0003800000 */
.L_x_133:
[----:B-1----:R-:W1:Y:S01]  /*5cb0*/  LDS.128 R4, [UR4+0xe0] ;  /* 0x0000e004ff047984 */ /* 0x002e620008000c00 */
[----:B------:R-:W-:Y:S01]  /*5cc0*/  LOP3.LUT R8, R8, 0x1, RZ, 0x3c, !PT ;  /* 0x0000000108087812 */ /* 0x000fe200078e3cff */
[----:B------:R-:W-:Y:S01]  /*5cd0*/  @!PT LDS RZ, [RZ] ;  /* 0x00000000fffff984 */ /* 0x000fe20000000800 */
[----:B------:R-:W-:Y:S01]  /*5ce0*/  @!PT LDS RZ, [RZ] ;  /* 0x00000000fffff984 */ /* 0x000fe20000000800 */
[----:B------:R-:W-:Y:S01]  /*5cf0*/  @!PT LDS RZ, [RZ] ;  /* 0x00000000fffff984 */ /* 0x000fe20000000800 */
[----:B------:R-:W-:Y:S01]  /*5d00*/  @!PT LDS RZ, [RZ] ;  /* 0x00000000fffff984 */ /* 0x000fe20000000800 */
[----:B------:R2:W-:Y:S06]  /*5d10*/  MEMBAR.ALL.CTA ;  /* 0x0000000000007992 */ /* 0x0005ec0000008000 */
[----:B--2---:R-:W2:Y:S02]  /*5d20*/  FENCE.VIEW.ASYNC.S ;  /* 0x00000000000073c6 */ /* 0x004ea40000000000 */
[----:B--2---:R-:W-:Y:S01]  /*5d30*/  SYNCS.ARRIVE.TRANS64.RED.A1T0 RZ, [UR5], RZ ;  /* 0x000000ffffff79a7 */ /* 0x004fe20008100405 */
[----:B-1----:R-:W-:-:S13]  /*5d40*/  LOP3.LUT P1, RZ, R6, 0x1, RZ, 0xc0, !PT ;  /* 0x0000000106ff7812 */ /* 0x002fda000782c0ff */
[----:B------:R-:W-:Y:S05]  /*5d50*/  @P1 BRA `(.L_x_49) ;  /* 0xfffffffc00981947 */ /* 0x000fea000383ffff */
[----:B------:R-:W-:-:S04]  /*5d60*/  SHF.L.U32 R0, R3, 0x1f, RZ ;  /* 0x0000001f03007819 */ /* 0x000fc800000006ff */
[----:B------:R-:W1:Y:S02]  /*5d70*/  SYNCS.PHASECHK.TRANS64 P0, [UR4+0xa8], R0 ;  /* 0x0000a800ff0075a7 */ /* 0x000e640008001004 */
[----:B-1----:R-:W-:Y:S05]  /*5d80*/  @P0 EXIT ;  /* 0x000000000000094d */ /* 0x002fea0003800000 */
[----:B------:R-:W-:-:S07]  /*5d90*/  MOV R0, UR4 ;  /* 0x0000000400007c02 */ /* 0x000fce0008000f00 */
.L_x_50:
[----:B-1----:R-:W-:-:S04]  /*5da0*/  SHF.L.U32 R5, R3, 0x1f, RZ ;  /* 0x0000001f03057819 */ /* 0x002fc800000006ff */
[----:B------:R1:W2:Y:S03]  /*5db0*/  SYNCS.PHASECHK.TRANS64.TRYWAIT P0, [R0+URZ+0xa8], R5 ;  /* 0x0000a805000075a7 */ /* 0x0002a600080011ff */
[----:B--2---:R-:W-:Y:S05]  /*5dc0*/  @!P0 NANOSLEEP.SYNCS 0x989680 ;  /* 0x009896800000895d */ /* 0x004fea0003900000 */
[----:B------:R-:W2:Y:S02]  /*5dd0*/  @!P0 SYNCS.PHASECHK.TRANS64 P0, [R0+URZ+0xa8], R5 ;  /* 0x0000a805000085a7 */ /* 0x000ea400080010ff */
[----:B--2---:R-:W-:Y:S05]  /*5de0*/  @P0 EXIT ;  /* 0x000000000000094d */ /* 0x004fea0003800000 */
[----:B------:R-:W-:Y:S05]  /*5df0*/  BRA `(.L_x_50) ;  /* 0xfffffffc00e87947 */ /* 0x000fea000383ffff */
.L_x_46:
[----:B------:R-:W-:Y:S05]  /*5e00*/  BRA.U UP4, `(.L_x_51) ;  /* 0x0000001104147547 */ /* 0x000fea000b800000 */
[----:B------:R-:W1:Y:S01]  /*5e10*/  S2UR UR7, SR_CgaCtaId ;  /* 0x00000000000779c3 */ /* 0x000e620000008800 */
[----:B------:R-:W-:Y:S01]  /*5e20*/  UMOV UR4, 0x40 ;  /* 0x0000004000047882 */ /* 0x000fe20000000000 */
[----:B------:R-:W-:Y:S01]  /*5e30*/  NOP ;  /* 0x0000000000007918 */ /* 0x000fe20000000000 */
[----:B------:R-:W-:Y:S01]  /*5e40*/  UMOV UR6, 0x400 ;  /* 0x0000040000067882 */ /* 0x000fe20000000000 */
[----:B-1----:R-:W-:Y:S02]  /*5e50*/  ULEA UR5, UR7, UR4, 0x18 ;  /* 0x0000000407057291 */ /* 0x002fe4000f8ec0ff */
[----:B------:R-:W-:-:S07]  /*5e60*/  ULEA UR6, UR7, UR6, 0x18 ;  /* 0x0000000607067291 */ /* 0x000fce000f8ec0ff */
[----:B------:R-:W1:Y:S02]  /*5e70*/  LDS.U8 R0, [UR5+0x1c] ;  /* 0x00001c05ff007984 */ /* 0x000e640008000000 */
[----:B-1----:R-:W-:-:S13]  /*5e80*/  ISETP.NE.AND P0, PT, R0, RZ, PT ;  /* 0x000000ff0000720c */ /* 0x002fda0003f05270 */
[----:B------:R-:W-:Y:S05]  /*5e90*/  @P0 BRA `(.L_x_52) ;  /* 0x0000000000580947 */ /* 0x000fea0003800000 */
[----:B------:R-:W-:-:S13]  /*5ea0*/  ELECT P0, URZ, PT ;  /* 0x0000000000ff782f */ /* 0x000fda0003800000 */
[----:B------:R-:W-:Y:S05]  /*5eb0*/  @!P0 BRA `(.L_x_53) ;  /* 0x0000000000608947 */ /* 0x000fea0003800000 */
[----:B------:R-:W-:Y:S01]  /*5ec0*/  UMOV UR4, 0x10 ;  /* 0x0000001000047882 */ /* 0x000fe20000000000 */
[----:B------:R-:W-:Y:S01]  /*5ed0*/  HFMA2 R0, -RZ, RZ, 0, 5.9604644775390625e-08 ;  /* 0x00000001ff007431 */ /* 0x000fe200000001ff */
[----:B------:R-:W-:-:S03]  /*5ee0*/  MOV R3, 0xffff ;  /* 0x0000ffff00037802 */ /* 0x000fc60000000f00 */
[----:B------:R-:W-:Y:S04]  /*5ef0*/  DEPBAR.LE SB1, 0x36 ;  /* 0x00009d800000791a */ /* 0x000fe80000000000 */
[----:B------:R-:W1:Y:S02]  /*5f00*/  UTCATOMSWS.FIND_AND_SET.ALIGN UP0, UR4, UR4 ;  /* 0x00000004000475e3 */ /* 0x000e640008000800 */
[----:B-1----:R-:W-:Y:S01]  /*5f10*/  MOV R4, UR4 ;  /* 0x0000000400047c02 */ /* 0x002fe20008000f00 */
[----:B------:R-:W-:Y:S06]  /*5f20*/  BRA.U UP0, `(.L_x_54) ;  /* 0x0000000100187547 */ /* 0x000fec000b800000 */
.L_x_55:
[----:B------:R-:W-:Y:S05]  /*5f30*/  NANOSLEEP 0x64 ;  /* 0x000000640000795d */ /* 0x000fea0003800000 */
[----:B------:R-:W-:-:S05]  /*5f40*/  UMOV UR4, 0x10 ;  /* 0x0000001000047882 */ /* 0x000fca0000000000 */
[----:B------:R-:W-:Y:S04]  /*5f50*/  DEPBAR.LE SB1, 0x36 ;  /* 0x00009d800000791a */ /* 0x000fe80000000000 */
[----:B------:R-:W1:Y:S02]  /*5f60*/  UTCATOMSWS.FIND_AND_SET.ALIGN UP0, UR4, UR4 ;  /* 0x00000004000475e3 */ /* 0x000e640008000800 */
[----:B-1----:R-:W-:Y:S01]  /*5f70*/  MOV R4, UR4 ;  /* 0x0000000400047c02 */ /* 0x002fe20008000f00 */
[----:B------:R-:W-:Y:S05]  /*5f80*/  BRA.U !UP0, `(.L_x_55) ;  /* 0xfffffffd08e87547 */ /* 0x000fea000b83ffff */
.L_x_54:
[-C--:B------:R-:W-:Y:S02]  /*5f90*/  SHF.L.U32 R3, R3, R4.reuse, RZ ;  /* 0x0000000403037219 */ /* 0x080fe400000006ff */
[----:B------:R-:W-:Y:S01]  /*5fa0*/  SHF.L.U32 R0, R0, R4, RZ ;  /* 0x0000000400007219 */ /* 0x000fe200000006ff */
[----:B------:R-:W-:Y:S02]  /*5fb0*/  IMAD.SHL.U32 R4, R4, 0x20, RZ ;  /* 0x0000002004047824 */ /* 0x000fe400078e00ff */
[----:B------:R1:W-:Y:S04]  /*5fc0*/  ATOMS.OR RZ, [UR5+0x14], R3 ;  /* 0x00001403ffff798c */ /* 0x0003e8000b000005 */
[----:B------:R1:W-:Y:S04]  /*5fd0*/  ATOMS.OR RZ, [UR5+0x18], R0 ;  /* 0x00001800ffff798c */ /* 0x0003e8000b000005 */
[----:B------:R1:W-:Y:S01]  /*5fe0*/  STS [UR6+0xf0], R4 ;  /* 0x0000f004ff007988 */ /* 0x0003e20008000806 */
[----:B------:R-:W-:Y:S05]  /*5ff0*/  BRA `(.L_x_53) ;  /* 0x0000000000107947 */ /* 0x000fea0003800000 */
.L_x_52:
[----:B------:R-:W-:Y:S02]  /*6000*/  MOV R0, 0xffffffff ;  /* 0xffffffff00007802 */ /* 0x000fe40000000f00 */
[----:B------:R-:W-:-:S03]  /*6010*/  MOV R4, 0x6040 ;  /* 0x0000604000047802 */ /* 0x000fc60000000f00 */
[----:B------:R1:W-:Y:S04]  /*6020*/  STS [UR6+0xf0], R0 ;  /* 0x0000f000ff007988 */ /* 0x0003e80008000806 */
[----:B-1---5:R-:W-:Y:S05]  /*6030*/  CALL.REL.NOINC `($__internal_1_$__cuda_sm10x_tcgen05_guardrail_trap_phase_invalid_during_alloc) ;  /* 0x0000005400807944 */ /* 0x022fea0003c00000 */
.L_x_53:
[----:B------:R-:W-:Y:S05]  /*6040*/  WARPSYNC.ALL ;  /* 0x0000000000007948 */ /* 0x000fea0003800000 */
[----:B------:R-:W2:Y:S01]  /*6050*/  S2UR UR4, SR_CgaCtaId ;  /* 0x00000000000479c3 */ /* 0x000ea20000008800 */
[----:B------:R-:W-:Y:S01]  /*6060*/  UMOV UR23, 0x400 ;  /* 0x0000040000177882 */ /* 0x000fe20000000000 */
[----:B------:R-:W-:-:S06]  /*6070*/  NOP ;  /* 0x0000000000007918 */ /* 0x000fcc0000000000 */
[----:B------:R-:W-:Y:S06]  /*6080*/  BAR.ARV 0x6, 0xa0 ;  /* 0x0182800000007b1d */ /* 0x000fec0000002000 */
[----:B------:R-:W3:Y:S01]  /*6090*/  LDCU.64 UR6, c[0x0][0x388] ;  /* 0x00007100ff0677ac */ /* 0x000ee20008000a00 */
[----:B------:R-:W-:Y:S01]  /*60a0*/  LOP3.LUT R2, R2, 0xffff, RZ, 0xc0, !PT ;  /* 0x0000ffff02027812 */ /* 0x000fe200078ec0ff */
[----:B------:R-:W-:Y:S01]  /*60b0*/  IMAD.MOV.U32 R9, RZ, RZ, 0x1 ;  /* 0x00000001ff097424 */ /* 0x000fe200078e00ff */
[----:B------:R-:W4:Y:S02]  /*60c0*/  LDCU.64 UR8, c[0x0][0x390] ;  /* 0x00007200ff0877ac */ /* 0x000f240008000a00 */
[----:B------:R-:W-:Y:S01]  /*60d0*/  R2UR UR24, R2 ;  /* 0x00000000021872ca */ /* 0x000fe200000e0000 */
[----:B------:R-:W-:-:S02]  /*60e0*/  IMAD.MOV.U32 R8, RZ, RZ, RZ ;  /* 0x000000ffff087224 */ /* 0x000fc400078e00ff */
[----:B-1----:R-:W-:Y:S01]  /*60f0*/  IMAD.MOV.U32 R3, RZ, RZ, RZ ;  /* 0x000000ffff037224 */ /* 0x002fe200078e00ff */
[----:B------:R-:W-:Y:S01]  /*6100*/  UMOV UR27, URZ ;  /* 0x000000ff001b7c82 */ /* 0x000fe20008000000 */
[----:B--2---:R-:W-:Y:S01]  /*6110*/  ULEA UR23, UR4, UR23, 0x18 ;  /* 0x0000001704177291 */ /* 0x004fe2000f8ec0ff */
[----:B------:R-:W-:Y:S01]  /*6120*/  UMOV UR22, URZ ;  /* 0x000000ff00167c82 */ /* 0x000fe20008000000 */
[----:B------:R-:W-:Y:S02]  /*6130*/  UMOV UR44, 0x0 ;  /* 0x00000000002c7882 */ /* 0x000fe40000000000 */
[----:B------:R-:W-:Y:S01]  /*6140*/  UIADD3 UR29, UPT, UPT, UR23, 0xa8, URZ ;  /* 0x000000a8171d7890 */ /* 0x000fe2000fffe0ff */
[----:B------:R-:W-:Y:S01]  /*6150*/  UMOV UR45, 0x4110910 ;  /* 0x04110910002d7882 */ /* 0x000fe20000000000 */
[----:B------:R-:W-:Y:S01]  /*6160*/  UMOV UR42, 0x0 ;  /* 0x00000000002a7882 */ /* 0x000fe20000000000 */
[----:B---3--:R-:W-:Y:S02]  /*6170*/  UIADD3 UR4, UPT, UPT, UR6, 0x3f, URZ ;  /* 0x0000003f06047890 */ /* 0x008fe4000fffe0ff */
[----:B------:R-:W1:Y:S01]  /*6180*/  LDS R0, [UR23+0xf0] ;  /* 0x0000f017ff007984 */ /* 0x000e620008000800 */
[----:B------:R-:W-:-:S02]  /*6190*/  UIADD3 UR6, UPT, UPT, UR23, 0x6800, URZ ;  /* 0x0000680017067890 */ /* 0x000fc4000fffe0ff */
[----:B------:R-:W-:Y:S02]  /*61a0*/  USHF.R.S32.HI UR5, URZ, 0x1f, UR4 ;  /* 0x0000001fff057899 */ /* 0x000fe40008011404 */
[----:B------:R-:W-:Y:S02]  /*61b0*/  USHF.R.U32.HI UR6, URZ, 0x4, UR6 ;  /* 0x00000004ff067899 */ /* 0x000fe40008011606 */
[----:B------:R-:W-:Y:S02]  /*61c0*/  ULEA.HI UR4, UR5, UR4, URZ, 0x6 ;  /* 0x0000000405047291 */ /* 0x000fe4000f8f30ff */
[----:B------:R-:W-:Y:S02]  /*61d0*/  UIADD3 UR5, UPT, UPT, UR23, 0x1e800, URZ ;  /* 0x0001e80017057890 */ /* 0x000fe4000fffe0ff */
[----:B------:R-:W-:Y:S02]  /*61e0*/  USHF.R.S32.HI UR4, URZ, 0x6, UR4 ;  /* 0x00000006ff047899 */ /* 0x000fe40008011404 */
[----:B------:R-:W-:-:S02]  /*61f0*/  USHF.R.U32.HI UR5, URZ, 0x4, UR5 ;  /* 0x00000004ff057899 */ /* 0x000fc40008011605 */
[----:B------:R-:W-:Y:S02]  /*6200*/  UIMAD UR4, UR4, UR7, URZ ;  /* 0x00000007040472a4 */ /* 0x000fe4000f8e02ff */
[----:B------:R-:W-:Y:S02]  /*6210*/  ULOP3.LUT UR6, UR6, 0x3fff, URZ, 0xc0, !UPT ;  /* 0x00003fff06067892 */ /* 0x000fe4000f8ec0ff */
[----:B----4-:R-:W-:Y:S02]  /*6220*/  UIMAD UR4, UR4, UR8, URZ ;  /* 0x00000008040472a4 */ /* 0x010fe4000f8e02ff */
[----:B------:R-:W-:Y:S02]  /*6230*/  ULOP3.LUT UR5, UR5, 0x3fff, URZ, 0xc0, !UPT ;  /* 0x00003fff05057892 */ /* 0x000fe4000f8ec0ff */
[----:B------:R-:W-:Y:S01]  /*6240*/  UIMAD UR4, UR4, UR9, URZ ;  /* 0x00000009040472a4 */ /* 0x000fe2000f8e02ff */
[----:B------:R-:W-:Y:S01]  /*6250*/  UMOV UR43, 0x4110910 ;  /* 0x04110910002b7882 */ /* 0x000fe20000000000 */
[----:B------:R-:W-:Y:S01]  /*6260*/  UMOV UR40, 0x0 ;  /* 0x0000000000287882 */ /* 0x000fe20000000000 */
[----:B------:R-:W-:Y:S01]  /*6270*/  UMOV UR41, 0x4110910 ;  /* 0x0411091000297882 */ /* 0x000fe20000000000 */
[----:B------:R-:W-:Y:S01]  /*6280*/  UMOV UR38, 0x0 ;  /* 0x0000000000267882 */ /* 0x000fe20000000000 */
[----:B------:R-:W-:Y:S01]  /*6290*/  UMOV UR39, 0x4110910 ;  /* 0x0411091000277882 */ /* 0x000fe20000000000 */
[----:B------:R-:W-:Y:S01]  /*62a0*/  UMOV UR36, 0x0 ;  /* 0x0000000000247882 */ /* 0x000fe20000000000 */
[----:B------:R-:W-:Y:S01]  /*62b0*/  UMOV UR37, 0x4110910 ;  /* 0x0411091000257882 */ /* 0x000fe20000000000 */
[----:B------:R-:W-:-:S02]  /*62c0*/  UPRMT UR29, URZ, 0x654, UR29 ;  /* 0x00000654ff1d7896 */ /* 0x000fc4000800001d */
[----:B------:R-:W-:Y:S02]  /*62d0*/  ULOP3.LUT UR25, UR6, 0x10000, URZ, 0xfc, !UPT ;  /* 0x0001000006197892 */ /* 0x000fe4000f8efcff */
[----:B------:R-:W-:Y:S02]  /*62e0*/  ULOP3.LUT UR26, UR5, 0x2000000, URZ, 0xfc, !UPT ;  /* 0x02000000051a7892 */ /* 0x000fe4000f8efcff */
[----:B------:R-:W-:Y:S01]  /*62f0*/  UIADD3 UR46, UPT, UPT, UR4, -0x1, URZ ;  /* 0xffffffff042e7890 */ /* 0x000fe2000fffe0ff */
[C---:B-1----:R-:W-:Y:S01]  /*6300*/  VIADD R5, R0.reuse, 0x40 ;  /* 0x0000004000057836 */ /* 0x042fe20000000000 */
[----:B------:R-:W-:Y:S01]  /*6310*/  LOP3.LUT R4, R0, 0xffff, RZ, 0xc0, !PT ;  /* 0x0000ffff00047812 */ /* 0x000fe200078ec0ff */
[----:B------:R-:W-:Y:S01]  /*6320*/  UISETP.GE.AND UP3, UPT, UR4, 0x1, UPT ;  /* 0x000000010400788c */ /* 0x000fe2000bf66270 */
[----:B------:R-:W-:Y:S02]  /*6330*/  UMOV UR34, 0x0 ;  /* 0x0000000000227882 */ /* 0x000fe40000000000 */
[----:B------:R-:W-:Y:S01]  /*6340*/  LOP3.LUT R5, R5, 0xffff, RZ, 0xc0, !PT ;  /* 0x0000ffff05057812 */ /* 0x000fe200078ec0ff */
[----:B------:R-:W-:Y:S01]  /*6350*/  UMOV UR35, 0x4110910 ;  /* 0x0411091000237882 */ /* 0x000fe20000000000 */
[----:B------:R-:W-:Y:S01]  /*6360*/  UMOV UR32, 0x0 ;  /* 0x0000000000207882 */ /* 0x000fe20000000000 */
[----:B------:R-:W-:Y:S01]  /*6370*/  UMOV UR33, 0x4110910 ;  /* 0x0411091000217882 */ /* 0x000fe20000000000 */
[----:B------:R-:W-:Y:S01]  /*6380*/  UMOV UR30, 0x0 ;  /* 0x00000000001e7882 */ /* 0x000fe20000000000 */
[----:B------:R1:W-:Y:S01]  /*6390*/  STL.64 [R1], R4 ;  /* 0x0000000401007387 */ /* 0x0003e20000100a00 */
[----:B------:R-:W-:-:S05]  /*63a0*/  UMOV UR31, 0x4110910 ;  /* 0x04110910001f7882 */ /* 0x000fca0000000000 */
.L_x_62:
[----:B-1----:R-:W-:-:S04]  /*63b0*/  SHF.L.U32 R5, R8, 0x1f, RZ ;  /* 0x0000001f08057819 */ /* 0x002fc800000006ff */
[----:B------:R-:W1:Y:S02]  /*63c0*/  SYNCS.PHASECHK.TRANS64.TRYWAIT P0, [UR23+0xa0], R5 ;  /* 0x0000a005ff0075a7 */ /* 0x000e640008001117 */
[----:B-12---:R-:W-:Y:S05]  /*63d0*/  @!P0 BRA `(.L_x_56) ;  /* 0x0000004c00308947 */ /* 0x006fea0003800000 */
.L_x_135:
[----:B-1----:R-:W1:Y:S01]  /*63e0*/  LDS.128 R4, [UR23+0xe0] ;  /* 0x0000e017ff047984 */ /* 0x002e620008000c00 */
[----:B------:R-:W-:Y:S01]  /*63f0*/  ULEA UR28, UR27, UR23, 0x3 ;  /* 0x000000171b1c7291 */ /* 0x000fe2000f8e18ff */
[----:B------:R-:W-:Y:S01]  /*6400*/  SHF.L.U32 R2, R9, 0x1f, RZ ;  /* 0x0000001f09027819 */ /* 0x000fe200000006ff */
[----:B------:R-:W-:Y:S01]  /*6410*/  @!PT LDS RZ, [RZ] ;  /* 0x00000000fffff984 */ /* 0x000fe20000000800 */
[----:B------:R-:W-:Y:S01]  /*6420*/  @!PT LDS RZ, [RZ] ;  /* 0x00000000fffff984 */ /* 0x000fe20000000800 */
[----:B------:R-:W-:Y:S01]  /*6430*/  @!PT LDS RZ, [RZ] ;  /* 0x00000000fffff984 */ /* 0x000fe20000000800 */
[----:B------:R-:W-:Y:S01]  /*6440*/  @!PT LDS RZ, [RZ] ;  /* 0x00000000fffff984 */ /* 0x000fe20000000800 */
[----:B------:R2:W-:Y:S06]  /*6450*/  MEMBAR.ALL.CTA ;  /* 0x0000000000007992 */ /* 0x0005ec0000008000 */
[----:B--2---:R-:W2:Y:S02]  /*6460*/  FENCE.VIEW.ASYNC.S ;  /* 0x00000000000073c6 */ /* 0x004ea40000000000 */
[----:B--2---:R-:W-:Y:S01]  /*6470*/  SYNCS.ARRIVE.TRANS64.RED.A1T0 RZ, [UR29], RZ ;  /* 0x000000ffffff79a7 */ /* 0x004fe2000810041d */
[----:B------:R-:W2:Y:S01]  /*6480*/  SYNCS.PHASECHK.TRANS64.TRYWAIT P0, [UR28+0xc0], R2 ;  /* 0x0000c002ff0075a7 */ /* 0x000ea2000800111c */
[----:B-1----:R-:W-:Y:S01]  /*6490*/  LOP3.LUT P3, RZ, R6, 0x1, RZ, 0xc0, !PT ;  /* 0x0000000106ff7812 */ /* 0x002fe2000786c0ff */
[----:B--2---:R-:W-:-:S12]  /*64a0*/  @!P0 BRA `(.L_x_57) ;  /* 0x0000004c00148947 */ /* 0x004fd80003800000 */
.L_x_137:
[----:B------:R-:W-:Y:S05]  /*64b0*/  BRA.U !UP3, `(.L_x_58) ;  /* 0x000000050b587547 */ /* 0x000fea000b800000 */
[----:B-1----:R-:W-:Y:S01]  /*64c0*/  IMAD.U32 R2, RZ, RZ, UR27 ;  /* 0x0000001bff027e24 */ /* 0x002fe2000f8e00ff */
[----:B------:R-:W-:-:S04]  /*64d0*/  ULEA UR4, UR22, UR23, 0x3 ;  /* 0x0000001716047291 */ /* 0x000fc8000f8e18ff */
[----:B------:R-:W-:Y:S02]  /*64e0*/  LEA R4, R2, R1, 0x2 ;  /* 0x0000000102047211 */ /* 0x000fe400078e10ff */
[----:B------:R-:W-:Y:S01]  /*64f0*/  SHF.L.U32 R2, R3, 0x1f, RZ ;  /* 0x0000001f03027819 */ /* 0x000fe200000006ff */
[----:B------:R-:W-:-:S03]  /*6500*/  UPLOP3.LUT UP2, UPT, UPT, UPT, UPT, 0x40, 0x4 ;  /* 0x000000000004789c */ /* 0x000fc60003f4e870 */
[----:B------:R-:W5:Y:S01]  /*6510*/  LDL R4, [R4] ;  /* 0x0000000004047983 */ /* 0x000f620000100800 */
[----:B------:R1:W2:Y:S01]  /*6520*/  SYNCS.PHASECHK.TRANS64.TRYWAIT P2, [UR4], R2 ;  /* 0x00000002ff0075a7 */ /* 0x0002a20008041104 */
[----:B------:R-:W-:Y:S01]  /*6530*/  UMOV UR20, UR46 ;  /* 0x0000002e00147c82 */ /* 0x000fe20008000000 */
[----:B------:R-:W-:-:S05]  /*6540*/  UMOV UR4, UR22 ;  /* 0x0000001600047c82 */ /* 0x000fca0008000000 */
.L_x_61:
[----:B------:R-:W-:Y:S01]  /*6550*/  ULEA UR21, UR4, UR23, 0x3 ;  /* 0x0000001704157291 */ /* 0x000fe2000f8e18ff */
[----:B--23--:R-:W-:Y:S11]  /*6560*/  @P2 BRA `(.L_x_59) ;  /* 0x00000000000c2947 */ /* 0x00cff60003800000 */
[----:B------:R-:W-:Y:S04]  /*6570*/  SHF.L.U32 R5, R3, 0x1f, RZ ;  /* 0x0000001f03057819 */ /* 0x000fe800000006ff */
[----:B------:R-:W2:Y:S02]  /*6580*/  SYNCS.PHASECHK.TRANS64.TRYWAIT P0, [UR21], R5 ;  /* 0x00000005ff0075a7 */ /* 0x000ea40008001115 */
[----:B--2---:R-:W-:Y:S05]  /*6590*/  @!P0 BRA `(.L_x_60) ;  /* 0x0000004800f08947 */ /* 0x004fea0003800000 */
.L_x_59:
[----:B------:R-:W-:Y:S01]  /*65a0*/  UISETP.NE.AND UP0, UPT, UR20, URZ, UPT ;  /* 0x000000ff1400728c */ /* 0x000fe2000bf05270 */
[----:B------:R-:W-:Y:S01]  /*65b0*/  PLOP3.LUT P2, PT, PT, PT, PT, 0x80, 0x8 ;  /* 0x000000000008781c */ /* 0x000fe20003f4f070 */
[----:B------:R-:W-:Y:S01]  /*65c0*/  UIADD3 UR5, UPT, UPT, UR4, 0x1, URZ ;  /* 0x0000000104057890 */ /* 0x000fe2000fffe0ff */
[----:B------:R-:W-:Y:S03]  /*65d0*/  ELECT P1, URZ, PT ;  /* 0x0000000000ff782f */ /* 0x000fe60003820000 */
[----:B------:R-:W-:Y:S01]  /*65e0*/  UISETP.NE.AND UP1, UPT, UR5, 0x6, UPT ;  /* 0x000000060500788c */ /* 0x000fe2000bf25270 */
[----:B------:R-:W-:Y:S01]  /*65f0*/  PLOP3.LUT P0, PT, PT, PT, UP0, 0x80, 0x8 ;  /* 0x000000000008781c */ /* 0x000fe20003f0f008 */
[----:B------:R-:W-:Y:S02]  /*6600*/  ULEA UR18, UR4, UR26, 0xa ;  /* 0x0000001a04127291 */ /* 0x000fe4000f8e50ff */
[----:B------:R-:W-:Y:S02]  /*6610*/  USEL UR6, URZ, 0x1, UP1 ;  /* 0x00000001ff067887 */ /* 0x000fe40008800000 */
[----:B------:R-:W-:Y:S02]  /*6620*/  USEL UR22, UR5, URZ, UP1 ;  /* 0x000000ff05167287 */ /* 0x000fe40008800000 */
[----:B------:R-:W-:Y:S02]  /*6630*/  ULEA UR16, UR4, UR25, 0xa ;  /* 0x0000001904107291 */ /* 0x000fe4000f8e50ff */
[----:B------:R-:W-:Y:S01]  /*6640*/  @UP0 ULEA UR5, UR22, UR23, 0x3 ;  /* 0x0000001716050291 */ /* 0x000fe2000f8e18ff */
[----:B------:R-:W-:Y:S01]  /*6650*/  LOP3.LUT R3, R3, UR6, RZ, 0x3c, !PT ;  /* 0x0000000603037c12 */ /* 0x000fe2000f8e3cff */
[----:B------:R-:W-:Y:S01]  /*6660*/  UIADD3 UR8, UPT, UPT, UR18, 0x40, URZ ;  /* 0x0000004012087890 */ /* 0x000fe2000fffe0ff */
[C---:B-----5:R-:W-:Y:S01]  /*6670*/  @P1 R2UR.BROADCAST UR6, R4.reuse ;  /* 0x00000000040612ca */ /* 0x060fe200008e0000 */
[----:B------:R-:W-:Y:S01]  /*6680*/  UIADD3 UR4, UPT, UPT, UR16, 0x2, URZ ;  /* 0x0000000210047890 */ /* 0x000fe2000fffe0ff */
[----:B-1----:R-:W-:Y:S01]  /*6690*/  @P0 SHF.L.U32 R2, R3, 0x1f, RZ ;  /* 0x0000001f03020819 */ /* 0x002fe200000006ff */
[----:B------:R-:W-:Y:S02]  /*66a0*/  UIADD3 UR12, UPT, UPT, UR18, 0x80, URZ ;  /* 0x00000080120c7890 */ /* 0x000fe4000fffe0ff */
[----:B------:R-:W-:Y:S01]  /*66b0*/  UIADD3 UR10, UPT, UPT, UR18, 0xc0, URZ ;  /* 0x000000c0120a7890 */ /* 0x000fe2000fffe0ff */
[----:B------:R3:W4:Y:S01]  /*66c0*/  @P0 SYNCS.PHASECHK.TRANS64.TRYWAIT P2, [UR5], R2 ;  /* 0x00000002ff0005a7 */ /* 0x0007220008041105 */
[----:B------:R-:W-:Y:S11]  /*66d0*/  ELECT P0, URZ, PT ;  /* 0x0000000000ff782f */ /* 0x000ff60003800000 */
[----:B------:R-:W-:Y:S02]  /*66e0*/  @!UPT UIADD3 URZ, UPT, UPT, URZ, URZ, URZ ;  /* 0x000000fffffff290 */ /* 0x000fe4000fffe0ff */
[C---:B------:R-:W-:Y:S02]  /*66f0*/  @P0 R2UR.BROADCAST UR15, R4.reuse ;  /* 0x00000000040f02ca */ /* 0x040fe400008e0000 */
[----:B------:R-:W-:Y:S11]  /*6700*/  ELECT P0, URZ, PT ;  /* 0x0000000000ff782f */ /* 0x000ff60003800000 */
[----:B------:R-:W-:Y:S02]  /*6710*/  @!UPT UIADD3 URZ, UPT, UPT, URZ, URZ, URZ ;  /* 0x000000fffffff290 */ /* 0x000fe4000fffe0ff */
[C---:B------:R-:W-:Y:S02]  /*6720*/  @P0 R2UR.BROADCAST UR14, R4.reuse ;  /* 0x00000000040e02ca */ /* 0x040fe400008e0000 */
[----:B------:R-:W-:Y:S01]  /*6730*/  ELECT P0, URZ, PT ;  /* 0x0000000000ff782f */ /* 0x000fe20003800000 */
[----:B------:R-:W-:Y:S01]  /*6740*/  UMOV UR19, 0x20004020 ;  /* 0x2000402000137882 */ /* 0x000fe20000000000 */
[----:B------:R-:W-:Y:S01]  /*6750*/  UMOV UR17, 0x40004080 ;  /* 0x4000408000117882 */ /* 0x000fe20000000000 */
[----:B------:R-:W-:Y:S01]  /*6760*/  UMOV UR9, 0x20004020 ;  /* 0x2000402000097882 */ /* 0x000fe20000000000 */
[----:B------:R1:W-:Y:S01]  /*6770*/  UTCHMMA gdesc[UR16], gdesc[UR18], tmem[UR6], tmem[UR44], idesc[UR45], UP2 ;  /* 0x00ff2c12100075ea */ /* 0x0003e20009000006 */
[----:B------:R-:W-:Y:S01]  /*6780*/  UPLOP3.LUT UP2, UPT, UPT, UPT, UPT, 0x80, 0x8 ;  /* 0x000000000008789c */ /* 0x000fe20003f4f070 */
[----:B------:R-:W-:Y:S01]  /*6790*/  UMOV UR5, 0x40004080 ;  /* 0x4000408000057882 */ /* 0x000fe20000000000 */
[----:B------:R-:W-:Y:S01]  /*67a0*/  UMOV UR13, 0x20004020 ;  /* 0x20004020000d7882 */ /* 0x000fe20000000000 */
[----:B------:R2:W-:Y:S01]  /*67b0*/  UTCHMMA gdesc[UR4], gdesc[UR8], tmem[UR15], tmem[UR42], idesc[UR43], UPT ;  /* 0x00ff2a08040075ea */ /* 0x0005e2000b80000f */
[----:B------:R-:W-:Y:S01]  /*67c0*/  UMOV UR7, 0x40004080 ;  /* 0x4000408000077882 */ /* 0x000fe20000000000 */
[----:B------:R-:W-:Y:S01]  /*67d0*/  UMOV UR11, 0x20004020 ;  /* 0x20004020000b7882 */ /* 0x000fe20000000000 */
[----:B-1----:R-:W-:Y:S02]  /*67e0*/  UIADD3 UR6, UPT, UPT, UR16, 0x4, URZ ;  /* 0x0000000410067890 */ /* 0x002fe4000fffe0ff */
[C---:B------:R-:W-:Y:S02]  /*67f0*/  @P0 R2UR.BROADCAST UR19, R4.reuse ;  /* 0x00000000041302ca */ /* 0x040fe400008e0000 */
[----:B------:R-:W-:Y:S11]  /*6800*/  ELECT P0, URZ, PT ;  /* 0x0000000000ff782f */ /* 0x000ff60003800000 */
[----:B------:R-:W-:Y:S02]  /*6810*/  @!UPT UIADD3 URZ, UPT, UPT, URZ, URZ, URZ ;  /* 0x000000fffffff290 */ /* 0x000fe4000fffe0ff */
[C---:B------:R-:W-:Y:S02]  /*6820*/  @P0 R2UR.BROADCAST UR17, R4.reuse ;  /* 0x00000000041102ca */ /* 0x040fe400008e0000 */
[----:B------:R-:W-:Y:S01]  /*6830*/  ELECT P0, URZ, PT ;  /* 0x0000000000ff782f */ /* 0x000fe20003800000 */
[----:B--2---:R-:W-:Y:S02]  /*6840*/  UIADD3 UR4, UPT, UPT, UR16, 0x6, URZ ;  /* 0x0000000610047890 */ /* 0x004fe4000fffe0ff */
[----:B------:R-:W-:Y:S01]  /*6850*/  UIADD3 UR8, UPT, UPT, UR18, 0x100, URZ ;  /* 0x0000010012087890 */ /* 0x000fe2000fffe0ff */
[----:B------:R1:W-:Y:S01]  /*6860*/  UTCHMMA gdesc[UR6], gdesc[UR12], tmem[UR14], tmem[UR40], idesc[UR41], UPT ;  /* 0x00ff280c060075ea */ /* 0x0003e2000b80000e */
[----:B------:R-:W-:Y:S05]  /*6870*/  UMOV UR15, 0x20004020 ;  /* 0x20004020000f7882 */ /* 0x000fea0000000000 */
[----:B------:R2:W-:Y:S01]  /*6880*/  UTCHMMA gdesc[UR4], gdesc[UR10], tmem[UR19], tmem[UR38], idesc[UR39], UPT ;  /* 0x00ff260a040075ea */ /* 0x0005e2000b800013 */
[----:B-1----:R-:W-:Y:S02]  /*6890*/  UIADD3 UR6, UPT, UPT, UR16, 0x40, URZ ;  /* 0x0000004010067890 */ /* 0x002fe4000fffe0ff */
[----:B------:R-:W-:Y:S02]  /*68a0*/  UIADD3 UR14, UPT, UPT, UR18, 0x140, URZ ;  /* 0x00000140120e7890 */ /* 0x000fe4000fffe0ff */
[----:B------:R-:W-:Y:S02]  /*68b0*/  UIADD3 UR12, UPT, UPT, UR18, 0x180, URZ ;  /* 0x00000180120c7890 */ /* 0x000fe4000fffe0ff */
[----:B--2---:R-:W-:Y:S01]  /*68c0*/  UIADD3 UR4, UPT, UPT, UR16, 0x42, URZ ;  /* 0x0000004210047890 */ /* 0x004fe2000fffe0ff */
[C---:B------:R-:W-:Y:S02]  /*68d0*/  @P0 R2UR.BROADCAST UR19, R4.reuse ;  /* 0x00000000041302ca */ /* 0x040fe400008e0000 */
[----:B------:R-:W-:Y:S01]  /*68e0*/  ELECT P0, URZ, PT ;  /* 0x0000000000ff782f */ /* 0x000fe20003800000 */
[----:B------:R1:W-:Y:S01]  /*68f0*/  UTCHMMA gdesc[UR6], gdesc[UR8], tmem[UR17], tmem[UR36], idesc[UR37], UPT ;  /* 0x00ff2408060075ea */ /* 0x0003e2000b800011 */
[----:B------:R-:W-:Y:S09]  /*6900*/  UIADD3 UR10, UPT, UPT, UR18, 0x1c0, URZ ;  /* 0x000001c0120a7890 */ /* 0x000ff2000fffe0ff */
[----:B------:R2:W-:Y:S01]  /*6910*/  UTCHMMA gdesc[UR4], gdesc[UR14], tmem[UR19], tmem[UR34], idesc[UR35], UPT ;  /* 0x00ff220e040075ea */ /* 0x0005e2000b800013 */
[----:B-1----:R-:W-:Y:S01]  /*6920*/  UIADD3 UR8, UPT, UPT, UR16, 0x44, URZ ;  /* 0x0000004410087890 */ /* 0x002fe2000fffe0ff */
[C---:B------:R-:W-:Y:S02]  /*6930*/  @P0 R2UR.BROADCAST UR17, R4.reuse ;  /* 0x00000000041102ca */ /* 0x040fe400008e0000 */
[----:B------:R-:W-:Y:S01]  /*6940*/  ELECT P0, URZ, PT ;  /* 0x0000000000ff782f */ /* 0x000fe20003800000 */
[----:B------:R-:W-:Y:S01]  /*6950*/  UIADD3 UR6, UPT, UPT, UR16, 0x46, URZ ;  /* 0x0000004610067890 */ /* 0x000fe2000fffe0ff */
[----:B------:R-:W-:Y:S01]  /*6960*/  UMOV UR9, 0x40004080 ;  /* 0x4000408000097882 */ /* 0x000fe20000000000 */
[----:B--2---:R-:W-:Y:S10]  /*6970*/  UIADD3 UR5, UPT, UPT, UR21, 0x30, URZ ;  /* 0x0000003015057890 */ /* 0x004ff4000fffe0ff */
[----:B------:R-:W-:Y:S01]  /*6980*/  @P0 R2UR.BROADCAST UR14, R4 ;  /* 0x00000000040e02ca */ /* 0x000fe200008e0000 */
[----:B------:R-:W-:Y:S01]  /*6990*/  UIADD3 UR4, UPT, UPT, UR20, 0x1, URZ ;  /* 0x0000000114047890 */ /* 0x000fe2000fffe0ff */
[----:B------:R1:W-:Y:S03]  /*69a0*/  UTCHMMA gdesc[UR8], gdesc[UR12], tmem[UR17], tmem[UR32], idesc[UR33], UPT ;  /* 0x00ff200c080075ea */ /* 0x0003e6000b800011 */
[----:B------:R-:W-:Y:S03]  /*69b0*/  UISETP.GT.U32.AND UP0, UPT, UR4, 0x1, UPT ;  /* 0x000000010400788c */ /* 0x000fe6000bf04070 */
[----:B------:R-:W-:Y:S05]  /*69c0*/  UMOV UR4, UR22 ;  /* 0x0000001600047c82 */ /* 0x000fea0008000000 */
[----:B------:R3:W-:Y:S01]  /*69d0*/  UTCHMMA gdesc[UR6], gdesc[UR10], tmem[UR14], tmem[UR30], idesc[UR31], UPT ;  /* 0x00ff1e0a060075ea */ /* 0x0007e2000b80000e */
[----:B------:R3:W-:Y:S01]  /*69e0*/  UTCBAR.MULTICAST [UR5], URZ, UR24 ;  /* 0x000000ff050073e9 */ /* 0x0007e20008000818 */
[----:B-1----:R-:W-:Y:S07]  /*69f0*/  UIADD3 UR8, UPT, UPT, UR20, -0x1, URZ ;  /* 0xffffffff14087890 */ /* 0x002fee000fffe0ff */
[----:B------:R-:W-:Y:S01]  /*6a00*/  UMOV UR20, UR8 ;  /* 0x0000000800147c82 */ /* 0x000fe20008000000 */
[----:B----4-:R-:W-:Y:S05]  /*6a10*/  BRA.U UP0, `(.L_x_61) ;  /* 0xfffffff900cc7547 */ /* 0x010fea000b83ffff */
.L_x_58:
[----:B------:R-:W-:Y:S01]  /*6a20*/  UIADD3 UR4, UPT, UPT, UR27, 0x1, URZ ;  /* 0x000000011b047890 */ /* 0x000fe2000fffe0ff */
[----:B------:R-:W-:Y:S01]  /*6a30*/  LOP3.LUT R8, R8, 0x1, RZ, 0x3c, !PT ;  /* 0x0000000108087812 */ /* 0x000fe200078e3cff */
[----:B---3--:R-:W-:Y:S02]  /*6a40*/  UIADD3 UR5, UPT, UPT, UR28, 0xb0, URZ ;  /* 0x000000b01c057890 */ /* 0x008fe4000fffe0ff */
[----:B------:R-:W-:-:S04]  /*6a50*/  UISETP.NE.AND UP0, UPT, UR4, 0x2, UPT ;  /* 0x000000020400788c */ /* 0x000fc8000bf05270 */
[----:B------:R-:W-:Y:S02]  /*6a60*/  USEL UR6, URZ, 0x1, UP0 ;  /* 0x00000001ff067887 */ /* 0x000fe40008000000 */
[----:B------:R-:W-:Y:S01]  /*6a70*/  USEL UR27, UR4, URZ, UP0 ;  /* 0x000000ff041b7287 */ /* 0x000fe20008000000 */
[----:B------:R2:W-:Y:S03]  /*6a80*/  UTCBAR [UR5], URZ ;  /* 0x000000ff050073e9 */ /* 0x0005e600080000ff */
[----:B------:R-:W-:Y:S01]  /*6a90*/  LOP3.LUT R9, R9, UR6, RZ, 0x3c, !PT ;  /* 0x0000000609097c12 */ /* 0x000fe2000f8e3cff */
[----:B------:R-:W-:Y:S07]  /*6aa0*/  @P3 BRA `(.L_x_62) ;  /* 0xfffffff800403947 */ /* 0x000fee000383ffff */
[----:B------:R-:W3:Y:S01]  /*6ab0*/  S2UR UR6, SR_CgaCtaId ;  /* 0x00000000000679c3 */ /* 0x000ee20000008800 */
[----:B------:R-:W-:Y:S01]  /*6ac0*/  ELECT P0, URZ, PT ;  /* 0x0000000000ff782f */ /* 0x000fe20003800000 */
[----:B-1----:R-:W-:Y:S01]  /*6ad0*/  IMAD.MOV.U32 R2, RZ, RZ, 0x1 ;  /* 0x00000001ff027424 */ /* 0x002fe200078e00ff */
[----:B------:R-:W-:Y:S01]  /*6ae0*/  UIADD3 UR23, UPT, UPT, UR23, 0xc0, URZ ;  /* 0x000000c017177890 */ /* 0x000fe2000fffe0ff */
[----:B------:R-:W-:Y:S01]  /*6af0*/  SHF.L.U32 R3, R9, 0x1f, RZ ;  /* 0x0000001f09037819 */ /* 0x000fe200000006ff */
[----:B------:R-:W-:-:S03]  /*6b00*/  UMOV UR4, 0x40 ;  /* 0x0000004000047882 */ /* 0x000fc60000000000 */
[----:B------:R-:W-:Y:S01]  /*6b10*/  UVIRTCOUNT.DEALLOC.SMPOOL 0x80 ;  /* 0x000000800000784c */ /* 0x000fe20000000000 */
[----:B---3--:R-:W-:Y:S02]  /*6b20*/  ULEA UR6, UR6, UR4, 0x18 ;  /* 0x0000000406067291 */ /* 0x008fe4000f8ec0ff */
[----:B------:R-:W-:-:S07]  /*6b30*/  ULEA UR4, UR27, UR23, 0x3 ;  /* 0x000000171b047291 */ /* 0x000fce000f8e18ff */
[----:B------:R1:W-:Y:S02]  /*6b40*/  @P0 STS.U8 [UR6+0x1c], R2 ;  /* 0x00001c02ff000988 */ /* 0x0003e40008000006 */
[----:B------:R-:W3:Y:S02]  /*6b50*/  SYNCS.PHASECHK.TRANS64.TRYWAIT P0, [UR4], R3 ;  /* 0x00000003ff0075a7 */ /* 0x000ee40008001104 */
[----:B-1-3--:R-:W-:Y:S05]  /*6b60*/  @!P0 BRA `(.L_x_63) ;  /* 0x0000004400948947 */ /* 0x00afea0003800000 */
.L_x_140:
[----:B------:R-:W-:-:S04]  /*6b70*/  UIADD3 UR4, UPT, UPT, UR27, 0x1, URZ ;  /* 0x000000011b047890 */ /* 0x000fc8000fffe0ff */
[----:B------:R-:W-:-:S04]  /*6b80*/  UISETP.NE.AND UP0, UPT, UR4, 0x2, UPT ;  /* 0x000000020400788c */ /* 0x000fc8000bf05270 */
[----:B--2---:R-:W-:Y:S02]  /*6b90*/  USEL UR5, URZ, 0x1, UP0 ;  /* 0x00000001ff057887 */ /* 0x004fe40008000000 */
[----:B------:R-:W-:-:S04]  /*6ba0*/  USEL UR4, UR4, URZ, UP0 ;  /* 0x000000ff04047287 */ /* 0x000fc80008000000 */
[----:B------:R-:W-:Y:S01]  /*6bb0*/  ULEA UR4, UR4, UR23, 0x3 ;  /* 0x0000001704047291 */ /* 0x000fe2000f8e18ff */
[----:B-1----:R-:W-:-:S04]  /*6bc0*/  LOP3.LUT R3, R9, UR5, RZ, 0x3c, !PT ;  /* 0x0000000509037c12 */ /* 0x002fc8000f8e3cff */
[----:B------:R-:W-:-:S04]  /*6bd0*/  SHF.L.U32 R3, R3, 0x1f, RZ ;  /* 0x0000001f03037819 */ /* 0x000fc800000006ff */
[----:B------:R-:W1:Y:S02]  /*6be0*/  SYNCS.PHASECHK.TRANS64.TRYWAIT P0, [UR4], R3 ;  /* 0x00000003ff0075a7 */ /* 0x000e640008001104 */
[----:B-1----:R-:W-:Y:S05]  /*6bf0*/  @!P0 BRA `(.L_x_64) ;  /* 0x0000004400888947 */ /* 0x002fea0003800000 */
.L_x_142:
[----:B------:R-:W-:Y:S01]  /*6c00*/  NOP ;  /* 0x0000000000007918 */ /* 0x000fe20000000000 */
[----:B-1----:R-:W1:Y:S01]  /*6c10*/  LDS R2, [UR6+0x14] ;  /* 0x00001406ff027984 */ /* 0x002e620008000800 */
[----:B------:R-:W-:Y:S01]  /*6c20*/  LOP3.LUT R0, R0, 0xffff, RZ, 0xc0, !PT ;  /* 0x0000ffff00007812 */ /* 0x000fe200078ec0ff */
[----:B------:R-:W-:Y:S02]  /*6c30*/  IMAD.MOV.U32 R3, RZ, RZ, 0xffff ;  /* 0x0000ffffff037424 */ /* 0x000fe400078e00ff */
[----:B------:R-:W-:Y:S01]  /*6c40*/  IMAD.MOV.U32 R5, RZ, RZ, 0x1 ;  /* 0x00000001ff057424 */ /* 0x000fe200078e00ff */
[----:B------:R-:W-:-:S04]  /*6c50*/  SHF.R.U32.HI R0, RZ, 0x5, R0 ;  /* 0x00000005ff007819 */ /* 0x000fc80000011600 */
[-C--:B------:R-:W-:Y:S02]  /*6c60*/  SHF.L.U32 R3, R3, R0.reuse, RZ ;  /* 0x0000000003037219 */ /* 0x080fe400000006ff */
[----:B------:R-:W-:Y:S02]  /*6c70*/  SHF.L.U32 R5, R5, R0, RZ ;  /* 0x0000000005057219 */ /* 0x000fe400000006ff */
[----:B-1----:R-:W-:-:S04]  /*6c80*/  LOP3.LUT R2, R2, R3, RZ, 0xc0, !PT ;  /* 0x0000000302027212 */ /* 0x002fc800078ec0ff */
[----:B------:R-:W-:-:S13]  /*6c90*/  ISETP.NE.AND P0, PT, R2, R3, PT ;  /* 0x000000030200720c */ /* 0x000fda0003f05270 */
[----:B------:R-:W-:Y:S05]  /*6ca0*/  @P0 BRA `(.L_x_65) ;  /* 0x00000000005c0947 */ /* 0x000fea0003800000 */
[----:B------:R-:W1:Y:S02]  /*6cb0*/  LDS R0, [UR6+0x18] ;  /* 0x00001806ff007984 */ /* 0x000e640008000800 */
[----:B-1----:R-:W-:-:S04]  /*6cc0*/  LOP3.LUT R0, R0, R5, RZ, 0xc0, !PT ;  /* 0x0000000500007212 */ /* 0x002fc800078ec0ff */
[----:B------:R-:W-:-:S13]  /*6cd0*/  ISETP.NE.AND P0, PT, R0, R5, PT ;  /* 0x000000050000720c */ /* 0x000fda0003f05270 */
[----:B------:R-:W-:Y:S05]  /*6ce0*/  @P0 BRA `(.L_x_66) ;  /* 0x0000000000400947 */ /* 0x000fea0003800000 */
[----:B------:R-:W-:Y:S01]  /*6cf0*/  R2UR UR4, R3 ;  /* 0x00000000030472ca */ /* 0x000fe200000e0000 */
[----:B------:R-:W1:Y:S01]  /*6d00*/  S2R R2, SR_LANEID ;  /* 0x0000000000027919 */ /* 0x000e620000000000 */
[----:B------:R-:W-:-:S04]  /*6d10*/  LOP3.LUT R5, RZ, R5, RZ, 0x33, !PT ;  /* 0x00000005ff057212 */ /* 0x000fc800078e33ff */
[----:B------:R-:W2:Y:S07]  /*6d20*/  REDUX UR7, R5 ;  /* 0x00000000050773c4 */ /* 0x000eae0000000000 */
[----:B------:R-:W-:-:S03]  /*6d30*/  ULOP3.LUT UR5, URZ, UR4, URZ, 0x33, !UPT ;  /* 0x00000004ff057292 */ /* 0x000fc6000f8e33ff */
[----:B------:R-:W-:Y:S02]  /*6d40*/  VOTEU.ANY UR4, UPT, PT ;  /* 0x0000000000047886 */ /* 0x000fe400038e0100 */
[----:B------:R-:W-:Y:S01]  /*6d50*/  UFLO.U32 UR4, UR4 ;  /* 0x00000004000472bd */ /* 0x000fe200080e0000 */
[----:B------:R-:W-:-:S04]  /*6d60*/  IMAD.U32 R0, RZ, RZ, UR5 ;  /* 0x00000005ff007e24 */ /* 0x000fc8000f8e00ff */
[----:B------:R-:W3:Y:S02]  /*6d70*/  REDUX UR8, R0 ;  /* 0x00000000000873c4 */ /* 0x000ee40000000000 */
[----:B------:R4:W-:Y:S01]  /*6d80*/  UTCATOMSWS.AND URZ, UR5 ;  /* 0x0000000500ff79e3 */ /* 0x0009e20008000000 */
[----:B-1----:R-:W-:Y:S01]  /*6d90*/  ISETP.EQ.U32.AND P0, PT, R2, UR4, PT ;  /* 0x0000000402007c0c */ /* 0x002fe2000bf02070 */
[----:B--2---:R-:W-:Y:S02]  /*6da0*/  IMAD.U32 R2, RZ, RZ, UR7 ;  /* 0x00000007ff027e24 */ /* 0x004fe4000f8e00ff */
[----:B---3--:R-:W-:-:S10]  /*6db0*/  IMAD.U32 R3, RZ, RZ, UR8 ;  /* 0x00000008ff037e24 */ /* 0x008fd4000f8e00ff */
[----:B------:R4:W-:Y:S04]  /*6dc0*/  @P0 ATOMS.AND RZ, [UR6+0x14], R3 ;  /* 0x00001403ffff098c */ /* 0x0009e8000a800006 */
[----:B------:R4:W-:Y:S01]  /*6dd0*/  @P0 ATOMS.AND RZ, [UR6+0x18], R2 ;  /* 0x00001802ffff098c */ /* 0x0009e2000a800006 */
[----:B------:R-:W-:Y:S05]  /*6de0*/  BRA `(.L_x_67) ;  /* 0x0000000000147947 */ /* 0x000fea0003800000 */
.L_x_66:
[----:B------:R-:W-:Y:S02]  /*6df0*/  MOV R2, 0x6e10 ;  /* 0x00006e1000027802 */ /* 0x000fe40000000f00 */
[----:B-----5:R-:W-:Y:S05]  /*6e00*/  CALL.REL.NOINC `($__internal_0_$__cuda_sm10x_tcgen05_guardrail_trap_col_being_dealloced_not_returned_by_alloc) ;  /* 0x0000004800007944 */ /* 0x020fea0003c00000 */
[----:B------:R-:W-:Y:S05]  /*6e10*/  BRA `(.L_x_67) ;  /* 0x0000000000087947 */ /* 0x000fea0003800000 */
.L_x_65:
[----:B------:R-:W-:Y:S02]  /*6e20*/  MOV R2, 0x6e40 ;  /* 0x00006e4000027802 */ /* 0x000fe40000000f00 */
[----:B-----5:R-:W-:Y:S05]  /*6e30*/  CALL.REL.NOINC `($__internal_2_$__cuda_sm10x_tcgen05_guardrail_trap_unallocated_columns_being_dealloced) ;  /* 0x00000048000c7944 */ /* 0x020fea0003c00000 */
.L_x_67:
[----:B------:R-:W-:Y:S01]  /*6e40*/  NOP ;  /* 0x0000000000007918 */ /* 0x000fe20000000000 */
[----:B----4-:R-:W-:Y:S05]  /*6e50*/  EXIT ;  /* 0x000000000000794d */ /* 0x010fea0003800000 */
.L_x_51:
[----:B------:R-:W-:-:S09]  /*6e60*/  UISETP.NE.OR UP0, UPT, UR18, 0x3, !UP3 ;  /* 0x000000031200788c */ /* 0x000fd2000df05670 */
[----:B------:R-:W-:Y:S05]  /*6e70*/  BRA.U UP0, `(.L_x_68) ;  /* 0x0000001100847547 */ /* 0x000fea000b800000 */
[----:B------:R-:W1:Y:S01]  /*6e80*/  LDCU.64 UR4, c[0x0][0x988] ;  /* 0x00013100ff0477ac */ /* 0x000e620008000a00 */
[----:B------:R-:W2:Y:S01]  /*6e90*/  S2UR UR6, SR_CgaCtaId ;  /* 0x00000000000679c3 */ /* 0x000ea20000008800 */
[----:B------:R-:W-:Y:S01]  /*6ea0*/  R2UR UR36, R56 ;  /* 0x00000000382472ca */ /* 0x000fe200000e0000 */
[----:B------:R-:W-:Y:S01]  /*6eb0*/  HFMA2 R8, -RZ, RZ, 0, 0 ;  /* 0x00000000ff087431 */ /* 0x000fe200000001ff */
[----:B------:R-:W3:Y:S01]  /*6ec0*/  LDCU UR30, c[0x0][0x370] ;  /* 0x00006e00ff1e77ac */ /* 0x000ee20008000800 */
[----:B------:R-:W-:Y:S01]  /*6ed0*/  R2UR UR31, R57 ;  /* 0x00000000391f72ca */ /* 0x000fe200000e0000 */
[----:B------:R-:W-:Y:S01]  /*6ee0*/  IMAD.MOV.U32 R10, RZ, RZ, 0x1 ;  /* 0x00000001ff0a7424 */ /* 0x000fe200078e00ff */
[----:B------:R-:W4:Y:S02]  /*6ef0*/  LDCU.128 UR32, c[0x0][0xc10] ;  /* 0x00018200ff2077ac */ /* 0x000f240008000c00 */
[----:B------:R-:W3:Y:S01]  /*6f00*/  LDC.64 R12, c[0x0][0x348] ;  /* 0x0000d200ff0c7b82 */ /* 0x000ee20000000a00 */
[----:B------:R-:W-:Y:S01]  /*6f10*/  IMAD.MOV.U32 R3, RZ, RZ, 0x2000 ;  /* 0x00002000ff037424 */ /* 0x000fe200078e00ff */
[----:B------:R-:W4:Y:S01]  /*6f20*/  LDCU UR27, c[0x0][0x374] ;  /* 0x00006e80ff1b77ac */ /* 0x000f220008000800 */
[----:B------:R-:W3:Y:S01]  /*6f30*/  LDCU.64 UR28, c[0x0][0x990] ;  /* 0x00013200ff1c77ac */ /* 0x000ee20008000a00 */
[----:B------:R-:W3:Y:S01]  /*6f40*/  LDCU UR17, c[0x0][0xc0c] ;  /* 0x00018180ff1177ac */ /* 0x000ee20008000800 */
[----:B-1----:R-:W-:Y:S01]  /*6f50*/  UISETP.NE.U32.AND UP0, UPT, UR4, URZ, UPT ;  /* 0x000000ff0400728c */ /* 0x002fe2000bf05070 */
[----:B------:R-:W1:Y:S01]  /*6f60*/  LDCU.128 UR40, c[0x0][0xa80] ;  /* 0x00015000ff2877ac */ /* 0x000e620008000c00 */
[----:B------:R-:W1:Y:S01]  /*6f70*/  LDCU UR50, c[0x0][0xc20] ;  /* 0x00018400ff3277ac */ /* 0x000e620008000800 */
[----:B------:R-:W1:Y:S01]  /*6f80*/  LDCU UR4, c[0x0][0xc30] ;  /* 0x00018600ff0477ac */ /* 0x000e620008000800 */
[----:B------:R-:W1:Y:S01]  /*6f90*/  LDCU.128 UR44, c[0x0][0xa90] ;  /* 0x00015200ff2c77ac */ /* 0x000e620008000c00 */
[----:B------:R-:W-:Y:S01]  /*6fa0*/  UMOV UR24, 0x400 ;  /* 0x0000040000187882 */ /* 0x000fe20000000000 */
[----:B----4-:R-:W-:-:S02]  /*6fb0*/  UIMAD.WIDE.U32 UR8, UR27, UR35, URZ ;  /* 0x000000231b0872a5 */ /* 0x010fc4000f8e00ff */
[----:B--2---:R-:W-:Y:S02]  /*6fc0*/  ULEA UR24, UR6, UR24, 0x18 ;  /* 0x0000001806187291 */ /* 0x004fe4000f8ec0ff */
[----:B---3--:R-:W-:Y:S02]  /*6fd0*/  UIMAD.WIDE.U32 UR6, UR30, UR32, URZ ;  /* 0x000000201e0672a5 */ /* 0x008fe4000f8e00ff */
[----:B------:R-:W-:Y:S02]  /*6fe0*/  USEL UR49, URZ, 0x1, UP5 ;  /* 0x00000001ff317887 */ /* 0x000fe4000a800000 */
[----:B------:R-:W-:Y:S02]  /*6ff0*/  UISETP.NE.AND.EX UP5, UPT, UR5, URZ, UPT, UP0 ;  /* 0x000000ff0500728c */ /* 0x000fe4000bfa5300 */
[----:B------:R-:W-:Y:S02]  /*7000*/  UISETP.NE.U32.AND UP6, UPT, UR28, URZ, UPT ;  /* 0x000000ff1c00728c */ /* 0x000fe4000bfc5070 */
[----:B------:R-:W-:-:S02]  /*7010*/  UIADD3 UR37, UPT, UPT, UR24, 0xa8, URZ ;  /* 0x000000a818257890 */ /* 0x000fc4000fffe0ff */
[----:B------:R-:W-:Y:S02]  /*7020*/  UISETP.NE.AND UP0, UPT, UR39, 0x1, UPT ;  /* 0x000000012700788c */ /* 0x000fe4000bf05270 */
[----:B------:R-:W-:Y:S02]  /*7030*/  UISETP.GE.AND UP2, UPT, UR39, 0x1, UPT ;  /* 0x000000012700788c */ /* 0x000fe4000bf46270 */
[----:B------:R-:W-:Y:S01]  /*7040*/  UISETP.NE.AND UP0, UPT, UR17, 0x1, UPT ;  /* 0x000000011100788c */ /* 0x000fe2000bf05270 */
[----:B------:R-:W-:Y:S01]  /*7050*/  UMOV UR6, UR7 ;  /* 0x0000000700067c82 */ /* 0x000fe20008000000 */
[----:B------:R-:W-:Y:S01]  /*7060*/  UMOV UR38, UR9 ;  /* 0x0000000900267c82 */ /* 0x000fe20008000000 */
[----:B------:R-:W-:Y:S02]  /*7070*/  UISETP.NE.AND UP2, UPT, UR34, 0x1, UPT ;  /* 0x000000012200788c */ /* 0x000fe4000bf45270 */
[----:B-1----:R-:W-:Y:S01]  /*7080*/  UISETP.NE.AND UP0, UPT, UR40, 0x1, UPT ;  /* 0x000000012800788c */ /* 0x002fe2000bf05270 */
[----:B------:R-:W-:Y:S01]  /*7090*/  UMOV UR26, URZ ;  /* 0x000000ff001a7c82 */ /* 0x000fe20008000000 */
[----:B------:R-:W1:Y:S01]  /*70a0*/  LDCU UR52, c[0x0][0xaa0] ;  /* 0x00015400ff3477ac */ /* 0x000e620008000800 */
[----:B------:R-:W-:Y:S01]  /*70b0*/  UPLOP3.LUT UP4, UPT, UPT, UPT, UPT, 0x40, 0x4 ;  /* 0x000000000004789c */ /* 0x000fe20003f8e870 */
[----:B------:R-:W2:Y:S01]  /*70c0*/  LDCU.64 UR18, c[0x0][0xc28] ;  /* 0x00018500ff1277ac */ /* 0x000ea20008000a00 */
[----:B------:R-:W-:-:S02]  /*70d0*/  UISETP.NE.AND.EX UP6, UPT, UR29, URZ, UPT, UP6 ;  /* 0x000000ff1d00728c */ /* 0x000fc4000bfc5360 */
[----:B------:R-:W-:Y:S02]  /*70e0*/  UPRMT UR37, URZ, 0x654, UR37 ;  /* 0x00000654ff257896 */ /* 0x000fe40008000025 */
[----:B------:R-:W-:Y:S02]  /*70f0*/  USHF.R.U32.HI UR48, URZ, UR33, UR6 ;  /* 0x00000021ff307299 */ /* 0x000fe40008011606 */
[----:B------:R-:W-:Y:S02]  /*7100*/  USHF.R.U32.HI UR38, URZ, UR50, UR38 ;  /* 0x00000032ff267299 */ /* 0x000fe40008011626 */
[----:B------:R-:W-:Y:S02]  /*7110*/  UISETP.NE.AND UP3, UPT, UR4, 0x1, UPT ;  /* 0x000000010400788c */ /* 0x000fe4000bf65270 */
[----:B------:R-:W-:Y:S02]  /*7120*/  UISETP.NE.AND UP2, UPT, UR43, 0x1, UPT ;  /* 0x000000012b00788c */ /* 0x000fe4000bf45270 */
[----:B------:R-:W-:-:S11]  /*7130*/  UISETP.NE.AND UP0, UPT, UR46, 0x1, UPT ;  /* 0x000000012e00788c */ /* 0x000fd6000bf05270 */
.L_x_77:
[----:B------:R-:W-:Y:S04]  /*7140*/  SHF.L.U32 R5, R8, 0x1f, RZ ;  /* 0x0000001f08057819 */ /* 0x000fe800000006ff */
[----:B---3--:R-:W3:Y:S02]  /*7150*/  SYNCS.PHASECHK.TRANS64.TRYWAIT P0, [UR24+0xa0], R5 ;  /* 0x0000a005ff0075a7 */ /* 0x008ee40008001118 */
[----:B---3--:R-:W-:Y:S05]  /*7160*/  @!P0 BRA `(.L_x_69) ;  /* 0x0000004000448947 */ /* 0x008fea0003800000 */
.L_x_144:
[----:B---3--:R-:W3:Y:S01]  /*7170*/  LDS.128 R4, [UR24+0xe0] ;  /* 0x0000e018ff047984 */ /* 0x008ee20008000c00 */
[----:B------:R-:W-:Y:S01]  /*7180*/  UISETP.GE.AND UP0, UPT, UR39, 0x1, UPT ;  /* 0x000000012700788c */ /* 0x000fe2000bf06270 */
[----:B------:R-:W-:Y:S01]  /*7190*/  @!PT LDS RZ, [RZ] ;  /* 0x00000000fffff984 */ /* 0x000fe20000000800 */
[----:B------:R-:W-:Y:S01]  /*71a0*/  @!PT LDS RZ, [RZ] ;  /* 0x00000000fffff984 */ /* 0x000fe20000000800 */
[----:B------:R-:W-:Y:S01]  /*71b0*/  @!PT LDS RZ, [RZ] ;  /* 0x00000000fffff984 */ /* 0x000fe20000000800 */
[----:B------:R-:W-:Y:S01]  /*71c0*/  @!PT LDS RZ, [RZ] ;  /* 0x00000000fffff984 */ /* 0x000fe20000000800 */
[----:B------:R4:W-:Y:S06]  /*71d0*/  MEMBAR.ALL.CTA ;  /* 0x0000000000007992 */ /* 0x0009ec0000008000 */
[----:B----4-:R-:W4:Y:S02]  /*71e0*/  FENCE.VIEW.ASYNC.S ;  /* 0x00000000000073c6 */ /* 0x010f240000000000 */
[----:B----4-:R-:W-:Y:S01]  /*71f0*/  SYNCS.ARRIVE.TRANS64.RED.A1T0 RZ, [UR37], RZ ;  /* 0x000000ffffff79a7 */ /* 0x010fe20008100425 */
[----:B---3--:R-:W-:Y:S11]  /*7200*/  LOP3.LUT P0, RZ, R6, 0x1, RZ, 0xc0, !PT ;  /* 0x0000000106ff7812 */ /* 0x008ff6000780c0ff */
[----:B------:R-:W-:Y:S02]  /*7210*/  @!UPT UIADD3 URZ, UPT, UPT, URZ, URZ, URZ ;  /* 0x000000fffffff290 */ /* 0x000fe4000fffe0ff */
[----:B------:R-:W-:Y:S01]  /*7220*/  VOTEU.ANY UP2, P0 ;  /* 0x0000000000ff7886 */ /* 0x000fe20000040100 */
[----:B------:R-:W-:Y:S11]  /*7230*/  PLOP3.LUT P0, PT, PT, PT, UP2, 0x80, 0x8 ;  /* 0x000000000008781c */ /* 0x000ff60003f0f028 */
[----:B------:R-:W-:Y:S02]  /*7240*/  @!UPT UIADD3 URZ, UPT, UPT, URZ, URZ, URZ ;  /* 0x000000fffffff290 */ /* 0x000fe4000fffe0ff */
[----:B------:R-:W-:Y:S02]  /*7250*/  @P0 MOV R2, R4 ;  /* 0x0000000400020202 */ /* 0x000fe40000000f00 */
[----:B------:R-:W-:Y:S02]  /*7260*/  @P0 LOP3.LUT R0, R5, 0xffff, RZ, 0xc0, !PT ;  /* 0x0000ffff05000812 */ /* 0x000fe400078ec0ff */
[----:B------:R-:W-:Y:S02]  /*7270*/  @P0 R2UR UR5, R2 ;  /* 0x00000000020502ca */ /* 0x000fe400000e0000 */
[----:B------:R-:W-:Y:S11]  /*7280*/  @P0 R2UR UR4, R0 ;  /* 0x00000000000402ca */ /* 0x000ff600000e0000 */
[----:B------:R-:W-:Y:S02]  /*7290*/  @UP2 UMOV UR16, UR5 ;  /* 0x0000000500102c82 */ /* 0x000fe40008000000 */
[----:B------:R-:W-:Y:S01]  /*72a0*/  @UP2 UMOV UR15, UR4 ;  /* 0x00000004000f2c82 */ /* 0x000fe20008000000 */
[----:B------:R-:W-:Y:S05]  /*72b0*/  BRA.U !UP0, `(.L_x_70) ;  /* 0x0000000108c07547 */ /* 0x000fea000b800000 */
[----:B------:R-:W-:Y:S02]  /*72c0*/  UIMAD.WIDE.U32 UR8, UR15, UR35, URZ ;  /* 0x000000230f0872a5 */ /* 0x000fe4000f8e00ff */
[----:B------:R-:W-:Y:S02]  /*72d0*/  UP2UR UR14, UPR, URZ, 0x4 ;  /* 0x00000004ff0e7883 */ /* 0x000fe40008000000 */
[----:B------:R-:W-:Y:S02]  /*72e0*/  UISETP.NE.AND UP2, UPT, UR34, 0x1, UPT ;  /* 0x000000012200788c */ /* 0x000fe4000bf45270 */
[----:B------:R-:W-:Y:S02]  /*72f0*/  UIMAD.WIDE.U32 UR10, UR16, UR32, URZ ;  /* 0x00000020100a72a5 */ /* 0x000fe4000f8e00ff */
[----:B------:R-:W-:Y:S02]  /*7300*/  USEL UR4, UR27, UR38, !UP2 ;  /* 0x000000261b047287 */ /* 0x000fe4000d000000 */
[----:B------:R-:W-:Y:S02]  /*7310*/  UISETP.NE.AND UP0, UPT, UR17, 0x1, UPT ;  /* 0x000000011100788c */ /* 0x000fe4000bf05270 */
[----:B------:R-:W-:Y:S02]  /*7320*/  UP2UR UR22, UPR, URZ, 0x2 ;  /* 0x00000002ff167883 */ /* 0x000fe40008000000 */
[----:B------:R-:W-:Y:S02]  /*7330*/  UISETP.NE.AND UP1, UPT, UR39, 0x1, UPT ;  /* 0x000000012700788c */ /* 0x000fe4000bf25270 */
[----:B--2---:R-:W-:Y:S02]  /*7340*/  UIMAD.WIDE.U32 UR12, UR4, UR18, URZ ;  /* 0x00000012040c72a5 */ /* 0x004fe4000f8e00ff */
[----:B------:R-:W-:Y:S01]  /*7350*/  USEL UR7, UR30, UR48, !UP0 ;  /* 0x000000301e077287 */ /* 0x000fe2000c000000 */
[----:B------:R-:W-:Y:S02]  /*7360*/  UMOV UR5, UR9 ;  /* 0x0000000900057c82 */ /* 0x000fe40008000000 */
[----:B------:R-:W-:Y:S02]  /*7370*/  USHF.R.U32.HI UR6, URZ, UR50, UR5 ;  /* 0x00000032ff067299 */ /* 0x000fe40008011605 */
[----:B------:R-:W-:Y:S02]  /*7380*/  UIMAD.WIDE.U32 UR20, UR7, UR18, URZ ;  /* 0x00000012071472a5 */ /* 0x000fe4000f8e00ff */
[----:B------:R-:W-:Y:S02]  /*7390*/  USEL UR6, UR15, UR6, !UP2 ;  /* 0x000000060f067287 */ /* 0x000fe4000d000000 */
[----:B------:R-:W-:Y:S01]  /*73a0*/  UISETP.NE.AND UP2, UPT, UR14, URZ, UPT ;  /* 0x000000ff0e00728c */ /* 0x000fe2000bf45270 */
[----:B------:R-:W-:Y:S01]  /*73b0*/  UMOV UR5, UR11 ;  /* 0x0000000b00057c82 */ /* 0x000fe20008000000 */
[----:B------:R-:W-:Y:S02]  /*73c0*/  UIMAD.WIDE.U32 UR10, UR6, UR18, URZ ;  /* 0x00000012060a72a5 */ /* 0x000fe4000f8e00ff */
[----:B------:R-:W-:Y:S03]  /*73d0*/  USHF.R.U32.HI UR8, URZ, UR33, UR5 ;  /* 0x00000021ff087299 */ /* 0x000fe60008011605 */
[----:B------:R-:W-:Y:S02]  /*73e0*/  UMOV UR5, UR13 ;  /* 0x0000000d00057c82 */ /* 0x000fe40008000000 */
[----:B------:R-:W-:Y:S03]  /*73f0*/  @UP1 USHF.R.U32.HI UR4, URZ, UR19, UR5 ;  /* 0x00000013ff041299 */ /* 0x000fe60008011605 */
[----:B------:R-:W-:Y:S01]  /*7400*/  UMOV UR5, UR21 ;  /* 0x0000001500057c82 */ /* 0x000fe20008000000 */
[----:B------:R-:W-:Y:S02]  /*7410*/  UIMAD UR4, UR39, UR4, URZ ;  /* 0x00000004270472a4 */ /* 0x000fe4000f8e02ff */
[----:B------:R-:W-:Y:S02]  /*7420*/  @UP1 USHF.R.U32.HI UR7, URZ, UR19, UR5 ;  /* 0x00000013ff071299 */ /* 0x000fe40008011605 */
[----:B------:R-:W-:Y:S02]  /*7430*/  USEL UR5, UR16, UR8, !UP0 ;  /* 0x0000000810057287 */ /* 0x000fe4000c000000 */
[----:B------:R-:W-:Y:S02]  /*7440*/  UIMAD UR8, UR39, UR7, URZ ;  /* 0x00000007270872a4 */ /* 0x000fe4000f8e02ff */
[----:B------:R-:W-:Y:S03]  /*7450*/  UISETP.GE.AND UP0, UPT, UR6, UR4, UPT ;  /* 0x000000040600728c */ /* 0x000fe6000bf06270 */
[----:B------:R-:W-:Y:S01]  /*7460*/  UMOV UR4, UR11 ;  /* 0x0000000b00047c82 */ /* 0x000fe20008000000 */
[----:B------:R-:W-:Y:S02]  /*7470*/  UISETP.GE.OR UP0, UPT, UR5, UR8, UP0 ;  /* 0x000000080500728c */ /* 0x000fe40008706670 */
[----:B------:R-:W-:Y:S02]  /*7480*/  USHF.R.U32.HI UR4, URZ, UR19, UR4 ;  /* 0x00000013ff047299 */ /* 0x000fe40008011604 */
[----:B------:R-:W-:Y:S02]  /*7490*/  UIMAD.WIDE.U32 UR8, UR5, UR18, URZ ;  /* 0x00000012050872a5 */ /* 0x000fe4000f8e00ff */
[----:B------:R-:W-:Y:S04]  /*74a0*/  USEL UR10, UR6, UR4, !UP1 ;  /* 0x00000004060a7287 */ /* 0x000fe8000c800000 */
[----:B------:R-:W-:Y:S01]  /*74b0*/  UIADD3 UR11, UPT, UPT, -UR10, URZ, URZ ;  /* 0x000000ff0a0b7290 */ /* 0x000fe2000fffe1ff */
[----:B------:R-:W-:Y:S02]  /*74c0*/  @!UP0 UMOV UR4, UR9 ;  /* 0x0000000900048c82 */ /* 0x000fe40008000000 */
[----:B------:R-:W-:Y:S02]  /*74d0*/  @!UP0 USHF.R.U32.HI UR4, URZ, UR19, UR4 ;  /* 0x00000013ff048299 */ /* 0x000fe40008011604 */
[----:B------:R-:W-:Y:S02]  /*74e0*/  UIMAD UR8, UR39, UR11, UR6 ;  /* 0x0000000b270872a4 */ /* 0x000fe4000f8e0206 */
[----:B------:R-:W-:Y:S02]  /*74f0*/  @!UP0 USEL UR4, UR5, UR4, !UP1 ;  /* 0x0000000405048287 */ /* 0x000fe4000c800000 */
[----:B------:R-:W-:Y:S02]  /*7500*/  UISETP.NE.AND UP1, UPT, UR22, URZ, UPT ;  /* 0x000000ff1600728c */ /* 0x000fe4000bf25270 */
[----:B------:R-:W-:Y:S02]  /*7510*/  @!UP0 UIMAD UR8, UR7, UR8, UR4 ;  /* 0x00000008070882a4 */ /* 0x000fe4000f8e0204 */
[----:B------:R-:W-:Y:S02]  /*7520*/  @!UP0 UIADD3 UR9, UPT, UPT, UR10, -UR4, URZ ;  /* 0x800000040a098290 */ /* 0x000fe4000fffe0ff */
[----:B------:R-:W-:Y:S02]  /*7530*/  UIADD3 UR4, UPT, UPT, -UR5, URZ, URZ ;  /* 0x000000ff05047290 */ /* 0x000fe4000fffe1ff */
[----:B------:R-:W-:Y:S02]  /*7540*/  UIADD3 UR7, UPT, UPT, -UR6, URZ, URZ ;  /* 0x000000ff06077290 */ /* 0x000fe4000fffe1ff */
[----:B------:R-:W-:Y:S02]  /*7550*/  @!UP0 UIMAD UR6, UR9, UR39, UR5 ;  /* 0x00000027090682a4 */ /* 0x000fe4000f8e0205 */
[----:B------:R-:W-:Y:S02]  /*7560*/  UIMAD UR16, UR17, UR4, UR16 ;  /* 0x00000004111072a4 */ /* 0x000fe4000f8e0210 */
[----:B------:R-:W-:Y:S01]  /*7570*/  UIMAD UR15, UR34, UR7, UR15 ;  /* 0x00000007220f72a4 */ /* 0x000fe2000f8e020f */
[----:B------:R-:W-:Y:S02]  /*7580*/  @!UP0 UMOV UR5, UR8 ;  /* 0x0000000800058c82 */ /* 0x000fe40008000000 */
[----:B------:R-:W-:Y:S02]  /*7590*/  UIMAD UR16, UR5, UR17, UR16 ;  /* 0x00000011051072a4 */ /* 0x000fe4000f8e0210 */
[----:B------:R-:W-:Y:S11]  /*75a0*/  UIMAD UR15, UR6, UR34, UR15 ;  /* 0x00000022060f72a4 */ /* 0x000ff6000f8e020f */
[----:B------:R-:W-:Y:S01]  /*75b0*/  @!UPT UIADD3 URZ, UPT, UPT, URZ, URZ, URZ ;  /* 0x000000fffffff290 */ /* 0x000fe2000fffe0ff */
.L_x_70:
[----:B------:R-:W3:Y:S01]  /*75c0*/  @!UP3 LDCU.128 UR8, c[0x0][0xc10] ;  /* 0x00018200ff08b7ac */ /* 0x000ee20008000c00 */
[----:B------:R-:W-:Y:S04]  /*75d0*/  ISETP.NE.U32.AND P1, PT, RZ, UR28, PT ;  /* 0x0000001cff007c0c */ /* 0x000fe8000bf25070 */
[----:B------:R-:W-:Y:S01]  /*75e0*/  ISETP.NE.AND.EX P1, PT, RZ, UR29, PT, P1 ;  /* 0x0000001dff007c0c */ /* 0x000fe2000bf25310 */
[----:B------:R-:W4:Y:S01]  /*75f0*/  @!UP3 LDCU UR5, c[0x0][0xc0c] ;  /* 0x00018180ff05b7ac */ /* 0x000f220008000800 */
[----:B------:R-:W-:Y:S02]  /*7600*/  USHF.L.U32 UR25, UR23, 0x6, URZ ;  /* 0x0000000617197899 */ /* 0x000fe400080006ff */
[----:B---3--:R-:W-:Y:S07]  /*7610*/  UIMAD.WIDE.U32 UR6, UR16, UR8, URZ ;  /* 0x00000008100672a5 */ /* 0x008fee000f8e00ff */
[----:B------:R-:W-:Y:S01]  /*7620*/  @!UP3 UMOV UR4, UR7 ;  /* 0x000000070004bc82 */ /* 0x000fe20008000000 */
[----:B----4-:R-:W-:Y:S02]  /*7630*/  @!UP3 UISETP.NE.AND UP0, UPT, UR5, 0x1, UPT ;  /* 0x000000010500b88c */ /* 0x010fe4000bf05270 */
[----:B------:R-:W-:Y:S02]  /*7640*/  @!UP3 USHF.R.U32.HI UR4, URZ, UR9, UR4 ;  /* 0x00000009ff04b299 */ /* 0x000fe40008011604 */
[----:B------:R-:W-:Y:S02]  /*7650*/  UIMAD.WIDE.U32 UR6, UR15, UR11, URZ ;  /* 0x0000000b0f0672a5 */ /* 0x000fe4000f8e00ff */
[----:B------:R-:W-:Y:S02]  /*7660*/  @!UP3 USEL UR8, UR16, UR4, !UP0 ;  /* 0x000000041008b287 */ /* 0x000fe4000c000000 */
[----:B------:R-:W-:Y:S03]  /*7670*/  @!UP3 UISETP.NE.AND UP0, UPT, UR10, 0x1, UPT ;  /* 0x000000010a00b88c */ /* 0x000fe6000bf05270 */
[----:B------:R-:W-:Y:S02]  /*7680*/  @!UP3 UMOV UR6, UR7 ;  /* 0x000000070006bc82 */ /* 0x000fe40008000000 */
[----:B------:R-:W3:Y:S02]  /*7690*/  @!UP3 LDCU UR4, c[0x0][0xc20] ;  /* 0x00018400ff04b7ac */ /* 0x000ee40008000800 */
[----:B---3--:R-:W-:Y:S04]  /*76a0*/  @!UP3 USHF.R.U32.HI UR6, URZ, UR4, UR6 ;  /* 0x00000004ff06b299 */ /* 0x008fe80008011606 */
[----:B------:R-:W-:Y:S04]  /*76b0*/  @!UP3 USEL UR6, UR15, UR6, !UP0 ;  /* 0x000000060f06b287 */ /* 0x000fe8000c000000 */
[----:B------:R-:W-:Y:S02]  /*76c0*/  @!UP3 UIADD3 UR4, UPT, UPT, -UR8, UR6, URZ ;  /* 0x000000060804b290 */ /* 0x000fe4000fffe1ff */
[----:B------:R-:W-:Y:S02]  /*76d0*/  @!UP3 UIADD3 UR6, UPT, UPT, UR8, -UR6, URZ ;  /* 0x800000060806b290 */ /* 0x000fe4000fffe0ff */
[----:B------:R-:W-:Y:S02]  /*76e0*/  @!UP3 UIMAD UR16, UR4, UR5, UR16 ;  /* 0x000000050410b2a4 */ /* 0x000fe4000f8e0210 */
[----:B------:R-:W-:Y:S01]  /*76f0*/  @!UP3 UIMAD UR15, UR6, UR10, UR15 ;  /* 0x0000000a060fb2a4 */ /* 0x000fe2000f8e020f */
[----:B------:R-:W-:Y:S11]  /*7700*/  BRA.U UP4, `(.L_x_71) ;  /* 0x0000000104107547 */ /* 0x000ff6000b800000 */
[----:B------:R-:W-:Y:S04]  /*7710*/  MOV R0, UR49 ;  /* 0x0000003100007c02 */ /* 0x000fe80008000f00 */
[----:B------:R-:W-:Y:S04]  /*7720*/  SHF.L.U32 R9, R0, 0x1f, RZ ;  /* 0x0000001f00097819 */ /* 0x000fe800000006ff */
[----:B------:R-:W3:Y:S02]  /*7730*/  SYNCS.PHASECHK.TRANS64.TRYWAIT P2, [UR24+0x98], R9 ;  /* 0x00009809ff0075a7 */ /* 0x000ee40008041118 */
[----:B---3--:R-:W-:Y:S05]  /*7740*/  @!P2 BRA `(.L_x_72) ;  /* 0x0000003800e4a947 */ /* 0x008fea0003800000 */
.L_x_71:
[----:B------:R-:W-:Y:S05]  /*7750*/  BRA.U !UP6, `(.L_x_73) ;  /* 0x000000010e387547 */ /* 0x000fea000b800000 */
[----:B------:R-:W-:Y:S01]  /*7760*/  UPLOP3.LUT UP1, UPT, UPT, UPT, UP5, 0x80, 0x8 ;  /* 0x000000000008789c */ /* 0x000fe20003f2f050 */
[----:B---3--:R-:W-:Y:S01]  /*7770*/  HFMA2 R0, -RZ, RZ, 0, 5.9604644775390625e-08 ;  /* 0x00000001ff007431 */ /* 0x008fe200000001ff */
[----:B------:R-:W3:Y:S01]  /*7780*/  LDCU.64 UR8, c[0x0][0x358] ;  /* 0x00006b00ff0877ac */ /* 0x000ee20008000a00 */
[----:B------:R-:W-:Y:S03]  /*7790*/  IMAD.MOV.U32 R62, RZ, RZ, 0x1 ;  /* 0x00000001ff3e7424 */ /* 0x000fe600078e00ff */
[----:B------:R-:W-:Y:S05]  /*77a0*/  PLOP3.LUT P2, PT, PT, PT, UP1, 0x80, 0x8 ;  /* 0x000000000008781c */ /* 0x000fea0003f4f018 */
[----:B------:R-:W4:Y:S01]  /*77b0*/  @UP1 LDCU.64 UR4, c[0x0][0x988] ;  /* 0x00013100ff0417ac */ /* 0x000f220008000a00 */
[----:B------:R-:W-:Y:S07]  /*77c0*/  @UP1 UIMAD UR6, UR53, UR28, URZ ;  /* 0x0000001c350612a4 */ /* 0x000fee000f8e02ff */
[----:B------:R-:W-:Y:S01]  /*77d0*/  @!P2 PRMT R62, R0, 0x7610, R62 ;  /* 0x00007610003ea816 */ /* 0x000fe2000000003e */
[----:B----4-:R-:W-:Y:S06]  /*77e0*/  @UP1 UIMAD.WIDE UR4, UR6, 0x4, UR4 ;  /* 0x00000004060418a5 */ /* 0x010fec000f8e0204 */
[----:B------:R-:W-:Y:S01]  /*77f0*/  IMAD.U32 R14, RZ, RZ, UR4 ;  /* 0x00000004ff0e7e24 */ /* 0x000fe2000f8e00ff */
[----:B------:R-:W-:Y:S04]  /*7800*/  MOV R15, UR5 ;  /* 0x00000005000f7c02 */ /* 0x000fe80008000f00 */
[----:B------:R-:W4:Y:S01]  /*7810*/  @!UP1 LDCU UR4, c[0x0][0x980] ;  /* 0x00013000ff0497ac */ /* 0x000f220008000800 */
[----:B---3-5:R3:W5:Y:S02]  /*7820*/  @P2 LDG.E R27, desc[UR8][R14.64] ;  /* 0x000000080e1b2981 */ /* 0x028764000c1e1900 */
[----:B---34-:R-:W-:Y:S07]  /*7830*/  @!P2 IMAD.U32 R27, RZ, RZ, UR4 ;  /* 0x00000004ff1bae24 */ /* 0x018fee000f8e00ff */
.L_x_73:
[----:B-----5:R-:W-:Y:S01]  /*7840*/  @!P1 FSETP.EQ.AND P3, PT, R27, RZ, PT ;  /* 0x000000ff1b00920b */ /* 0x020fe20003f62000 */
[----:B------:R-:W-:Y:S01]  /*7850*/  @!UPT UIADD3 URZ, UPT, UPT, URZ, URZ, URZ ;  /* 0x000000fffffff290 */ /* 0x000fe2000fffe0ff */
[----:B------:R-:W-:Y:S11]  /*7860*/  @!P1 BRA `(.L_x_74) ;  /* 0x0000000000149947 */ /* 0x000ff60003800000 */
[----:B------:R-:W-:Y:S02]  /*7870*/  LOP3.LUT P1, RZ, R62, 0xff, RZ, 0xc0, !PT ;  /* 0x000000ff3eff7812 */ /* 0x000fe4000782c0ff */
[----:B------:R-:W-:Y:S04]  /*7880*/  PLOP3.LUT P3, PT, PT, PT, UP1, 0x80, 0x8 ;  /* 0x000000000008781c */ /* 0x000fe80003f6f018 */
[----:B------:R-:W-:Y:S07]  /*7890*/  PLOP3.LUT P3, PT, P3, PT, PT, 0x8, 0x80 ;  /* 0x000000000080781c */ /* 0x000fee0001f6e170 */
[----:B------:R-:W-:Y:S11]  /*78a0*/  @P1 FSETP.EQ.AND P3, PT, R27, RZ, PT ;  /* 0x000000ff1b00120b */ /* 0x000ff60003f62000 */
[----:B------:R-:W-:Y:S02]  /*78b0*/  @!UPT UIADD3 URZ, UPT, UPT, URZ, URZ, URZ ;  /* 0x000000fffffff290 */ /* 0x000fe4000fffe0ff */
.L_x_74:
[----:B------:R-:W-:Y:S01]  /*78c0*/  ULEA UR7, UR26, UR24, 0x3 ;  /* 0x000000181a077291 */ /* 0x000fe2000f8e18ff */
[----:B---3--:R-:W-:Y:S01]  /*78d0*/  SHF.L.U32 R9, R10, 0x1f, RZ ;  /* 0x0000001f0a097819 */ /* 0x008fe200000006ff */
[----:B------:R-:W-:Y:S02]  /*78e0*/  USHF.L.U32 UR11, UR51, 0x6, URZ ;  /* 0x00000006330b7899 */ /* 0x000fe400080006ff */
[----:B------:R-:W-:Y:S02]  /*78f0*/  UISETP.NE.AND UP0, UPT, UR40, 0x1, UPT ;  /* 0x000000012800788c */ /* 0x000fe4000bf05270 */
[----:B------:R-:W-:Y:S01]  /*7900*/  UIMAD.WIDE.U32 UR4, UR11, UR41, URZ ;  /* 0x000000290b0472a5 */ /* 0x000fe2000f8e00ff */
[----:B------:R-:W-:Y:S02]  /*7910*/  ELECT P2, URZ, PT ;  /* 0x0000000000ff782f */ /* 0x000fe40003840000 */
[----:B------:R-:W3:Y:S02]  /*7920*/  SYNCS.PHASECHK.TRANS64.TRYWAIT P1, [UR7+0x78], R9 ;  /* 0x00007809ff0075a7 */ /* 0x000ee40008021107 */
[----:B------:R-:W-:Y:S02]  /*7930*/  PLOP3.LUT P2, PT, P3, P2, PT, 0xf2, 0x2f ;  /* 0x00000000002f781c */ /* 0x000fe40001f45e72 */
[----:B------:R-:W-:Y:S02]  /*7940*/  UMOV UR4, UR5 ;  /* 0x0000000500047c82 */ /* 0x000fe40008000000 */
[----:B------:R-:W-:Y:S04]  /*7950*/  USHF.R.U32.HI UR4, URZ, UR42, UR4 ;  /* 0x0000002aff047299 */ /* 0x000fe80008011604 */
[----:B------:R-:W-:Y:S02]  /*7960*/  USEL UR12, UR11, UR4, !UP0 ;  /* 0x000000040b0c7287 */ /* 0x000fe4000c000000 */
[----:B------:R-:W-:Y:S02]  /*7970*/  UISETP.NE.AND UP0, UPT, UR43, 0x1, UPT ;  /* 0x000000012b00788c */ /* 0x000fe4000bf05270 */
[----:B------:R-:W-:Y:S02]  /*7980*/  UIMAD.WIDE.U32 UR4, UR12, UR44, URZ ;  /* 0x0000002c0c0472a5 */ /* 0x000fe4000f8e00ff */
[----:B------:R-:W-:Y:S01]  /*7990*/  UIADD3 UR6, UPT, UPT, -UR12, URZ, URZ ;  /* 0x000000ff0c067290 */ /* 0x000fe2000fffe1ff */
[----:B------:R-:W-:Y:S03]  /*79a0*/  @!P2 IMAD.MOV.U32 R0, RZ, 0x20, RZ ;  /* 0x00000020ff00a824 */ /* 0x000fe600078e00ff */
[----:B------:R-:W-:Y:S01]  /*79b0*/  UIMAD UR11, UR40, UR6, UR11 ;  /* 0x00000006280b72a4 */ /* 0x000fe2000f8e020b */
[----:B------:R-:W-:Y:S01]  /*79c0*/  @!P2 IMAD.MOV.U32 R0, RZ, 0x400, R0 ;  /* 0x00000400ff00a824 */ /* 0x000fe200078e0000 */
[----:B------:R-:W-:Y:S02]  /*79d0*/  UMOV UR4, UR5 ;  /* 0x0000000500047c82 */ /* 0x000fe40008000000 */
[----:B------:R-:W-:Y:S04]  /*79e0*/  USHF.R.U32.HI UR4, URZ, UR45, UR4 ;  /* 0x0000002dff047299 */ /* 0x000fe80008011604 */
[----:B------:R-:W-:Y:S02]  /*79f0*/  USEL UR13, UR12, UR4, !UP0 ;  /* 0x000000040c0d7287 */ /* 0x000fe4000c000000 */
[----:B------:R-:W-:Y:S02]  /*7a00*/  UISETP.NE.AND UP0, UPT, UR46, 0x1, UPT ;  /* 0x000000012e00788c */ /* 0x000fe4000bf05270 */
[----:B------:R-:W-:Y:S07]  /*7a10*/  UIMAD.WIDE.U32 UR4, UR13, UR47, URZ ;  /* 0x0000002f0d0472a5 */ /* 0x000fee000f8e00ff */
[----:B------:R-:W-:Y:S02]  /*7a20*/  UMOV UR4, UR5 ;  /* 0x0000000500047c82 */ /* 0x000fe40008000000 */
[----:B-1----:R-:W-:Y:S04]  /*7a30*/  USHF.R.U32.HI UR4, URZ, UR52, UR4 ;  /* 0x00000034ff047299 */ /* 0x002fe80008011604 */
[----:B------:R-:W-:Y:S02]  /*7a40*/  USEL UR14, UR13, UR4, !UP0 ;  /* 0x000000040d0e7287 */ /* 0x000fe4000c000000 */
[----:B------:R-:W-:Y:S02]  /*7a50*/  UIADD3 UR4, UPT, UPT, -UR13, URZ, URZ ;  /* 0x000000ff0d047290 */ /* 0x000fe4000fffe1ff */
[----:B------:R-:W-:Y:S02]  /*7a60*/  UIADD3 UR5, UPT, UPT, -UR14, URZ, URZ ;  /* 0x000000ff0e057290 */ /* 0x000fe4000fffe1ff */
[----:B------:R-:W-:Y:S02]  /*7a70*/  UIMAD UR12, UR43, UR4, UR12 ;  /* 0x000000042b0c72a4 */ /* 0x000fe4000f8e020c */
[----:B------:R-:W-:Y:S01]  /*7a80*/  UIMAD UR13, UR46, UR5, UR13 ;  /* 0x000000052e0d72a4 */ /* 0x000fe2000f8e020d */
[----:B---3--:R-:W-:Y:S11]  /*7a90*/  @!P1 BRA `(.L_x_75) ;  /* 0x0000003800289947 */ /* 0x008ff60003800000 */
.L_x_147:
[----:B------:R-:W3:Y:S01]  /*7aa0*/  S2UR UR51, SR_CgaCtaId ;  /* 0x00000000003379c3 */ /* 0x000ee20000008800 */
[----:B------:R-:W-:Y:S01]  /*7ab0*/  @!P2 R2UR UR4, R0 ;  /* 0x000000000004a2ca */ /* 0x000fe200000e0000 */
[----:B------:R-:W-:Y:S01]  /*7ac0*/  VOTEU.ALL UP0, P2 ;  /* 0x0000000000ff7886 */ /* 0x000fe20001000000 */
[----:B-1----:R-:W-:Y:S02]  /*7ad0*/  @!P2 IADD3 R2, P1, PT, R12, 0x680, RZ ;  /* 0x000006800c02a810 */ /* 0x002fe40007f3e0ff */
[----:B------:R-:W-:Y:S02]  /*7ae0*/  @P0 SHF.R.U32.HI R4, RZ, 0x10, R5 ;  /* 0x00000010ff040819 */ /* 0x000fe40000011605 */
[----:B------:R-:W-:Y:S01]  /*7af0*/  @!P2 R2UR UR6, R2 ;  /* 0x000000000206a2ca */ /* 0x000fe200000e0000 */
[----:B------:R-:W-:Y:S01]  /*7b00*/  @!P2 IMAD.X R0, RZ, RZ, R13, P1 ;  /* 0x000000ffff00a224 */ /* 0x000fe200008e060d */
[----:B------:R-:W-:Y:S01]  /*7b10*/  @!UP0 ULEA UR5, UR26, UR24, 0xd ;  /* 0x000000181a058291 */ /* 0x000fe2000f8e68ff */
[----:B------:R-:W-:Y:S03]  /*7b20*/  @P0 R2UR UR53, R4 ;  /* 0x00000000043502ca */ /* 0x000fe600000e0000 */
[----:B------:R-:W-:Y:S02]  /*7b30*/  @!UP0 UIADD3 UR8, UPT, UPT, UR5, 0x400, URZ ;  /* 0x0000040005088890 */ /* 0x000fe4000fffe0ff */
[----:B------:R-:W-:Y:S01]  /*7b40*/  @!UP0 UPRMT UR22, UR4, 0x5410, URZ ;  /* 0x0000541004168896 */ /* 0x000fe200080000ff */
[----:B------:R-:W-:Y:S01]  /*7b50*/  @!P2 R2UR UR4, R0 ;  /* 0x000000000004a2ca */ /* 0x000fe200000e0000 */
[----:B------:R-:W-:Y:S01]  /*7b60*/  UIADD3 UR5, UPT, UPT, UR26, 0x1, URZ ;  /* 0x000000011a057890 */ /* 0x000fe2000fffe0ff */
[----:B------:R-:W-:Y:S02]  /*7b70*/  @!P2 IMAD.MOV.U32 R0, RZ, RZ, 0x2000 ;  /* 0x00002000ff00a424 */ /* 0x000fe400078e00ff */
[----:B------:R-:W-:Y:S01]  /*7b80*/  IMAD.U32 R14, RZ, RZ, UR6 ;  /* 0x00000006ff0e7e24 */ /* 0x000fe2000f8e00ff */
[----:B------:R-:W-:Y:S04]  /*7b90*/  UISETP.NE.AND UP0, UPT, UR5, 0x3, UPT ;  /* 0x000000030500788c */ /* 0x000fe8000bf05270 */
[----:B------:R-:W-:Y:S01]  /*7ba0*/  @!P2 R2UR UR20, R14 ;  /* 0x000000000e14a2ca */ /* 0x000fe200000e0000 */
[----:B------:R-:W-:Y:S02]  /*7bb0*/  USEL UR5, UR5, URZ, UP0 ;  /* 0x000000ff05057287 */ /* 0x000fe40008000000 */
[----:B------:R-:W-:Y:S01]  /*7bc0*/  USEL UR23, URZ, 0x1, UP0 ;  /* 0x00000001ff177887 */ /* 0x000fe20008000000 */
[----:B------:R-:W-:Y:S01]  /*7bd0*/  IMAD.U32 R15, RZ, RZ, UR4 ;  /* 0x00000004ff0f7e24 */ /* 0x000fe2000f8e00ff */
[----:B------:R-:W-:Y:S01]  /*7be0*/  UIADD3 UR4, UPT, UPT, UR7, 0x60, URZ ;  /* 0x0000006007047890 */ /* 0x000fe2000fffe0ff */
[----:B------:R-:W-:Y:S03]  /*7bf0*/  VOTEU.ALL UP0, P2 ;  /* 0x0000000000ff7886 */ /* 0x000fe60001000000 */
[----:B------:R-:W-:Y:S01]  /*7c00*/  @!P2 R2UR UR21, R15 ;  /* 0x000000000f15a2ca */ /* 0x000fe200000e0000 */
[----:B---3--:R-:W-:Y:S01]  /*7c10*/  UPRMT UR6, UR51, 0x654, UR4 ;  /* 0x0000065433067896 */ /* 0x008fe20008000004 */
[----:B------:R-:W-:Y:S01]  /*7c20*/  LOP3.LUT R10, R10, UR23, RZ, 0x3c, !PT ;  /* 0x000000170a0a7c12 */ /* 0x000fe2000f8e3cff */
[----:B------:R-:W-:Y:S01]  /*7c30*/  @!UP0 UMOV UR9, UR4 ;  /* 0x0000000400098c82 */ /* 0x000fe20008000000 */
[----:B------:R-:W-:Y:S01]  /*7c40*/  @!UP0 UMOV UR10, UR25 ;  /* 0x00000019000a8c82 */ /* 0x000fe20008000000 */
[----:B------:R-:W-:Y:S01]  /*7c50*/  ULEA UR4, UR5, UR24, 0x3 ;  /* 0x0000001805047291 */ /* 0x000fe2000f8e18ff */
[----:B------:R-:W-:Y:S07]  /*7c60*/  SHF.L.U32 R9, R10, 0x1f, RZ ;  /* 0x0000001f0a097819 */ /* 0x000fee00000006ff */
[----:B------:R1:W-:Y:S01]  /*7c70*/  @!UP0 UTMALDG.5D.IM2COL [UR8], [UR20], UR22 ;  /* 0x00000008140083b4 */ /* 0x0003e20008060016 */
[----:B------:R1:W-:Y:S01]  /*7c80*/  @!P2 SYNCS.ARRIVE.TRANS64.RED.A0TR RZ, [UR7+0x60], R0 ;  /* 0x00006000ffffa9a7 */ /* 0x0003e20008300407 */
[----:B------:R-:W-:Y:S01]  /*7c90*/  SYNCS.ARRIVE.TRANS64.RED.A1T0 RZ, [UR6], RZ ;  /* 0x000000ffffff79a7 */ /* 0x000fe20008100406 */
[----:B------:R-:W3:Y:S02]  /*7ca0*/  SYNCS.PHASECHK.TRANS64.TRYWAIT P1, [UR4+0x78], R9 ;  /* 0x00007809ff0075a7 */ /* 0x000ee40008021104 */
[----:B-1-3--:R-:W-:Y:S05]  /*7cb0*/  @!P1 BRA `(.L_x_76) ;  /* 0x0000003400b89947 */ /* 0x00afea0003800000 */
.L_x_149:
[----:B------:R-:W3:Y:S01]  /*7cc0*/  S2UR UR22, SR_CgaCtaId ;  /* 0x00000000001679c3 */ /* 0x000ee20000008800 */
[----:B------:R-:W-:Y:S01]  /*7cd0*/  UIADD3 UR6, UPT, UPT, UR5, 0x1, URZ ;  /* 0x0000000105067890 */ /* 0x000fe2000fffe0ff */
[----:B-1----:R-:W-:Y:S01]  /*7ce0*/  @!P2 IMAD.MOV.U32 R0, RZ, 0x20, RZ ;  /* 0x00000020ff00a824 */ /* 0x002fe200078e00ff */
[----:B------:R-:W-:Y:S01]  /*7cf0*/  UIADD3 UR23, UPT, UPT, UR15, UR36, URZ ;  /* 0x000000240f177290 */ /* 0x000fe2000fffe0ff */
[----:B------:R-:W-:Y:S01]  /*7d00*/  @!P2 IADD3 R2, P0, PT, R12, 0x680, RZ ;  /* 0x000006800c02a810 */ /* 0x000fe20007f1e0ff */
[----:B------:R-:W-:Y:S01]  /*7d10*/  UISETP.NE.AND UP0, UPT, UR6, 0x3, UPT ;  /* 0x000000030600788c */ /* 0x000fe2000bf05270 */
[----:B------:R-:W-:Y:S01]  /*7d20*/  @!P2 IMAD.MOV.U32 R0, RZ, 0x400, R0 ;  /* 0x00000400ff00a824 */ /* 0x000fe200078e0000 */
[----:B------:R-:W-:Y:S01]  /*7d30*/  LOP3.LUT R8, R8, 0x1, RZ, 0x3c, !PT ;  /* 0x0000000108087812 */ /* 0x000fe200078e3cff */
[----:B------:R-:W-:Y:S02]  /*7d40*/  UIADD3 UR51, UPT, UPT, UR16, UR31, URZ ;  /* 0x0000001f10337290 */ /* 0x000fe4000fffe0ff */
[----:B------:R-:W-:Y:S01]  /*7d50*/  USEL UR26, UR6, URZ, UP0 ;  /* 0x000000ff061a7287 */ /* 0x000fe20008000000 */
[----:B------:R-:W-:Y:S01]  /*7d60*/  @!P2 R2UR UR6, R0 ;  /* 0x000000000006a2ca */ /* 0x000fe200000e0000 */
[----:B------:R-:W-:Y:S01]  /*7d70*/  USEL UR21, URZ, 0x1, UP0 ;  /* 0x00000001ff157887 */ /* 0x000fe20008000000 */
[----:B------:R-:W-:Y:S01]  /*7d80*/  @!P2 IMAD.X R0, RZ, RZ, R13, P0 ;  /* 0x000000ffff00a224 */ /* 0x000fe200000e060d */
[----:B------:R-:W-:Y:S01]  /*7d90*/  VOTEU.ALL UP0, P2 ;  /* 0x0000000000ff7886 */ /* 0x000fe20001000000 */
[----:B------:R-:W-:Y:S03]  /*7da0*/  UPLOP3.LUT UP4, UPT, UPT, UPT, UPT, 0x80, 0x8 ;  /* 0x000000000008789c */ /* 0x000fe60003f8f070 */
[----:B------:R-:W-:Y:S01]  /*7db0*/  LOP3.LUT R10, R10, UR21, RZ, 0x3c, !PT ;  /* 0x000000150a0a7c12 */ /* 0x000fe2000f8e3cff */
[----:B------:R-:W-:Y:S02]  /*7dc0*/  @!UP0 ULEA UR5, UR5, UR24, 0xd ;  /* 0x0000001805058291 */ /* 0x000fe4000f8e68ff */
[----:B------:R-:W-:Y:S02]  /*7dd0*/  @!UP0 UIADD3 UR10, UPT, UPT, UR25, 0x20, URZ ;  /* 0x00000020190a8890 */ /* 0x000fe4000fffe0ff */
[----:B------:R-:W-:Y:S02]  /*7de0*/  @!UP0 UIADD3 UR8, UPT, UPT, UR5, 0x400, URZ ;  /* 0x0000040005088890 */ /* 0x000fe4000fffe0ff */
[----:B------:R-:W-:Y:S01]  /*7df0*/  @!UP0 UPRMT UR20, UR6, 0x5410, URZ ;  /* 0x0000541006148896 */ /* 0x000fe200080000ff */
[----:B------:R-:W-:Y:S01]  /*7e00*/  @!P2 R2UR UR6, R2 ;  /* 0x000000000206a2ca */ /* 0x000fe200000e0000 */
[----:B------:R-:W-:Y:S01]  /*7e10*/  VOTEU.ALL UP0, P2 ;  /* 0x0000000000ff7886 */ /* 0x000fe20001000000 */
[----:B------:R-:W-:Y:S11]  /*7e20*/  @!P2 R2UR UR5, R0 ;  /* 0x000000000005a2ca */ /* 0x000ff600000e0000 */
[----:B------:R-:W-:Y:S02]  /*7e30*/  IMAD.U32 R4, RZ, RZ, UR6 ;  /* 0x00000006ff047e24 */ /* 0x000fe4000f8e00ff */
[----:B------:R-:W-:Y:S01]  /*7e40*/  IMAD.U32 R5, RZ, RZ, UR5 ;  /* 0x00000005ff057e24 */ /* 0x000fe2000f8e00ff */
[----:B------:R-:W-:Y:S02]  /*7e50*/  UIADD3 UR5, UPT, UPT, UR4, 0x60, URZ ;  /* 0x0000006004057890 */ /* 0x000fe4000fffe0ff */
[----:B------:R-:W-:Y:S02]  /*7e60*/  @!P2 R2UR UR6, R4 ;  /* 0x000000000406a2ca */ /* 0x000fe400000e0000 */
[----:B------:R-:W-:Y:S03]  /*7e70*/  @!P2 R2UR UR7, R5 ;  /* 0x000000000507a2ca */ /* 0x000fe600000e0000 */
[----:B------:R-:W-:Y:S01]  /*7e80*/  @!UP0 UMOV UR9, UR5 ;  /* 0x0000000500098c82 */ /* 0x000fe20008000000 */
[----:B---3--:R-:W-:Y:S09]  /*7e90*/  UPRMT UR5, UR22, 0x654, UR5 ;  /* 0x0000065416057896 */ /* 0x008ff20008000005 */
[----:B------:R3:W-:Y:S01]  /*7ea0*/  @!UP0 UTMALDG.5D.IM2COL [UR8], [UR6], UR20 ;  /* 0x00000008060083b4 */ /* 0x0007e20008060014 */
[----:B------:R3:W-:Y:S01]  /*7eb0*/  @!P2 SYNCS.ARRIVE.TRANS64.RED.A0TR RZ, [UR4+0x60], R3 ;  /* 0x00006003ffffa9a7 */ /* 0x0007e20008300404 */
[----:B------:R-:W-:Y:S01]  /*7ec0*/  SYNCS.ARRIVE.TRANS64.RED.A1T0 RZ, [UR5], RZ ;  /* 0x000000ffffff79a7 */ /* 0x000fe20008100405 */
[----:B------:R-:W-:Y:S05]  /*7ed0*/  BRA.U UP2, `(.L_x_77) ;  /* 0xfffffff102987547 */ /* 0x000fea000b83ffff */
[----:B------:R-:W-:Y:S01]  /*7ee0*/  UIADD3 UR24, UPT, UPT, UR24, 0x78, URZ ;  /* 0x0000007818187890 */ /* 0x000fe2000fffe0ff */
[----:B---3--:R-:W-:-:S03]  /*7ef0*/  SHF.L.U32 R3, R10, 0x1f, RZ ;  /* 0x0000001f0a037819 */ /* 0x008fc600000006ff */
[----:B------:R-:W-:-:S09]  /*7f00*/  ULEA UR4, UR26, UR24, 0x3 ;  /* 0x000000181a047291 */ /* 0x000fd2000f8e18ff */
[----:B------:R-:W1:Y:S02]  /*7f10*/  SYNCS.PHASECHK.TRANS64.TRYWAIT P0, [UR4], R3 ;  /* 0x00000003ff0075a7 */ /* 0x000e640008001104 */
[----:B-1----:R-:W-:Y:S05]  /*7f20*/  @!P0 BRA `(.L_x_78) ;  /* 0x0000003400348947 */ /* 0x002fea0003800000 */
.L_x_151:
[----:B------:R-:W-:-:S04]  /*7f30*/  UIADD3 UR4, UPT, UPT, UR26, 0x1, URZ ;  /* 0x000000011a047890 */ /* 0x000fc8000fffe0ff */
[----:B------:R-:W-:-:S04]  /*7f40*/  UISETP.NE.AND UP0, UPT, UR4, 0x3, UPT ;  /* 0x000000030400788c */ /* 0x000fc8000bf05270 */
[----:B------:R-:W-:Y:S02]  /*7f50*/  USEL UR6, URZ, 0x1, UP0 ;  /* 0x00000001ff067887 */ /* 0x000fe40008000000 */
[----:B------:R-:W-:-:S04]  /*7f60*/  USEL UR4, UR4, URZ, UP0 ;  /* 0x000000ff04047287 */ /* 0x000fc80008000000 */
[----:B------:R-:W-:Y:S01]  /*7f70*/  ULEA UR5, UR4, UR24, 0x3 ;  /* 0x0000001804057291 */ /* 0x000fe2000f8e18ff */
[----:B------:R-:W-:-:S04]  /*7f80*/  LOP3.LUT R10, R10, UR6, RZ, 0x3c, !PT ;  /* 0x000000060a0a7c12 */ /* 0x000fc8000f8e3cff */
[----:B-1----:R-:W-:-:S04]  /*7f90*/  SHF.L.U32 R3, R10, 0x1f, RZ ;  /* 0x0000001f0a037819 */ /* 0x002fc800000006ff */
[----:B------:R-:W1:Y:S02]  /*7fa0*/  SYNCS.PHASECHK.TRANS64.TRYWAIT P0, [UR5], R3 ;  /* 0x00000003ff0075a7 */ /* 0x000e640008001105 */
[----:B-1----:R-:W-:Y:S05]  /*7fb0*/  @!P0 BRA `(.L_x_79) ;  /* 0x0000003400288947 */ /* 0x002fea0003800000 */
.L_x_153:
[----:B------:R-:W-:-:S04]  /*7fc0*/  UIADD3 UR4, UPT, UPT, UR4, 0x1, URZ ;  /* 0x0000000104047890 */ /* 0x000fc8000fffe0ff */
[----:B------:R-:W-:-:S04]  /*7fd0*/  UISETP.NE.AND UP0, UPT, UR4, 0x3, UPT ;  /* 0x000000030400788c */ /* 0x000fc8000bf05270 */
[----:B------:R-:W-:Y:S02]  /*7fe0*/  USEL UR5, URZ, 0x1, UP0 ;  /* 0x00000001ff057887 */ /* 0x000fe40008000000 */
[----:B------:R-:W-:-:S04]  /*7ff0*/  USEL UR4, UR4, URZ, UP0 ;  /* 0x000000ff04047287 */ /* 0x000fc80008000000 */
[----:B------:R-:W-:Y:S01]  /*8000*/  ULEA UR4, UR4, UR24, 0x3 ;  /* 0x0000001804047291 */ /* 0x000fe2000f8e18ff */
[----:B-1----:R-:W-:-:S04]  /*8010*/  LOP3.LUT R3, R10, UR5, RZ, 0x3c, !PT ;  /* 0x000000050a037c12 */ /* 0x002fc8000f8e3cff */
[----:B------:R-:W-:Y:S01]  /*8020*/  SHF.L.U32 R3, R3, 0x1f, RZ ;  /* 0x0000001f03037819 */ /* 0x000fe200000006ff */
[----:B------:R-:W-:-:S07]  /*8030*/  IMAD.U32 R0, RZ, RZ, UR4 ;  /* 0x00000004ff007e24 */ /* 0x000fce000f8e00ff */
.L_x_80:
[----:B-1----:R1:W3:Y:S02]  /*8040*/  SYNCS.PHASECHK.TRANS64.TRYWAIT P0, [R0+URZ], R3 ;  /* 0x00000003000075a7 */ /* 0x0022e400080011ff */
[----:B---3--:R-:W-:Y:S05]  /*8050*/  @!P0 NANOSLEEP.SYNCS 0x989680 ;  /* 0x009896800000895d */ /* 0x008fea0003900000 */
[----:B------:R-:W3:Y:S02]  /*8060*/  @!P0 SYNCS.PHASECHK.TRANS64 P0, [R0+URZ], R3 ;  /* 0x00000003000085a7 */ /* 0x000ee400080010ff */
[----:B--23--:R-:W-:Y:S05]  /*8070*/  @P0 EXIT ;  /* 0x000000000000094d */ /* 0x00cfea0003800000 */
[----:B------:R-:W-:Y:S05]  /*8080*/  BRA `(.L_x_80) ;  /* 0xfffffffc00ec7947 */ /* 0x000fea000383ffff */
.L_x_68:
[----:B------:R-:W-:-:S06]  /*8090*/  UISETP.GE.AND UP0, UPT, UR18, 0x4, UPT ;  /* 0x000000041200788c */ /* 0x000fcc000bf06270 */
[----:B------:R-:W-:-:S13]  /*80a0*/  PLOP3.LUT P0, PT, PT, PT, UP0, 0x80, 0x8 ;  /* 0x000000000008781c */ /* 0x000fda0003f0f008 */
[----:B------:R-:W-:Y:S05]  /*80b0*/  @!P0 EXIT ;  /* 0x000000000000894d */ /* 0x000fea0003800000 */
[----:B------:R-:W1:Y:S08]  /*80c0*/  S2UR UR4, SR_CgaCtaId ;  /* 0x00000000000479c3 */ /* 0x000e700000008800 */
[----:B------:R-:W-:Y:S01]  /*80d0*/  BAR.SYNC.DEFER_BLOCKING 0x6, 0xa0 ;  /* 0x0182800000007b1d */ /* 0x000fe20000010000 */
[C---:B------:R-:W-:Y:S01]  /*80e0*/  IMAD.SHL.U32 R4, R61.reuse, 0x20, RZ ;  /* 0x000000203d047824 */ /* 0x040fe200078e00ff */
[----:B------:R-:W-:Y:S01]  /*80f0*/  SHF.R.U32.HI R7, RZ, 0x2, R61 ;  /* 0x00000002ff077819 */ /* 0x000fe2000001163d */
[C---:B------:R-:W-:Y:S01]  /*8100*/  IMAD.SHL.U32 R60, R61.reuse, 0x4, RZ ;  /* 0x000000043d3c7824 */ /* 0x040fe200078e00ff */
[C---:B------:R-:W-:Y:S01]  /*8110*/  R2P PR, R61.reuse, 0x6 ;  /* 0x000000063d007804 */ /* 0x040fe20000000000 */
[C---:B------:R-:W-:Y:S01]  /*8120*/  IMAD.SHL.U32 R5, R61.reuse, 0x10, RZ ;  /* 0x000000103d057824 */ /* 0x040fe200078e00ff */
[----:B------:R-:W-:Y:S01]  /*8130*/  UMOV UR49, 0x400 ;  /* 0x0000040000317882 */ /* 0x000fe20000000000 */
[C---:B------:R-:W-:Y:S01]  /*8140*/  LOP3.LUT R3, R4.reuse, 0xe0, RZ, 0xc0, !PT ;  /* 0x000000e004037812 */ /* 0x040fe200078ec0ff */
[----:B------:R-:W2:Y:S01]  /*8150*/  LDC.64 R54, c[0x0][0x9b0] ;  /* 0x00026c00ff367b82 */ /* 0x000ea20000000a00 */
[----:B------:R-:W-:Y:S01]  /*8160*/  LOP3.LUT R4, R4, 0x100, RZ, 0xc0, !PT ;  /* 0x0000010004047812 */ /* 0x000fe200078ec0ff */
[----:B------:R-:W-:Y:S01]  /*8170*/  IMAD.U32 R23, R61, 0x10000, RZ ;  /* 0x000100003d177824 */ /* 0x000fe200078e00ff */
[----:B------:R-:W-:Y:S01]  /*8180*/  LOP3.LUT R60, R3, 0x1c, R60, 0xf8, !PT ;  /* 0x0000001c033c7812 */ /* 0x000fe200078ef83c */
[----:B------:R-:W-:Y:S01]  /*8190*/  IMAD.MOV.U32 R72, RZ, RZ, 0x8 ;  /* 0x00000008ff487424 */ /* 0x000fe200078e00ff */
[----:B------:R-:W-:Y:S01]  /*81a0*/  LOP3.LUT R5, R4, 0x600, R5, 0xf8, !PT ;  /* 0x0000060004057812 */ /* 0x000fe200078ef805 */
[----:B------:R-:W-:Y:S01]  /*81b0*/  IMAD.MOV.U32 R71, RZ, RZ, 0x10 ;  /* 0x00000010ff477424 */ /* 0x000fe200078e00ff */
[----:B------:R-:W-:Y:S01]  /*81c0*/  LOP3.LUT R60, R60, 0x4, R7, 0x78, !PT ;  /* 0x000000043c3c7812 */ /* 0x000fe200078e7807 */
[----:B------:R-:W3:Y:S01]  /*81d0*/  LDC.64 R52, c[0x0][0x9a8] ;  /* 0x00026a00ff347b82 */ /* 0x000ee20000000a00 */
[----:B------:R-:W-:Y:S01]  /*81e0*/  LOP3.LUT R61, R61, 0x60, RZ, 0xc0, !PT ;  /* 0x000000603d3d7812 */ /* 0x000fe200078ec0ff */
[----:B------:R-:W-:Y:S01]  /*81f0*/  IMAD.MOV.U32 R22, RZ, RZ, RZ ;  /* 0x000000ffff167224 */ /* 0x000fe200078e00ff */
[----:B------:R-:W-:-:S02]  /*8200*/  LOP3.LUT R60, R5, R60, RZ, 0xfc, !PT ;  /* 0x0000003c053c7212 */ /* 0x000fc400078efcff */
[----:B------:R-:W-:Y:S02]  /*8210*/  CS2R R58, SRZ ;  /* 0x00000000003a7805 */ /* 0x000fe4000001ff00 */
[----:B------:R-:W-:Y:S01]  /*8220*/  LOP3.LUT R23, R23, 0x600000, RZ, 0xc0, !PT ;  /* 0x0060000017177812 */ /* 0x000fe200078ec0ff */
[----:B------:R-:W4:Y:S01]  /*8230*/  LDCU UR63, c[0x0][0x370] ;  /* 0x00006e00ff3f77ac */ /* 0x000f220008000800 */
[----:B------:R-:W-:Y:S02]  /*8240*/  SEL R72, R72, 0xfffffff8, !P1 ;  /* 0xfffffff848487807 */ /* 0x000fe40004800000 */
[----:B------:R-:W-:Y:S01]  /*8250*/  SEL R71, R71, 0xfffffff0, !P2 ;  /* 0xfffffff047477807 */ /* 0x000fe20005000000 */
[----:B-1----:R-:W-:Y:S01]  /*8260*/  ULEA UR49, UR4, UR49, 0x18 ;  /* 0x0000003104317291 */ /* 0x002fe2000f8ec0ff */
[----:B------:R-:W1:Y:S01]  /*8270*/  LDCU.64 UR4, c[0x0][0x990] ;  /* 0x00013200ff0477ac */ /* 0x000e620008000a00 */
[----:B------:R-:W2:Y:S07]  /*8280*/  LDCU UR48, c[0x0][0xc0c] ;  /* 0x00018180ff3077ac */ /* 0x000eae0008000800 */
[----:B------:R-:W4:Y:S01]  /*8290*/  LDS R2, [UR49+0xf0] ;  /* 0x0000f031ff027984 */ /* 0x000f220008000800 */
[----:B------:R-:W2:Y:S01]  /*82a0*/  LDCU UR38, c[0x0][0xc30] ;  /* 0x00018600ff2677ac */ /* 0x000ea20008000800 */
[----:B------:R-:W2:Y:S01]  /*82b0*/  LDCU.64 UR60, c[0x0][0x988] ;  /* 0x00013100ff3c77ac */ /* 0x000ea20008000a00 */
[----:B------:R-:W2:Y:S01]  /*82c0*/  LDCU.64 UR46, c[0x0][0xc28] ;  /* 0x00018500ff2e77ac */ /* 0x000ea20008000a00 */
[----:B-1----:R-:W-:-:S02]  /*82d0*/  IMAD.U32 R65, RZ, RZ, UR4 ;  /* 0x00000004ff417e24 */ /* 0x002fc4000f8e00ff */
[----:B------:R-:W-:Y:S01]  /*82e0*/  IMAD.U32 R64, RZ, RZ, UR5 ;  /* 0x00000005ff407e24 */ /* 0x000fe2000f8e00ff */
[----:B------:R-:W1:Y:S01]  /*82f0*/  LDCU.128 UR4, c[0x0][0xb80] ;  /* 0x00017000ff0477ac */ /* 0x000e620008000c00 */
[----:B------:R-:W2:Y:S01]  /*8300*/  LDCU.128 UR56, c[0x0][0xc10] ;  /* 0x00018200ff3877ac */ /* 0x000ea20008000c00 */
[----:B------:R-:W2:Y:S01]  /*8310*/  LDCU UR62, c[0x0][0x374] ;  /* 0x00006e80ff3e77ac */ /* 0x000ea20008000800 */
[----:B------:R-:W-:Y:S01]  /*8320*/  UMOV UR55, 0x1 ;  /* 0x0000000100377882 */ /* 0x000fe20000000000 */
[----:B------:R-:W-:Y:S01]  /*8330*/  UMOV UR50, URZ ;  /* 0x000000ff00327c82 */ /* 0x000fe20008000000 */
[----:B------:R-:W-:Y:S01]  /*8340*/  UMOV UR54, URZ ;  /* 0x000000ff00367c82 */ /* 0x000fe20008000000 */
[----:B------:R-:W-:Y:S01]  /*8350*/  UMOV UR52, URZ ;  /* 0x000000ff00347c82 */ /* 0x000fe20008000000 */
[----:B-1----:R-:W-:Y:S01]  /*8360*/  IMAD.U32 R69, RZ, RZ, UR4 ;  /* 0x00000004ff457e24 */ /* 0x002fe2000f8e00ff */
[----:B------:R-:W-:Y:S01]  /*8370*/  UIADD3 UR4, UPT, UPT, UR49, 0x400, URZ ;  /* 0x0000040031047890 */ /* 0x000fe2000fffe0ff */
[----:B------:R-:W-:-:S02]  /*8380*/  IMAD.U32 R68, RZ, RZ, UR5 ;  /* 0x00000005ff447e24 */ /* 0x000fc4000f8e00ff */
[----:B------:R-:W-:Y:S02]  /*8390*/  IMAD.U32 R67, RZ, RZ, UR6 ;  /* 0x00000006ff437e24 */ /* 0x000fe4000f8e00ff */
[----:B------:R-:W-:Y:S02]  /*83a0*/  IMAD.U32 R66, RZ, RZ, UR7 ;  /* 0x00000007ff427e24 */ /* 0x000fe4000f8e00ff */
[C---:B----4-:R-:W-:Y:S01]  /*83b0*/  VIADD R3, R2.reuse, 0x40 ;  /* 0x0000004002037836 */ /* 0x050fe20000000000 */
[----:B------:R-:W-:Y:S01]  /*83c0*/  LOP3.LUT R2, R2, 0xffff, RZ, 0xc0, !PT ;  /* 0x0000ffff02027812 */ /* 0x000fe200078ec0ff */
[----:B------:R-:W-:-:S03]  /*83d0*/  IMAD.U32 R0, RZ, RZ, UR4 ;  /* 0x00000004ff007e24 */ /* 0x000fc6000f8e00ff */
[----:B------:R-:W-:-:S05]  /*83e0*/  LOP3.LUT R3, R3, 0xffff, RZ, 0xc0, !PT ;  /* 0x0000ffff03037812 */ /* 0x000fca00078ec0ff */
[----:B--23--:R1:W-:Y:S02]  /*83f0*/  STL.64 [R1], R2 ;  /* 0x0000000201007387 */ /* 0x00c3e40000100a00 */
.L_x_111:
[----:B-1----:R-:W-:Y:S04]  /*8400*/  SHF.L.U32 R3, R58, 0x1f, RZ ;  /* 0x0000001f3a037819 */ /* 0x002fe800000006ff */
[----:B------:R-:W1:Y:S02]  /*8410*/  SYNCS.PHASECHK.TRANS64.TRYWAIT P0, [UR49+0xa0], R3 ;  /* 0x0000a003ff0075a7 */ /* 0x000e640008001131 */
[----:B-1----:R-:W-:Y:S05]  /*8420*/  @!P0 BRA `(.L_x_81) ;  /* 0x0000003000248947 */ /* 0x002fea0003800000 */
.L_x_155:
[----:B------:R-:W2:Y:S01]  /*8430*/  LDS.128 R4, [UR49+0xe0] ;  /* 0x0000e031ff047984 */ /* 0x000ea20008000c00 */
[----:B------:R-:W-:Y:S01]  /*8440*/  UIADD3 UR4, UPT, UPT, UR49, 0xa8, URZ ;  /* 0x000000a831047890 */ /* 0x000fe2000fffe0ff */
[----:B------:R-:W-:Y:S01]  /*8450*/  IMAD R2, R22, 0x4, R1 ;  /* 0x0000000416027824 */ /* 0x000fe200078e0201 */
[----:B------:R-:W-:Y:S01]  /*8460*/  UISETP.GE.AND UP0, UPT, UR39, 0x1, UPT ;  /* 0x000000012700788c */ /* 0x000fe2000bf06270 */
[----:B------:R-:W-:Y:S01]  /*8470*/  @!PT LDS RZ, [RZ] ;  /* 0x00000000fffff984 */ /* 0x000fe20000000800 */
[----:B------:R-:W-:Y:S01]  /*8480*/  @!PT LDS RZ, [RZ] ;  /* 0x00000000fffff984 */ /* 0x000fe20000000800 */
[----:B------:R-:W-:Y:S01]  /*8490*/  @!PT LDS RZ, [RZ] ;  /* 0x00000000fffff984 */ /* 0x000fe20000000800 */
[----:B------:R-:W-:Y:S01]  /*84a0*/  @!PT LDS RZ, [RZ] ;  /* 0x00000000fffff984 */ /* 0x000fe20000000800 */
[----:B------:R3:W-:Y:S06]  /*84b0*/  MEMBAR.ALL.CTA ;  /* 0x0000000000007992 */ /* 0x0007ec0000008000 */
[----:B---3--:R-:W3:Y:S01]  /*84c0*/  FENCE.VIEW.ASYNC.S ;  /* 0x00000000000073c6 */ /* 0x008ee20000000000 */
[----:B------:R-:W-:Y:S09]  /*84d0*/  UPRMT UR4, URZ, 0x654, UR4 ;  /* 0x00000654ff047896 */ /* 0x000ff20008000004 */
[----:B---3--:R-:W-:Y:S01]  /*84e0*/  SYNCS.ARRIVE.TRANS64.RED.A1T0 RZ, [UR4], RZ ;  /* 0x000000ffffff79a7 */ /* 0x008fe20008100404 */
[----:B------:R-:W5:Y:S01]  /*84f0*/  LDL R2, [R2] ;  /* 0x0000000002027983 */ /* 0x000f620000100800 */
[----:B--2---:R-:W-:Y:S11]  /*8500*/  LOP3.LUT P0, RZ, R6, 0x1, RZ, 0xc0, !PT ;  /* 0x0000000106ff7812 */ /* 0x004ff6000780c0ff */
[----:B------:R-:W-:Y:S02]  /*8510*/  @!UPT UIADD3 URZ, UPT, UPT, URZ, URZ, URZ ;  /* 0x000000fffffff290 */ /* 0x000fe4000fffe0ff */
[----:B------:R-:W-:Y:S01]  /*8520*/  VOTEU.ANY UP1, P0 ;  /* 0x0000000000ff7886 */ /* 0x000fe20000020100 */
[----:B------:R-:W-:Y:S01]  /*8530*/  PLOP3.LUT P0, PT, PT, PT, UP1, 0x80, 0x8 ;  /* 0x000000000008781c */ /* 0x000fe20003f0f018 */
[----:B------:R-:W-:Y:S06]  /*8540*/  UP2UR UR4, UPR, URZ, 0x2 ;  /* 0x00000002ff047883 */ /* 0x000fec0008000000 */
[----:B------:R-:W-:Y:S06]  /*8550*/  IMAD.U32 R79, RZ, RZ, UR4 ;  /* 0x00000004ff4f7e24 */ /* 0x000fec000f8e00ff */
[----:B-1----:R-:W-:Y:S02]  /*8560*/  @P0 MOV R3, R4 ;  /* 0x0000000400030202 */ /* 0x002fe40000000f00 */
[----:B------:R-:W-:Y:S02]  /*8570*/  @P0 LOP3.LUT R0, R5, 0xffff, RZ, 0xc0, !PT ;  /* 0x0000ffff05000812 */ /* 0x000fe400078ec0ff */
[----:B------:R-:W-:Y:S02]  /*8580*/  @P0 R2UR UR5, R3 ;  /* 0x00000000030502ca */ /* 0x000fe400000e0000 */
[----:B------:R-:W-:Y:S11]  /*8590*/  @P0 R2UR UR4, R0 ;  /* 0x00000000000402ca */ /* 0x000ff600000e0000 */
[----:B------:R-:W-:Y:S02]  /*85a0*/  @UP1 UMOV UR37, UR5 ;  /* 0x0000000500251c82 */ /* 0x000fe40008000000 */
[----:B------:R-:W-:Y:S01]  /*85b0*/  @UP1 UMOV UR36, UR4 ;  /* 0x0000000400241c82 */ /* 0x000fe20008000000 */
[----:B------:R-:W-:Y:S05]  /*85c0*/  BRA.U !UP0, `(.L_x_82) ;  /* 0x0000000108cc7547 */ /* 0x000fea000b800000 */
[----:B------:R-:W1:Y:S01]  /*85d0*/  LDCU UR9, c[0x0][0xc20] ;  /* 0x00018400ff0977ac */ /* 0x000e620008000800 */
[----:B------:R-:W-:Y:S02]  /*85e0*/  UIMAD.WIDE.U32 UR4, UR62, UR59, URZ ;  /* 0x0000003b3e0472a5 */ /* 0x000fe4000f8e00ff */
[----:B------:R-:W-:Y:S02]  /*85f0*/  UIMAD.WIDE.U32 UR6, UR63, UR56, URZ ;  /* 0x000000383f0672a5 */ /* 0x000fe4000f8e00ff */
[----:B------:R-:W-:Y:S02]  /*8600*/  UIMAD.WIDE.U32 UR10, UR36, UR59, URZ ;  /* 0x0000003b240a72a5 */ /* 0x000fe4000f8e00ff */
[----:B------:R-:W-:Y:S02]  /*8610*/  UISETP.NE.AND UP0, UPT, UR58, 0x1, UPT ;  /* 0x000000013a00788c */ /* 0x000fe4000bf05270 */
[----:B------:R-:W-:Y:S02]  /*8620*/  UISETP.NE.AND UP1, UPT, UR48, 0x1, UPT ;  /* 0x000000013000788c */ /* 0x000fe4000bf25270 */
[----:B------:R-:W-:Y:S02]  /*8630*/  UISETP.NE.AND UP2, UPT, UR39, 0x1, UPT ;  /* 0x000000012700788c */ /* 0x000fe4000bf45270 */
[----:B------:R-:W-:Y:S01]  /*8640*/  UIMAD.WIDE.U32 UR12, UR37, UR56, URZ ;  /* 0x00000038250c72a5 */ /* 0x000fe2000f8e00ff */
[----:B------:R-:W-:Y:S01]  /*8650*/  UMOV UR4, UR5 ;  /* 0x0000000500047c82 */ /* 0x000fe20008000000 */
[----:B------:R-:W-:Y:S01]  /*8660*/  UMOV UR6, UR11 ;  /* 0x0000000b00067c82 */ /* 0x000fe20008000000 */
[----:B-1----:R-:W-:Y:S03]  /*8670*/  USHF.R.U32.HI UR8, URZ, UR9, UR4 ;  /* 0x00000009ff087299 */ /* 0x002fe60008011604 */
[----:B------:R-:W-:Y:S02]  /*8680*/  UMOV UR4, UR7 ;  /* 0x0000000700047c82 */ /* 0x000fe40008000000 */
[----:B------:R-:W-:Y:S02]  /*8690*/  USHF.R.U32.HI UR5, URZ, UR57, UR4 ;  /* 0x00000039ff057299 */ /* 0x000fe40008011604 */
[----:B------:R-:W-:Y:S02]  /*86a0*/  USEL UR4, UR62, UR8, !UP0 ;  /* 0x000000083e047287 */ /* 0x000fe4000c000000 */
[----:B------:R-:W-:Y:S02]  /*86b0*/  USHF.R.U32.HI UR8, URZ, UR9, UR6 ;  /* 0x00000009ff087299 */ /* 0x000fe40008011606 */
[----:B------:R-:W-:Y:S02]  /*86c0*/  UIMAD.WIDE.U32 UR6, UR4, UR46, URZ ;  /* 0x0000002e040672a5 */ /* 0x000fe4000f8e00ff */
[----:B------:R-:W-:Y:S02]  /*86d0*/  USEL UR9, UR63, UR5, !UP1 ;  /* 0x000000053f097287 */ /* 0x000fe4000c800000 */
[----:B------:R-:W-:Y:S02]  /*86e0*/  USEL UR8, UR36, UR8, !UP0 ;  /* 0x0000000824087287 */ /* 0x000fe4000c000000 */
[----:B------:R-:W-:Y:S01]  /*86f0*/  UIMAD.WIDE.U32 UR10, UR9, UR46, URZ ;  /* 0x0000002e090a72a5 */ /* 0x000fe2000f8e00ff */
[----:B------:R-:W-:Y:S01]  /*8700*/  UMOV UR6, UR7 ;  /* 0x0000000700067c82 */ /* 0x000fe20008000000 */
[----:B------:R-:W-:Y:S01]  /*8710*/  UMOV UR5, UR13 ;  /* 0x0000000d00057c82 */ /* 0x000fe20008000000 */
[----:B------:R-:W-:Y:S02]  /*8720*/  @UP2 USHF.R.U32.HI UR4, URZ, UR47, UR6 ;  /* 0x0000002fff042299 */ /* 0x000fe40008011606 */
[----:B------:R-:W-:Y:S02]  /*8730*/  USHF.R.U32.HI UR5, URZ, UR57, UR5 ;  /* 0x00000039ff057299 */ /* 0x000fe40008011605 */
[----:B------:R-:W-:Y:S02]  /*8740*/  UIMAD UR4, UR39, UR4, URZ ;  /* 0x00000004270472a4 */ /* 0x000fe4000f8e02ff */
[----:B------:R-:W-:Y:S02]  /*8750*/  USEL UR5, UR37, UR5, !UP1 ;  /* 0x0000000525057287 */ /* 0x000fe4000c800000 */
[----:B------:R-:W-:Y:S01]  /*8760*/  UISETP.GE.AND UP0, UPT, UR8, UR4, UPT ;  /* 0x000000040800728c */ /* 0x000fe2000bf06270 */
[----:B------:R-:W-:Y:S01]  /*8770*/  UMOV UR6, UR11 ;  /* 0x0000000b00067c82 */ /* 0x000fe20008000000 */
[----:B------:R-:W-:Y:S02]  /*8780*/  UIMAD.WIDE.U32 UR10, UR8, UR46, URZ ;  /* 0x0000002e080a72a5 */ /* 0x000fe4000f8e00ff */
[----:B------:R-:W-:Y:S04]  /*8790*/  @UP2 USHF.R.U32.HI UR9, URZ, UR47, UR6 ;  /* 0x0000002fff092299 */ /* 0x000fe80008011606 */
[----:B------:R-:W-:Y:S01]  /*87a0*/  UIMAD UR6, UR39, UR9, URZ ;  /* 0x00000009270672a4 */ /* 0x000fe2000f8e02ff */
[----:B------:R-:W-:Y:S03]  /*87b0*/  UMOV UR4, UR11 ;  /* 0x0000000b00047c82 */ /* 0x000fe60008000000 */
[----:B------:R-:W-:Y:S02]  /*87c0*/  UISETP.GE.OR UP0, UPT, UR5, UR6, UP0 ;  /* 0x000000060500728c */ /* 0x000fe40008706670 */
[----:B------:R-:W-:Y:S02]  /*87d0*/  USHF.R.U32.HI UR4, URZ, UR47, UR4 ;  /* 0x0000002fff047299 */ /* 0x000fe40008011604 */
[----:B------:R-:W-:Y:S02]  /*87e0*/  UIMAD.WIDE.U32 UR6, UR5, UR46, URZ ;  /* 0x0000002e050672a5 */ /* 0x000fe4000f8e00ff */
[----:B------:R-:W-:Y:S02]  /*87f0*/  USEL UR11, UR8, UR4, !UP2 ;  /* 0x00000004080b7287 */ /* 0x000fe4000d000000 */
[----:B------:R-:W-:Y:S02]  /*8800*/  UIADD3 UR6, UPT, UPT, -UR5, URZ, URZ ;  /* 0x000000ff05067290 */ /* 0x000fe4000fffe1ff */
[----:B------:R-:W-:Y:S02]  /*8810*/  UIADD3 UR10, UPT, UPT, -UR11, URZ, URZ ;  /* 0x000000ff0b0a7290 */ /* 0x000fe4000fffe1ff */
[----:B------:R-:W-:Y:S02]  /*8820*/  UIMAD UR6, UR48, UR6, UR37 ;  /* 0x00000006300672a4 */ /* 0x000fe4000f8e0225 */
[----:B------:R-:W-:Y:S01]  /*8830*/  UIMAD UR10, UR39, UR10, UR8 ;  /* 0x0000000a270a72a4 */ /* 0x000fe2000f8e0208 */
[----:B------:R-:W-:Y:S01]  /*8840*/  @!UP0 UMOV UR4, UR7 ;  /* 0x0000000700048c82 */ /* 0x000fe20008000000 */
[----:B------:R-:W-:Y:S02]  /*8850*/  UIADD3 UR7, UPT, UPT, -UR8, URZ, URZ ;  /* 0x000000ff08077290 */ /* 0x000fe4000fffe1ff */
[----:B------:R-:W-:Y:S04]  /*8860*/  @!UP0 USHF.R.U32.HI UR4, URZ, UR47, UR4 ;  /* 0x0000002fff048299 */ /* 0x000fe80008011604 */
[----:B------:R-:W-:Y:S04]  /*8870*/  @!UP0 USEL UR4, UR5, UR4, !UP2 ;  /* 0x0000000405048287 */ /* 0x000fe8000d000000 */
[----:B------:R-:W-:Y:S02]  /*8880*/  @!UP0 UIMAD UR9, UR9, UR10, UR4 ;  /* 0x0000000a090982a4 */ /* 0x000fe4000f8e0204 */
[----:B------:R-:W-:Y:S02]  /*8890*/  @!UP0 UIADD3 UR10, UPT, UPT, UR11, -UR4, URZ ;  /* 0x800000040b0a8290 */ /* 0x000fe4000fffe0ff */
[----:B------:R-:W-:Y:S02]  /*88a0*/  UIMAD UR4, UR58, UR7, UR36 ;  /* 0x000000073a0472a4 */ /* 0x000fe4000f8e0224 */
[----:B------:R-:W-:Y:S03]  /*88b0*/  @!UP0 UIMAD UR8, UR10, UR39, UR5 ;  /* 0x000000270a0882a4 */ /* 0x000fe6000f8e0205 */
[----:B------:R-:W-:Y:S02]  /*88c0*/  @!UP0 UMOV UR5, UR9 ;  /* 0x0000000900058c82 */ /* 0x000fe40008000000 */
[----:B------:R-:W-:Y:S02]  /*88d0*/  UIMAD UR37, UR5, UR48, UR6 ;  /* 0x00000030052572a4 */ /* 0x000fe4000f8e0206 */
[----:B------:R-:W-:Y:S11]  /*88e0*/  UIMAD UR36, UR8, UR58, UR4 ;  /* 0x0000003a082472a4 */ /* 0x000ff6000f8e0204 */
[----:B------:R-:W-:Y:S01]  /*88f0*/  @!UPT UIADD3 URZ, UPT, UPT, URZ, URZ, URZ ;  /* 0x000000fffffff290 */ /* 0x000fe2000fffe0ff */
.L_x_82:
[----:B------:R-:W-:Y:S01]  /*8900*/  UISETP.NE.AND UP0, UPT, UR38, 0x1, UPT ;  /* 0x000000012600788c */ /* 0x000fe2000bf05270 */
[----:B------:R-:W-:Y:S01]  /*8910*/  @P0 SHF.R.U32.HI R4, RZ, 0x10, R5 ;  /* 0x00000010ff040819 */ /* 0x000fe20000011605 */
[----:B------:R-:W-:Y:S01]  /*8920*/  USHF.L.U32 UR41, UR23, 0x6, URZ ;  /* 0x0000000617297899 */ /* 0x000fe200080006ff */
[----:B------:R-:W-:Y:S02]  /*8930*/  R2UR UR11, R73 ;  /* 0x00000000490b72ca */ /* 0x000fe400000e0000 */
[----:B------:R-:W-:Y:S06]  /*8940*/  @P0 R2UR UR11, R4 ;  /* 0x00000000040b02ca */ /* 0x000fec00000e0000 */
[----:B------:R-:W1:Y:S07]  /*8950*/  @!UP0 LDCU.128 UR12, c[0x0][0xc10] ;  /* 0x00018200ff0c87ac */ /* 0x000e6e0008000c00 */
[----:B------:R-:W-:Y:S01]  /*8960*/  IMAD.U32 R73, RZ, RZ, UR11 ;  /* 0x0000000bff497e24 */ /* 0x000fe2000f8e00ff */
[----:B------:R-:W2:Y:S01]  /*8970*/  @!UP0 LDCU UR5, c[0x0][0xc0c] ;  /* 0x00018180ff0587ac */ /* 0x000ea20008000800 */
[----:B------:R-:W3:Y:S01]  /*8980*/  @!UP0 LDCU UR10, c[0x0][0xc20] ;  /* 0x00018400ff0a87ac */ /* 0x000ee20008000800 */
[----:B------:R-:W-:Y:S02]  /*8990*/  UIADD3 UR11, UPT, UPT, UR49, 0x400, URZ ;  /* 0x00000400310b7890 */ /* 0x000fe4000fffe0ff */
[----:B-1----:R-:W-:Y:S02]  /*89a0*/  UIMAD.WIDE.U32 UR8, UR37, UR12, URZ ;  /* 0x0000000c250872a5 */ /* 0x002fe4000f8e00ff */
[----:B------:R-:W-:Y:S02]  /*89b0*/  UIMAD.WIDE.U32 UR6, UR36, UR15, URZ ;  /* 0x0000000f240672a5 */ /* 0x000fe4000f8e00ff */
[----:B------:R-:W-:Y:S03]  /*89c0*/  @!UP0 UISETP.NE.AND UP1, UPT, UR14, 0x1, UPT ;  /* 0x000000010e00888c */ /* 0x000fe6000bf25270 */
[----:B------:R-:W-:Y:S01]  /*89d0*/  @!UP0 UMOV UR4, UR9 ;  /* 0x0000000900048c82 */ /* 0x000fe20008000000 */
[----:B--2---:R-:W-:Y:S02]  /*89e0*/  @!UP0 UISETP.NE.AND UP2, UPT, UR5, 0x1, UPT ;  /* 0x000000010500888c */ /* 0x004fe4000bf45270 */
[----:B------:R-:W-:Y:S01]  /*89f0*/  @!UP0 USHF.R.U32.HI UR4, URZ, UR13, UR4 ;  /* 0x0000000dff048299 */ /* 0x000fe20008011604 */
[----:B------:R-:W-:Y:S02]  /*8a00*/  @!UP0 UMOV UR6, UR7 ;  /* 0x0000000700068c82 */ /* 0x000fe40008000000 */
[----:B---3--:R-:W-:Y:S02]  /*8a10*/  @!UP0 USHF.R.U32.HI UR6, URZ, UR10, UR6 ;  /* 0x0000000aff068299 */ /* 0x008fe40008011606 */
[----:B------:R-:W-:Y:S02]  /*8a20*/  @!UP0 USEL UR7, UR37, UR4, !UP2 ;  /* 0x0000000425078287 */ /* 0x000fe4000d000000 */
[----:B------:R-:W-:Y:S04]  /*8a30*/  @!UP0 USEL UR6, UR36, UR6, !UP1 ;  /* 0x0000000624068287 */ /* 0x000fe8000c800000 */
[----:B------:R-:W-:Y:S02]  /*8a40*/  @!UP0 UIADD3 UR4, UPT, UPT, -UR7, UR6, URZ ;  /* 0x0000000607048290 */ /* 0x000fe4000fffe1ff */
[----:B------:R-:W-:Y:S02]  /*8a50*/  @!UP0 UIADD3 UR6, UPT, UPT, UR7, -UR6, URZ ;  /* 0x8000000607068290 */ /* 0x000fe4000fffe0ff */
[----:B------:R-:W-:Y:S02]  /*8a60*/  @!UP0 UIMAD UR37, UR4, UR5, UR37 ;  /* 0x00000005042582a4 */ /* 0x000fe4000f8e0225 */
[----:B------:R-:W-:Y:S02]  /*8a70*/  @!UP0 UIMAD UR36, UR6, UR14, UR36 ;  /* 0x0000000e062482a4 */ /* 0x000fe4000f8e0224 */
[----:B------:R-:W-:Y:S09]  /*8a80*/  ULOP3.LUT UP0, URZ, UR11, 0x3f0, URZ, 0xc0, !UPT ;  /* 0x000003f00bff7892 */ /* 0x000ff2000f80c0ff */
[----:B------:R-:W-:Y:S05]  /*8a90*/  BRA.U !UP0, `(.L_x_83) ;  /* 0x00000001087c7547 */ /* 0x000fea000b800000 */
[----:B------:R-:W1:Y:S01]  /*8aa0*/  LDCU.64 UR8, c[0x4][0x80] ;  /* 0x01001000ff0877ac */ /* 0x000e620008000a00 */
[----:B------:R-:W-:Y:S01]  /*8ab0*/  MOV R16, 0x0 ;  /* 0x0000000000107802 */ /* 0x000fe20000000f00 */
[----:B------:R-:W-:Y:S02]  /*8ac0*/  HFMA2 R12, -RZ, RZ, 0, 5.9604644775390625e-08 ;  /* 0x00000001ff0c7431 */ /* 0x000fe400000001ff */
[----:B------:R-:W-:Y:S01]  /*8ad0*/  IMAD.MOV.U32 R8, RZ, RZ, 0x70 ;  /* 0x00000070ff087424 */ /* 0x000fe200078e00ff */
[----:B------:R2:W3:Y:S01]  /*8ae0*/  LDC.64 R14, c[0x4][R16] ;  /* 0x01000000100e7b82 */ /* 0x0004e20000000a00 */
[----:B------:R-:W4:Y:S01]  /*8af0*/  LDCU.64 UR6, c[0x4][0x88] ;  /* 0x01001100ff0677ac */ /* 0x000f220008000a00 */
[----:B------:R-:W-:Y:S01]  /*8b00*/  IMAD.MOV.U32 R13, RZ, RZ, RZ ;  /* 0x000000ffff0d7224 */ /* 0x000fe200078e00ff */
[----:B------:R-:W2:Y:S01]  /*8b10*/  LDCU.64 UR4, c[0x4][0x8] ;  /* 0x01000100ff0477ac */ /* 0x000ea20008000a00 */
[----:B-1----:R-:W-:Y:S01]  /*8b20*/  MOV R5, UR9 ;  /* 0x0000000900057c02 */ /* 0x002fe20008000f00 */
[----:B------:R-:W-:Y:S01]  /*8b30*/  IMAD.U32 R4, RZ, RZ, UR8 ;  /* 0x00000008ff047e24 */ /* 0x000fe2000f8e00ff */
[----:B----4-:R-:W-:Y:S01]  /*8b40*/  MOV R7, UR7 ;  /* 0x0000000700077c02 */ /* 0x010fe20008000f00 */
[----:B------:R-:W-:Y:S01]  /*8b50*/  IMAD.U32 R6, RZ, RZ, UR6 ;  /* 0x00000006ff067e24 */ /* 0x000fe2000f8e00ff */
[----:B--2---:R-:W-:Y:S01]  /*8b60*/  MOV R11, UR5 ;  /* 0x00000005000b7c02 */ /* 0x004fe20008000f00 */
[----:B------:R-:W-:Y:S02]  /*8b70*/  IMAD.U32 R10, RZ, RZ, UR4 ;  /* 0x00000004ff0a7e24 */ /* 0x000fe4000f8e00ff */
[----:B------:R-:W-:Y:S07]  /*8b80*/  LEPC R20, `(.L_x_84) ;  /* 0x000000001014794e */ /* 0x000fee0000000000 */
[----:B---3-5:R-:W-:Y:S05]  /*8b90*/  CALL.ABS.NOINC R14 ;  /* 0x000000000e007343 */ /* 0x028fea0003c00000 */
.L_x_84:
[----:B------:R-:W1:Y:S01]  /*8ba0*/  LDCU.64 UR8, c[0x4][0x80] ;  /* 0x01001000ff0877ac */ /* 0x000e620008000a00 */
[----:B------:R-:W2:Y:S01]  /*8bb0*/  LDC.64 R16, c[0x4][R16] ;  /* 0x0100000010107b82 */ /* 0x000ea20000000a00 */
[----:B------:R-:W-:Y:S02]  /*8bc0*/  HFMA2 R12, -RZ, RZ, 0, 5.9604644775390625e-08 ;  /* 0x00000001ff0c7431 */ /* 0x000fe400000001ff */
[----:B------:R-:W-:Y:S02]  /*8bd0*/  IMAD.MOV.U32 R8, RZ, RZ, 0x70 ;  /* 0x00000070ff087424 */ /* 0x000fe400078e00ff */
[----:B------:R-:W-:Y:S01]  /*8be0*/  IMAD.MOV.U32 R13, RZ, RZ, RZ ;  /* 0x000000ffff0d7224 */ /* 0x000fe200078e00ff */
[----:B------:R-:W3:Y:S01]  /*8bf0*/  LDCU.64 UR6, c[0x4][0x88] ;  /* 0x01001100ff0677ac */ /* 0x000ee20008000a00 */
[----:B------:R-:W4:Y:S01]  /*8c00*/  LDCU.64 UR4, c[0x4][0x8] ;  /* 0x01000100ff0477ac */ /* 0x000f220008000a00 */
[----:B-1----:R-:W-:Y:S02]  /*8c10*/  MOV R4, UR8 ;  /* 0x0000000800047c02 */ /* 0x002fe40008000f00 */
[----:B------:R-:W-:Y:S02]  /*8c20*/  MOV R5, UR9 ;  /* 0x0000000900057c02 */ /* 0x000fe40008000f00 */
[----:B---3--:R-:W-:Y:S01]  /*8c30*/  MOV R7, UR7 ;  /* 0x0000000700077c02 */ /* 0x008fe20008000f00 */
[----:B------:R-:W-:Y:S01]  /*8c40*/  IMAD.U32 R6, RZ, RZ, UR6 ;  /* 0x00000006ff067e24 */ /* 0x000fe2000f8e00ff */
[----:B----4-:R-:W-:Y:S01]  /*8c50*/  MOV R11, UR5 ;  /* 0x00000005000b7c02 */ /* 0x010fe20008000f00 */
[----:B------:R-:W-:Y:S02]  /*8c60*/  IMAD.U32 R10, RZ, RZ, UR4 ;  /* 0x00000004ff0a7e24 */ /* 0x000fe4000f8e00ff */
[----:B------:R-:W-:Y:S07]  /*8c70*/  LEPC R20, `(.L_x_83) ;  /* 0x000000001014794e */ /* 0x000fee0000000000 */
[----:B--2---:R-:W-:Y:S05]  /*8c80*/  CALL.ABS.NOINC R16 ;  /* 0x0000000010007343 */ /* 0x004fea0003c00000 */
.L_x_83:
[----:B------:R-:W-:Y:S02]  /*8c90*/  R2UR UR6, R70 ;  /* 0x00000000460672ca */ /* 0x000fe400000e0000 */
[----:B------:R-:W-:Y:S02]  /*8ca0*/  R2UR UR5, R65 ;  /* 0x00000000410572ca */ /* 0x000fe400000e0000 */
[----:B------:R-:W-:Y:S02]  /*8cb0*/  R2UR UR4, R64 ;  /* 0x00000000400472ca */ /* 0x000fe400000e0000 */
[----:B------:R-:W-:Y:S02]  /*8cc0*/  ISETP.NE.U32.AND P4, PT, R54, RZ, PT ;  /* 0x000000ff3600720c */ /* 0x000fe40003f85070 */
[----:B------:R-:W-:Y:S02]  /*8cd0*/  ISETP.NE.U32.AND P2, PT, RZ, UR60, PT ;  /* 0x0000003cff007c0c */ /* 0x000fe4000bf45070 */
[----:B------:R-:W-:Y:S02]  /*8ce0*/  ISETP.NE.AND.EX P4, PT, R55, RZ, PT, P4 ;  /* 0x000000ff3700720c */ /* 0x000fe40003f85340 */
[----:B------:R-:W-:Y:S01]  /*8cf0*/  ISETP.NE.AND.EX P2, PT, RZ, UR61, PT, P2 ;  /* 0x0000003dff007c0c */ /* 0x000fe2000bf45320 */
[----:B------:R-:W-:Y:S02]  /*8d00*/  UISETP.NE.AND UP2, UPT, UR6, URZ, UPT ;  /* 0x000000ff0600728c */ /* 0x000fe4000bf45270 */
[----:B------:R-:W-:Y:S04]  /*8d10*/  UISETP.NE.U32.AND UP0, UPT, UR5, URZ, UPT ;  /* 0x000000ff0500728c */ /* 0x000fe8000bf05070 */
[----:B------:R-:W-:Y:S01]  /*8d20*/  UISETP.NE.AND.EX UP1, UPT, UR4, URZ, UPT, UP0 ;  /* 0x000000ff0400728c */ /* 0x000fe2000bf25300 */
[----:B------:R-:W-:Y:S01]  /*8d30*/  PLOP3.LUT P1, PT, PT, PT, UP2, 0x80, 0x8 ;  /* 0x000000000008781c */ /* 0x000fe20003f2f028 */
[----:B------:R-:W-:Y:S03]  /*8d40*/  UPLOP3.LUT UP0, UPT, UPT, UPT, UPT, 0x40, 0x4 ;  /* 0x000000000004789c */ /* 0x000fe60003f0e870 */
[----:B------:R-:W-:Y:S06]  /*8d50*/  @UP2 UPLOP3.LUT UP0, UPT, UPT, UPT, UP1, 0x80, 0x8 ;  /* 0x000000000008289c */ /* 0x000fec0003f0f010 */
[----:B------:R-:W-:Y:S01]  /*8d60*/  PLOP3.LUT P0, PT, PT, PT, UP0, 0x80, 0x8 ;  /* 0x000000000008781c */ /* 0x000fe20003f0f008 */
[----:B------:R-:W-:Y:S01]  /*8d70*/  @!UPT UIADD3 URZ, UPT, UPT, URZ, URZ, URZ ;  /* 0x000000fffffff290 */ /* 0x000fe2000fffe0ff */
[----:B------:R-:W-:Y:S11]  /*8d80*/  BRA.U !UP1, `(.L_x_85) ;  /* 0x0000000109407547 */ /* 0x000ff6000b800000 */
[----:B------:R-:W-:Y:S01]  /*8d90*/  UISETP.NE.U32.AND UP0, UPT, UR60, URZ, UPT ;  /* 0x000000ff3c00728c */ /* 0x000fe2000bf05070 */
[----:B------:R-:W-:Y:S01]  /*8da0*/  R2UR UR6, R65 ;  /* 0x00000000410672ca */ /* 0x000fe200000e0000 */
[----:B------:R-:W1:Y:S01]  /*8db0*/  LDCU.64 UR8, c[0x0][0x358] ;  /* 0x00006b00ff0877ac */ /* 0x000e620008000a00 */
[----:B------:R-:W-:Y:S02]  /*8dc0*/  HFMA2 R62, -RZ, RZ, 0, 5.9604644775390625e-08 ;  /* 0x00000001ff3e7431 */ /* 0x000fe400000001ff */
[----:B------:R-:W-:Y:S01]  /*8dd0*/  IMAD.MOV.U32 R0, RZ, RZ, 0x1 ;  /* 0x00000001ff007424 */ /* 0x000fe200078e00ff */
[----:B------:R-:W-:Y:S06]  /*8de0*/  UISETP.NE.AND.EX UP0, UPT, UR61, URZ, UPT, UP0 ;  /* 0x000000ff3d00728c */ /* 0x000fec000bf05300 */
[----:B------:R-:W-:Y:S05]  /*8df0*/  PLOP3.LUT P3, PT, PT, PT, UP0, 0x80, 0x8 ;  /* 0x000000000008781c */ /* 0x000fea0003f6f008 */
[----:B------:R-:W2:Y:S01]  /*8e00*/  @UP0 LDCU.64 UR4, c[0x0][0x988] ;  /* 0x00013100ff0407ac */ /* 0x000ea20008000a00 */
[----:B------:R-:W-:Y:S07]  /*8e10*/  @UP0 UIMAD UR6, UR53, UR6, URZ ;  /* 0x00000006350602a4 */ /* 0x000fee000f8e02ff */
[----:B------:R-:W-:Y:S01]  /*8e20*/  @!P3 PRMT R62, R0, 0x7610, R62 ;  /* 0x00007610003eb816 */ /* 0x000fe2000000003e */
[----:B--2---:R-:W-:Y:S06]  /*8e30*/  @UP0 UIMAD.WIDE UR4, UR6, 0x4, UR4 ;  /* 0x00000004060408a5 */ /* 0x004fec000f8e0204 */
[----:B------:R-:W-:Y:S02]  /*8e40*/  IMAD.U32 R4, RZ, RZ, UR4 ;  /* 0x00000004ff047e24 */ /* 0x000fe4000f8e00ff */
[----:B------:R-:W-:Y:S03]  /*8e50*/  IMAD.U32 R5, RZ, RZ, UR5 ;  /* 0x00000005ff057e24 */ /* 0x000fe6000f8e00ff */
[----:B------:R-:W2:Y:S02]  /*8e60*/  @!UP0 LDCU UR4, c[0x0][0x980] ;  /* 0x00013000ff0487ac */ /* 0x000ea40008000800 */
[----:B-1---5:R1:W5:Y:S02]  /*8e70*/  @P3 LDG.E R27, desc[UR8][R4.64] ;  /* 0x00000008041b3981 */ /* 0x022364000c1e1900 */
[----:B-12---:R-:W-:Y:S02]  /*8e80*/  @!P3 MOV R27, UR4 ;  /* 0x00000004001bbc02 */ /* 0x006fe40008000f00 */
.L_x_85:
[----:B------:R-:W-:Y:S05]  /*8e90*/  @!P4 BRA `(.L_x_86) ;  /* 0x000000000024c947 */ /* 0x000fea0003800000 */
[----:B------:R-:W-:Y:S01]  /*8ea0*/  ISETP.NE.U32.AND P3, PT, R52, RZ, PT ;  /* 0x000000ff3400720c */ /* 0x000fe20003f65070 */
[----:B------:R-:W1:Y:S03]  /*8eb0*/  LDCU.64 UR4, c[0x0][0x358] ;  /* 0x00006b00ff0477ac */ /* 0x000e660008000a00 */
[----:B------:R-:W-:Y:S11]  /*8ec0*/  ISETP.NE.AND.EX P3, PT, R53, RZ, PT, P3 ;  /* 0x000000ff3500720c */ /* 0x000ff60003f65330 */
[----:B------:R-:W-:Y:S02]  /*8ed0*/  @!UPT UIADD3 URZ, UPT, UPT, URZ, URZ, URZ ;  /* 0x000000fffffff290 */ /* 0x000fe4000fffe0ff */
[----:B------:R-:W2:Y:S01]  /*8ee0*/  @P3 LDC.64 R4, c[0x0][0x9a8] ;  /* 0x00026a00ff043b82 */ /* 0x000ea20000000a00 */
[----:B------:R-:W-:Y:S04]  /*8ef0*/  @P3 IMAD R0, R54, UR53, RZ ;  /* 0x0000003536003c24 */ /* 0x000fe8000f8e02ff */
[----:B--2---:R-:W-:Y:S05]  /*8f00*/  @P3 IMAD.WIDE R4, R0, 0x4, R4 ;  /* 0x0000000400043825 */ /* 0x004fea00078e0204 */
[----:B-1---5:R1:W5:Y:S02]  /*8f10*/  @P3 LDG.E R24, desc[UR4][R4.64] ;  /* 0x0000000404183981 */ /* 0x022364000c1e1900 */
[----:B-1----:R-:W2:Y:S02]  /*8f20*/  @!P3 LDC R24, c[0x0][0x9a0] ;  /* 0x00026800ff18bb82 */ /* 0x002ea40000000800 */
.L_x_86:
[----:B-----5:R-:W-:Y:S01]  /*8f30*/  FSETP.NEU.AND P3, PT, R27, RZ, PT ;  /* 0x000000ff1b00720b */ /* 0x020fe20003f6d000 */
[----:B------:R-:W1:Y:S01]  /*8f40*/  LDCU.128 UR12, c[0x0][0xb90] ;  /* 0x00017200ff0c77ac */ /* 0x000e620008000c00 */
[----:B------:R-:W-:Y:S01]  /*8f50*/  SEL R5, RZ, 0xffffffff, P2 ;  /* 0xffffffffff057807 */ /* 0x000fe20001000000 */
[----:B------:R-:W-:Y:S01]  /*8f60*/  BSSY B1, `(.L_x_87) ;  /* 0x0000067000017945 */ /* 0x000fe20003800000 */
[----:B------:R-:W-:Y:S01]  /*8f70*/  @P1 LOP3.LUT P2, RZ, R62, 0xff, RZ, 0xc0, !PT ;  /* 0x000000ff3eff1812 */ /* 0x000fe2000784c0ff */
[----:B------:R-:W-:Y:S01]  /*8f80*/  IMAD.MOV.U32 R84, RZ, RZ, 0x1 ;  /* 0x00000001ff547424 */ /* 0x000fe200078e00ff */
[----:B------:R-:W-:Y:S01]  /*8f90*/  @P1 SEL R4, RZ, 0xffffffff, P3 ;  /* 0xffffffffff041807 */ /* 0x000fe20001800000 */
[----:B------:R-:W-:Y:S01]  /*8fa0*/  IMAD.IADD R25, R23, 0x1, R2 ;  /* 0x0000000117197824 */ /* 0x000fe200078e0202 */
[----:B------:R-:W-:Y:S01]  /*8fb0*/  LEA R83, R22, UR49, 0x3 ;  /* 0x0000003116537c11 */ /* 0x000fe2000f8e18ff */
[----:B------:R-:W3:Y:S01]  /*8fc0*/  LDCU UR11, c[0x0][0xba0] ;  /* 0x00017400ff0b77ac */ /* 0x000ee20008000800 */
[----:B------:R-:W-:Y:S01]  /*8fd0*/  @P0 SEL R4, R5, R4, !P2 ;  /* 0x0000000405040207 */ /* 0x000fe20005000000 */
[----:B------:R-:W-:Y:S01]  /*8fe0*/  IMAD.U32 R35, RZ, RZ, UR50 ;  /* 0x00000032ff237e24 */ /* 0x000fe2000f8e00ff */
[----:B------:R-:W-:Y:S01]  /*8ff0*/  SHF.L.U32 R0, R59, 0x1f, RZ ;  /* 0x0000001f3b007819 */ /* 0x000fe200000006ff */
[----:B------:R-:W-:Y:S01]  /*9000*/  ULOP3.LUT UR4, UR55, 0x1, URZ, 0x3c, !UPT ;  /* 0x0000000137047892 */ /* 0x000fe2000f8e3cff */
[----:B------:R-:W-:Y:S01]  /*9010*/  @P1 LOP3.LUT R4, R4, 0x1, RZ, 0xc0, !PT ;  /* 0x0000000104041812 */ /* 0x000fe200078ec0ff */
[----:B------:R-:W-:Y:S01]  /*9020*/  USHF.L.U32 UR8, UR51, 0x6, URZ ;  /* 0x0000000633087899 */ /* 0x000fe200080006ff */
[----:B------:R-:W-:Y:S02]  /*9030*/  R2UR UR5, R68 ;  /* 0x00000000440572ca */ /* 0x000fe400000e0000 */
[----:B------:R-:W-:Y:S02]  /*9040*/  CS2R R38, SRZ ;  /* 0x0000000000267805 */ /* 0x000fe4000001ff00 */
[----:B------:R-:W-:Y:S01]  /*9050*/  ISETP.NE.U32.OR P5, PT, R4, 0x1, !P1 ;  /* 0x000000010400780c */ /* 0x000fe20004fa5470 */
[----:B------:R-:W-:Y:S01]  /*9060*/  IMAD.U32 R4, RZ, RZ, UR50 ;  /* 0x00000032ff047e24 */ /* 0x000fe2000f8e00ff */
[----:B------:R-:W-:Y:S01]  /*9070*/  R2UR UR6, R67 ;  /* 0x00000000430672ca */ /* 0x000fe200000e0000 */
[----:B------:R-:W-:Y:S01]  /*9080*/  IMAD.U32 R34, RZ, RZ, UR4 ;  /* 0x00000004ff227e24 */ /* 0x000fe2000f8e00ff */
[----:B------:R-:W-:Y:S01]  /*9090*/  R2UR UR10, R69 ;  /* 0x00000000450a72ca */ /* 0x000fe200000e0000 */
[----:B------:R-:W-:Y:S01]  /*90a0*/  IMAD.U32 R77, RZ, RZ, UR8 ;  /* 0x00000008ff4d7e24 */ /* 0x000fe2000f8e00ff */
[----:B------:R-:W-:Y:S02]  /*90b0*/  LEA R3, R4, UR49, 0x3 ;  /* 0x0000003104037c11 */ /* 0x000fe4000f8e18ff */
[----:B------:R-:W-:Y:S02]  /*90c0*/  CS2R R36, SRZ ;  /* 0x0000000000247805 */ /* 0x000fe4000001ff00 */
[----:B------:R-:W-:Y:S02]  /*90d0*/  R2UR UR9, R66 ;  /* 0x00000000420972ca */ /* 0x000fe400000e0000 */
[----:B------:R-:W-:Y:S02]  /*90e0*/  CS2R R42, SRZ ;  /* 0x00000000002a7805 */ /* 0x000fe4000001ff00 */
[----:B------:R-:W-:Y:S01]  /*90f0*/  PLOP3.LUT P2, PT, PT, PT, UP1, 0x80, 0x8 ;  /* 0x000000000008781c */ /* 0x000fe20003f4f018 */
[----:B------:R-:W-:Y:S01]  /*9100*/  UIMAD.WIDE.U32 UR4, UR8, UR5, URZ ;  /* 0x00000005080472a5 */ /* 0x000fe2000f8e00ff */
[----:B------:R-:W-:Y:S02]  /*9110*/  LOP3.LUT P4, R78, R62, 0xff, RZ, 0xc0, !PT ;  /* 0x000000ff3e4e7812 */ /* 0x000fe4000788c0ff */
[----:B------:R-:W-:Y:S02]  /*9120*/  CS2R R40, SRZ ;  /* 0x0000000000287805 */ /* 0x000fe4000001ff00 */
[----:B------:R-:W-:Y:S01]  /*9130*/  @P5 SHF.L.U32 R8, R34, 0x1f, RZ ;  /* 0x0000001f22085819 */ /* 0x000fe200000006ff */
[----:B------:R-:W-:Y:S01]  /*9140*/  USHF.R.U32.HI UR5, URZ, UR6, UR5 ;  /* 0x00000006ff057299 */ /* 0x000fe20008011605 */
[----:B------:R-:W-:Y:S01]  /*9150*/  SEL R4, RZ, 0xffffffff, P3 ;  /* 0xffffffffff047807 */ /* 0x000fe20001800000 */
[----:B------:R-:W-:Y:S01]  /*9160*/  UISETP.NE.AND UP0, UPT, UR10, 0x1, UPT ;  /* 0x000000010a00788c */ /* 0x000fe2000bf05270 */
[----:B------:R-:W4:Y:S01]  /*9170*/  @P5 SYNCS.PHASECHK.TRANS64.TRYWAIT P1, [R3+URZ+0x60], R8 ;  /* 0x00006008030055a7 */ /* 0x000f2200080211ff */
[----:B------:R-:W-:Y:S02]  /*9180*/  P2R R80, PR, RZ, 0x20 ;  /* 0x00000020ff507803 */ /* 0x000fe40000000000 */
[----:B------:R-:W-:Y:S01]  /*9190*/  CS2R R46, SRZ ;  /* 0x00000000002e7805 */ /* 0x000fe2000001ff00 */
[----:B------:R-:W-:Y:S01]  /*91a0*/  USEL UR5, UR8, UR5, !UP0 ;  /* 0x0000000508057287 */ /* 0x000fe2000c000000 */
[----:B------:R-:W-:Y:S01]  /*91b0*/  CS2R R44, SRZ ;  /* 0x00000000002c7805 */ /* 0x000fe2000001ff00 */
[----:B------:R-:W-:Y:S01]  /*91c0*/  UISETP.NE.AND UP0, UPT, UR9, 0x1, UPT ;  /* 0x000000010900788c */ /* 0x000fe2000bf05270 */
[----:B------:R-:W-:Y:S02]  /*91d0*/  @P2 SEL R4, R5, R4, !P4 ;  /* 0x0000000405042207 */ /* 0x000fe40006000000 */
[----:B------:R-:W-:Y:S02]  /*91e0*/  CS2R R50, SRZ ;  /* 0x0000000000327805 */ /* 0x000fe4000001ff00 */
[----:B------:R-:W-:Y:S01]  /*91f0*/  CS2R R48, SRZ ;  /* 0x0000000000307805 */ /* 0x000fe2000001ff00 */
[----:B------:R-:W-:Y:S01]  /*9200*/  IMAD R6, RZ, RZ, -UR5 ;  /* 0x80000005ff067e24 */ /* 0x000fe2000f8e02ff */
[----:B------:R-:W-:Y:S01]  /*9210*/  LOP3.LUT R4, R4, 0x1, RZ, 0xc0, !PT ;  /* 0x0000000104047812 */ /* 0x000fe200078ec0ff */
[----:B------:R-:W-:Y:S02]  /*9220*/  IMAD.U32 R76, RZ, RZ, UR5 ;  /* 0x00000005ff4c7e24 */ /* 0x000fe4000f8e00ff */
[----:B------:R-:W-:Y:S01]  /*9230*/  IMAD R77, R6, UR10, R77 ;  /* 0x0000000a064d7c24 */ /* 0x000fe2000f8e024d */
[----:B------:R2:W2:Y:S01]  /*9240*/  SYNCS.PHASECHK.TRANS64.TRYWAIT P0, [R83+URZ+0xb0], R0 ;  /* 0x0000b000530075a7 */ /* 0x0004a200080011ff */
[----:B-1----:R-:W-:Y:S07]  /*9250*/  UIMAD.WIDE.U32 UR6, UR5, UR12, URZ ;  /* 0x0000000c050672a5 */ /* 0x002fee000f8e00ff */
[----:B------:R-:W-:Y:S02]  /*9260*/  UMOV UR4, UR7 ;  /* 0x0000000700047c82 */ /* 0x000fe40008000000 */
[----:B------:R-:W-:Y:S04]  /*9270*/  USHF.R.U32.HI UR4, URZ, UR13, UR4 ;  /* 0x0000000dff047299 */ /* 0x000fe80008011604 */
[----:B------:R-:W-:Y:S02]  /*9280*/  USEL UR4, UR5, UR4, !UP0 ;  /* 0x0000000405047287 */ /* 0x000fe4000c000000 */
[----:B------:R-:W-:Y:S02]  /*9290*/  UISETP.NE.AND UP0, UPT, UR14, 0x1, UPT ;  /* 0x000000010e00788c */ /* 0x000fe4000bf05270 */
[----:B------:R-:W-:Y:S02]  /*92a0*/  UIMAD.WIDE.U32 UR6, UR4, UR15, URZ ;  /* 0x0000000f040672a5 */ /* 0x000fe4000f8e00ff */
[----:B------:R-:W-:Y:S02]  /*92b0*/  IMAD.U32 R75, RZ, RZ, UR4 ;  /* 0x00000004ff4b7e24 */ /* 0x000fe4000f8e00ff */
[----:B------:R-:W-:Y:S01]  /*92c0*/  PLOP3.LUT P2, PT, PT, PT, UP0, 0x80, 0x8 ;  /* 0x000000000008781c */ /* 0x000fe20003f4f008 */
[----:B------:R-:W-:Y:S02]  /*92d0*/  IMAD R7, RZ, RZ, -UR4 ;  /* 0x80000004ff077e24 */ /* 0x000fe4000f8e02ff */
[----:B------:R-:W-:Y:S01]  /*92e0*/  UMOV UR6, UR7 ;  /* 0x0000000700067c82 */ /* 0x000fe20008000000 */
[----:B------:R-:W-:Y:S01]  /*92f0*/  IMAD.U32 R74, RZ, RZ, UR4 ;  /* 0x00000004ff4a7e24 */ /* 0x000fe2000f8e00ff */
[----:B---3--:R-:W-:Y:S01]  /*9300*/  USHF.R.U32.HI UR6, URZ, UR11, UR6 ;  /* 0x0000000bff067299 */ /* 0x008fe20008011606 */
[----:B------:R-:W-:Y:S05]  /*9310*/  IMAD R76, R7, UR9, R76 ;  /* 0x00000009074c7c24 */ /* 0x000fea000f8e024c */
[----:B------:R-:W-:Y:S02]  /*9320*/  SEL R75, R75, UR6, !P2 ;  /* 0x000000064b4b7c07 */ /* 0x000fe4000d000000 */
[----:B------:R-:W-:Y:S03]  /*9330*/  ISETP.NE.U32.AND P2, PT, R4, 0x1, PT ;  /* 0x000000010400780c */ /* 0x000fe60003f45070 */
[----:B------:R-:W-:Y:S01]  /*9340*/  IMAD.MOV R5, RZ, RZ, -R75 ;  /* 0x000000ffff057224 */ /* 0x000fe200078e0a4b */
[----:B------:R-:W-:Y:S03]  /*9350*/  P2R R85, PR, RZ, 0x4 ;  /* 0x00000004ff557803 */ /* 0x000fe60000000000 */
[----:B------:R-:W-:Y:S01]  /*9360*/  IMAD R74, R5, UR14, R74 ;  /* 0x0000000e054a7c24 */ /* 0x000fe2000f8e024a */
[----:B----4-:R-:W-:Y:S01]  /*9370*/  @P5 SEL R84, RZ, 0x1, !P1 ;  /* 0x00000001ff545807 */ /* 0x010fe20004800000 */
[----:B------:R-:W-:Y:S06]  /*9380*/  @!P5 BRA `(.L_x_88) ;  /* 0x000000000090d947 */ /* 0x000fec0003800000 */
[----:B------:R-:W-:Y:S01]  /*9390*/  HFMA2 R47, -RZ, RZ, 0, 0 ;  /* 0x00000000ff2f7431 */ /* 0x000fe200000001ff */
[----:B------:R-:W-:Y:S01]  /*93a0*/  ISETP.NE.AND P1, PT, R84, RZ, PT ;  /* 0x000000ff5400720c */ /* 0x000fe20003f25270 */
[----:B------:R-:W-:Y:S01]  /*93b0*/  IMAD.U32 R5, RZ, RZ, UR50 ;  /* 0x00000032ff057e24 */ /* 0x000fe2000f8e00ff */
[----:B------:R-:W-:Y:S11]  /*93c0*/  BSSY B0, `(.L_x_89) ;  /* 0x0000005000007945 */ /* 0x000ff60003800000 */
[----:B------:R-:W-:Y:S05]  /*93d0*/  @P1 BRA `(.L_x_90) ;  /* 0x00000000000c1947 */ /* 0x000fea0003800000 */
[----:B------:R-:W-:Y:S04]  /*93e0*/  SHF.L.U32 R2, R34, 0x1f, RZ ;  /* 0x0000001f22027819 */ /* 0x000fe800000006ff */
[----:B------:R-:W1:Y:S02]  /*93f0*/  SYNCS.PHASECHK.TRANS64.TRYWAIT P1, [R3+URZ+0x60], R2 ;  /* 0x00006002030075a7 */ /* 0x000e6400080211ff */
[----:B-1----:R-:W-:Y:S05]  /*9400*/  @!P1 BRA `(.L_x_91) ;  /* 0x0000002000449947 */ /* 0x002fea0003800000 */
.L_x_90:
[----:B------:R-:W-:Y:S05]  /*9410*/  BSYNC B0 ;  /* 0x0000000000007941 */ /* 0x000fea0003800000 */
.L_x_89:
[----:B------:R-:W-:Y:S01]  /*9420*/  ISETP.NE.AND P1, PT, R85, RZ, PT ;  /* 0x000000ff5500720c */ /* 0x000fe20003f25270 */
[----:B------:R-:W-:Y:S01]  /*9430*/  IMAD.MOV.U32 R46, RZ, RZ, RZ ;  /* 0x000000ffff2e7224 */ /* 0x000fe200078e00ff */
[----:B------:R-:W-:Y:S02]  /*9440*/  CS2R R44, SRZ ;  /* 0x00000000002c7805 */ /* 0x000fe4000001ff00 */
[----:B------:R-:W-:Y:S02]  /*9450*/  CS2R R50, SRZ ;  /* 0x0000000000327805 */ /* 0x000fe4000001ff00 */
[----:B------:R-:W-:Y:S02]  /*9460*/  CS2R R48, SRZ ;  /* 0x0000000000307805 */ /* 0x000fe4000001ff00 */
[----:B------:R-:W-:Y:S02]  /*9470*/  CS2R R42, SRZ ;  /* 0x00000000002a7805 */ /* 0x000fe4000001ff00 */
[----:B------:R-:W-:Y:S02]  /*9480*/  CS2R R40, SRZ ;  /* 0x0000000000287805 */ /* 0x000fe4000001ff00 */
[----:B------:R-:W-:Y:S02]  /*9490*/  CS2R R38, SRZ ;  /* 0x0000000000267805 */ /* 0x000fe4000001ff00 */
[----:B------:R-:W-:Y:S01]  /*94a0*/  CS2R R36, SRZ ;  /* 0x0000000000247805 */ /* 0x000fe2000001ff00 */
[----:B------:R-:W-:Y:S01]  /*94b0*/  @P1 IMAD R5, R5, 0x800, R60 ;  /* 0x0000080005051824 */ /* 0x000fe200078e023c */
[----:B------:R-:W-:Y:S05]  /*94c0*/  @P1 WARPSYNC.ALL ;  /* 0x0000000000001948 */ /* 0x000fea0003800000 */
[----:B------:R-:W-:Y:S01]  /*94d0*/  @P1 LEA R5, R5, UR49, 0x2 ;  /* 0x0000003105051c11 */ /* 0x000fe2000f8e10ff */
[----:B------:R-:W-:Y:S04]  /*94e0*/  UIADD3 UR4, UPT, UPT, UR50, 0x1, URZ ;  /* 0x0000000132047890 */ /* 0x000fe8000fffe0ff */
[----:B------:R3:W4:Y:S01]  /*94f0*/  @P1 LDSM.16.M88.4 R48, [R5+0x400] ;  /* 0x000400000530183b */ /* 0x0007220000000200 */
[----:B-1----:R-:W-:Y:S01]  /*9500*/  @P1 VIADD R2, R5, 0x400 ;  /* 0x0000040005021836 */ /* 0x002fe20000000000 */
[----:B------:R-:W-:Y:S01]  /*9510*/  UISETP.NE.AND UP0, UPT, UR4, 0x3, UPT ;  /* 0x000000030400788c */ /* 0x000fe2000bf05270 */
[C-C-:B------:R-:W-:Y:S02]  /*9520*/  @P1 IMAD R3, R72.reuse, 0x4, R5.reuse ;  /* 0x0000000448031824 */ /* 0x140fe400078e0205 */
[C---:B------:R-:W-:Y:S01]  /*9530*/  @P1 IMAD R7, R71.reuse, 0x4, R2 ;  /* 0x0000000447071824 */ /* 0x040fe200078e0202 */
[----:B------:R-:W-:Y:S01]  /*9540*/  USEL UR5, URZ, 0x1, UP0 ;  /* 0x00000001ff057887 */ /* 0x000fe20008000000 */
[----:B------:R-:W-:Y:S01]  /*9550*/  @P1 IMAD R2, R71, 0x4, R5 ;  /* 0x0000000447021824 */ /* 0x000fe200078e0205 */
[----:B------:R3:W1:Y:S01]  /*9560*/  @P1 LDSM.16.M88.4 R44, [R3+0x400] ;  /* 0x00040000032c183b */ /* 0x0006620000000200 */
[----:B------:R-:W-:Y:S01]  /*9570*/  @P1 IMAD R4, R72, 0x4, R7 ;  /* 0x0000000448041824 */ /* 0x000fe200078e0207 */
[----:B------:R-:W-:Y:S02]  /*9580*/  USEL UR4, UR4, URZ, UP0 ;  /* 0x000000ff04047287 */ /* 0x000fe40008000000 */
[----:B------:R3:W1:Y:S01]  /*9590*/  @P1 LDSM.16.M88.4 R40, [R2+0x400] ;  /* 0x000400000228183b */ /* 0x0006620000000200 */
[----:B------:R-:W-:Y:S03]  /*95a0*/  LOP3.LUT R34, R34, UR5, RZ, 0x3c, !PT ;  /* 0x0000000522227c12 */ /* 0x000fe6000f8e3cff */
[----:B------:R3:W1:Y:S01]  /*95b0*/  @P1 LDSM.16.M88.4 R36, [R4] ;  /* 0x000000000424183b */ /* 0x0006620000000200 */
[----:B------:R-:W-:Y:S03]  /*95c0*/  IMAD.U32 R35, RZ, RZ, UR4 ;  /* 0x00000004ff237e24 */ /* 0x000fe6000f8e00ff */
.L_x_88:
[----:B------:R-:W-:Y:S05]  /*95d0*/  BSYNC B1 ;  /* 0x0000000000017941 */ /* 0x000fea0003800000 */
.L_x_87:
[----:B---3--:R-:W-:Y:S04]  /*95e0*/  SHF.R.U32.HI R2, RZ, 0x15, R25 ;  /* 0x00000015ff027819 */ /* 0x008fe80000011619 */
[----:B------:R-:W-:Y:S01]  /*95f0*/  LOP3.LUT P1, RZ, R2, 0x3, R63, 0x48, !PT ;  /* 0x0000000302ff7812 */ /* 0x000fe2000782483f */
[----:B------:R-:W-:Y:S01]  /*9600*/  @!UPT UIADD3 URZ, UPT, UPT, URZ, URZ, URZ ;  /* 0x000000fffffff290 */ /* 0x000fe2000fffe0ff */
[----:B--2---:R-:W-:Y:S11]  /*9610*/  @P0 BRA `(.L_x_92) ;  /* 0x0000000000080947 */ /* 0x004ff60003800000 */
[----:B------:R-:W2:Y:S02]  /*9620*/  SYNCS.PHASECHK.TRANS64.TRYWAIT P0, [R83+URZ+0xb0], R0 ;  /* 0x0000b000530075a7 */ /* 0x000ea400080011ff */
[----:B--2---:R-:W-:Y:S05]  /*9630*/  @!P0 BRA `(.L_x_93) ;  /* 0x0000001c00cc8947 */ /* 0x004fea0003800000 */
.L_x_92:
[----:B------:R-:W-:Y:S05]  /*9640*/  @!P1 BRA `(.L_x_94) ;  /* 0x0000000000409947 */ /* 0x000fea0003800000 */
[----:B------:R-:W3:Y:S01]  /*9650*/  LDCU.64 UR8, c[0x4][0x70] ;  /* 0x01000e00ff0877ac */ /* 0x000ee20008000a00 */
[----:B------:R-:W-:Y:S01]  /*9660*/  MOV R3, 0x0 ;  /* 0x0000000000037802 */ /* 0x000fe20000000f00 */
[----:B------:R-:W-:Y:S02]  /*9670*/  HFMA2 R12, -RZ, RZ, 0, 5.9604644775390625e-08 ;  /* 0x00000001ff0c7431 */ /* 0x000fe400000001ff */
[----:B------:R-:W-:Y:S02]  /*9680*/  IMAD.MOV.U32 R8, RZ, RZ, 0x192 ;  /* 0x00000192ff087424 */ /* 0x000fe400078e00ff */
[----:B------:R-:W-:Y:S01]  /*9690*/  IMAD.MOV.U32 R13, RZ, RZ, RZ ;  /* 0x000000ffff0d7224 */ /* 0x000fe200078e00ff */
[----:B------:R-:W5:Y:S01]  /*96a0*/  LDCU.64 UR6, c[0x4][0x78] ;  /* 0x01000f00ff0677ac */ /* 0x000f620008000a00 */
[----:B------:R-:W1:Y:S01]  /*96b0*/  LDC.64 R2, c[0x4][R3] ;  /* 0x0100000003027b82 */ /* 0x000e620000000a00 */
[----:B------:R-:W2:Y:S01]  /*96c0*/  LDCU.64 UR4, c[0x4][0x10] ;  /* 0x01000200ff0477ac */ /* 0x000ea20008000a00 */
[----:B---3--:R-:W-:Y:S01]  /*96d0*/  MOV R5, UR9 ;  /* 0x0000000900057c02 */ /* 0x008fe20008000f00 */
[----:B------:R-:W-:Y:S01]  /*96e0*/  IMAD.U32 R4, RZ, RZ, UR8 ;  /* 0x00000008ff047e24 */ /* 0x000fe2000f8e00ff */
[----:B-----5:R-:W-:Y:S01]  /*96f0*/  MOV R7, UR7 ;  /* 0x0000000700077c02 */ /* 0x020fe20008000f00 */
[----:B------:R-:W-:Y:S01]  /*9700*/  IMAD.U32 R6, RZ, RZ, UR6 ;  /* 0x00000006ff067e24 */ /* 0x000fe2000f8e00ff */
[----:B--2---:R-:W-:Y:S01]  /*9710*/  MOV R11, UR5 ;  /* 0x00000005000b7c02 */ /* 0x004fe20008000f00 */
[----:B------:R-:W-:Y:S02]  /*9720*/  IMAD.U32 R10, RZ, RZ, UR4 ;  /* 0x00000004ff0a7e24 */ /* 0x000fe4000f8e00ff */
[----:B------:R-:W-:Y:S07]  /*9730*/  LEPC R20, `(.L_x_94) ;  /* 0x000000001014794e */ /* 0x000fee0000000000 */
[----:B-1--4-:R-:W-:Y:S05]  /*9740*/  CALL.ABS.NOINC R2 ;  /* 0x0000000002007343 */ /* 0x012fea0003c00000 */
.L_x_94:
[----:B----4-:R-:W-:Y:S01]  /*9750*/  LOP3.LUT R20, R48, 0xffffe000, RZ, 0xc0, !PT ;  /* 0xffffe00030147812 */ /* 0x010fe200078ec0ff */
[----:B------:R-:W-:Y:S05]  /*9760*/  WARPSYNC.ALL ;  /* 0x0000000000007948 */ /* 0x000fea0003800000 */
[----:B------:R-:W-:Y:S01]  /*9770*/  R2UR UR4, R25 ;  /* 0x00000000190472ca */ /* 0x000fe200000e0000 */
[----:B------:R-:W-:Y:S01]  /*9780*/  IMAD.SHL.U32 R82, R71, 0x4, RZ ;  /* 0x0000000447527824 */ /* 0x000fe200078e00ff */
[----:B------:R-:W-:Y:S01]  /*9790*/  LOP3.LUT R21, R49, 0xffffe000, RZ, 0xc0, !PT ;  /* 0xffffe00031157812 */ /* 0x000fe200078ec0ff */
[----:B------:R-:W-:Y:S01]  /*97a0*/  IMAD.U32 R81, RZ, RZ, UR50 ;  /* 0x00000032ff517e24 */ /* 0x000fe2000f8e00ff */
[----:B------:R-:W-:Y:S01]  /*97b0*/  LOP3.LUT R26, R50, 0xffffe000, RZ, 0xc0, !PT ;  /* 0xffffe000321a7812 */ /* 0x000fe200078ec0ff */
[----:B------:R-:W-:Y:S01]  /*97c0*/  BSSY.RECONVERGENT B0, `(.L_x_95) ;  /* 0x000005d000007945 */ /* 0x000fe20003800200 */
[----:B------:R-:W-:Y:S01]  /*97d0*/  LOP3.LUT R32, R51, 0xffffe000, RZ, 0xc0, !PT ;  /* 0xffffe00033207812 */ /* 0x000fe200078ec0ff */
[----:B------:R-:W-:Y:S01]  /*97e0*/  IMAD R81, R81, 0x800, R60 ;  /* 0x0000080051517824 */ /* 0x000fe200078e023c */
[----:B-1----:R-:W-:Y:S02]  /*97f0*/  LOP3.LUT R33, R40, 0xffffe000, RZ, 0xc0, !PT ;  /* 0xffffe00028217812 */ /* 0x002fe400078ec0ff */
[----:B------:R-:W-:Y:S02]  /*9800*/  ISETP.NE.AND P0, PT, R61, RZ, PT ;  /* 0x000000ff3d00720c */ /* 0x000fe40003f05270 */
[----:B------:R-:W-:Y:S01]  /*9810*/  LEA R87, R81, UR49, 0x2 ;  /* 0x0000003151577c11 */ /* 0x000fe2000f8e10ff */
[----:B------:R-:W2:Y:S01]  /*9820*/  LDTM.16dp128bit.x8 R4, tmem[UR4] ;  /* 0x00000004000479ee */ /* 0x000ea20008180000 */
[----:B------:R-:W-:Y:S02]  /*9830*/  IMAD.SHL.U32 R81, R72, 0x4, RZ ;  /* 0x0000000448517824 */ /* 0x000fe400078e00ff */
[--C-:B------:R-:W-:Y:S03]  /*9840*/  IADD3 R86, PT, PT, R82, 0x400, R87.reuse ;  /* 0x0000040052567810 */ /* 0x100fe60007ffe057 */
[C---:B------:R-:W-:Y:S02]  /*9850*/  IADD3 R89, PT, PT, R81.reuse, 0x400, R87 ;  /* 0x0000040051597810 */ /* 0x040fe40007ffe057 */
[----:B------:R-:W-:Y:S02]  /*9860*/  IMAD.IADD R88, R81, 0x1, R86 ;  /* 0x0000000151587824 */ /* 0x000fe400078e0256 */
[C---:B--2---:R-:W-:Y:S01]  /*9870*/  FMUL R0, R24.reuse, R4 ;  /* 0x0000000418007220 */ /* 0x044fe20000400000 */
[C---:B------:R-:W-:Y:S01]  /*9880*/  FMUL R2, R24.reuse, R5 ;  /* 0x0000000518027220 */ /* 0x040fe20000400000 */
[C---:B------:R-:W-:Y:S01]  /*9890*/  FMUL R3, R24.reuse, R6 ;  /* 0x0000000618037220 */ /* 0x040fe20000400000 */
[----:B------:R-:W-:Y:S01]  /*98a0*/  FMUL R7, R24, R7 ;  /* 0x0000000718077220 */ /* 0x000fe20000400000 */
[C---:B------:R-:W-:Y:S01]  /*98b0*/  FFMA R28, R27.reuse, R20, R0 ;  /* 0x000000141b1c7223 */ /* 0x040fe20000000000 */
[----:B------:R-:W-:Y:S01]  /*98c0*/  LOP3.LUT R20, R44, 0xffffe000, RZ, 0xc0, !PT ;  /* 0xffffe0002c147812 */ /* 0x000fe200078ec0ff */
[C---:B------:R-:W-:Y:S01]  /*98d0*/  FFMA R29, R27.reuse, R21, R2 ;  /* 0x000000151b1d7223 */ /* 0x040fe20000000002 */
[----:B------:R-:W-:Y:S01]  /*98e0*/  LOP3.LUT R21, R46, 0xffffe000, RZ, 0xc0, !PT ;  /* 0xffffe0002e157812 */ /* 0x000fe200078ec0ff */
[----:B------:R-:W-:Y:S01]  /*98f0*/  FFMA R30, R27, R26, R3 ;  /* 0x0000001a1b1e7223 */ /* 0x000fe20000000003 */
[----:B------:R-:W-:Y:S01]  /*9900*/  LOP3.LUT R26, R45, 0xffffe000, RZ, 0xc0, !PT ;  /* 0xffffe0002d1a7812 */ /* 0x000fe200078ec0ff */
[C---:B------:R-:W-:Y:S01]  /*9910*/  FMUL R4, R24.reuse, R8 ;  /* 0x0000000818047220 */ /* 0x040fe20000400000 */
[----:B------:R-:W-:Y:S01]  /*9920*/  F2FP.TF32.F32.PACK_B R28, R28 ;  /* 0x0000001cff1c723e */ /* 0x000fe200024050ff */
[C---:B------:R-:W-:Y:S01]  /*9930*/  FMUL R5, R24.reuse, R9 ;  /* 0x0000000918057220 */ /* 0x040fe20000400000 */
[----:B------:R-:W-:Y:S01]  /*9940*/  F2FP.TF32.F32.PACK_B R29, R29 ;  /* 0x0000001dff1d723e */ /* 0x000fe200024050ff */
[C---:B------:R-:W-:Y:S01]  /*9950*/  FMUL R6, R24.reuse, R10 ;  /* 0x0000000a18067220 */ /* 0x040fe20000400000 */
[----:B------:R-:W-:Y:S01]  /*9960*/  F2FP.TF32.F32.PACK_B R30, R30 ;  /* 0x0000001eff1e723e */ /* 0x000fe200024050ff */
[----:B------:R-:W-:Y:S01]  /*9970*/  FFMA R31, R27, R32, R7 ;  /* 0x000000201b1f7223 */ /* 0x000fe20000000007 */
[----:B------:R-:W-:Y:S01]  /*9980*/  LOP3.LUT R32, R47, 0xffffe000, RZ, 0xc0, !PT ;  /* 0xffffe0002f207812 */ /* 0x000fe200078ec0ff */
[----:B------:R-:W-:Y:S01]  /*9990*/  FFMA R4, R27, R20, R4 ;  /* 0x000000141b047223 */ /* 0x000fe20000000004 */
[----:B------:R-:W-:Y:S01]  /*99a0*/  LOP3.LUT R20, R41, 0xffffe000, RZ, 0xc0, !PT ;  /* 0xffffe00029147812 */ /* 0x000fe200078ec0ff */
[----:B------:R-:W-:Y:S01]  /*99b0*/  FFMA R5, R27, R26, R5 ;  /* 0x0000001a1b057223 */ /* 0x000fe20000000005 */
[----:B------:R-:W-:Y:S01]  /*99c0*/  LOP3.LUT R26, R43, 0xffffe000, RZ, 0xc0, !PT ;  /* 0xffffe0002b1a7812 */ /* 0x000fe200078ec0ff */
[----:B------:R-:W-:Y:S01]  /*99d0*/  FMUL R11, R24, R11 ;  /* 0x0000000b180b7220 */ /* 0x000fe20000400000 */
[----:B------:R-:W-:Y:S01]  /*99e0*/  F2FP.TF32.F32.PACK_B R31, R31 ;  /* 0x0000001fff1f723e */ /* 0x000fe200024050ff */
[C---:B------:R-:W-:Y:S01]  /*99f0*/  FFMA R6, R27.reuse, R21, R6 ;  /* 0x000000151b067223 */ /* 0x040fe20000000006 */
[----:B------:R-:W-:Y:S01]  /*9a00*/  LOP3.LUT R21, R42, 0xffffe000, RZ, 0xc0, !PT ;  /* 0xffffe0002a157812 */ /* 0x000fe200078ec0ff */
[C---:B------:R-:W-:Y:S01]  /*9a10*/  FMUL R8, R24.reuse, R12 ;  /* 0x0000000c18087220 */ /* 0x040fe20000400000 */
[----:B------:R-:W-:Y:S01]  /*9a20*/  F2FP.TF32.F32.PACK_B R4, R4 ;  /* 0x00000004ff04723e */ /* 0x000fe200024050ff */
[C---:B------:R-:W-:Y:S01]  /*9a30*/  FMUL R9, R24.reuse, R13 ;  /* 0x0000000d18097220 */ /* 0x040fe20000400000 */
[----:B------:R-:W-:Y:S01]  /*9a40*/  F2FP.TF32.F32.PACK_B R5, R5 ;  /* 0x00000005ff05723e */ /* 0x000fe200024050ff */
[----:B------:R1:W-:Y:S01]  /*9a50*/  STSM.16.M88.4 [R87+0x400], R28 ;  /* 0x0004001c57007844 */ /* 0x0003e20000000200 */
[----:B------:R-:W-:Y:S01]  /*9a60*/  F2FP.TF32.F32.PACK_B R6, R6 ;  /* 0x00000006ff06723e */ /* 0x000fe200024050ff */
[C---:B------:R-:W-:Y:S01]  /*9a70*/  FMUL R10, R24.reuse, R14 ;  /* 0x0000000e180a7220 */ /* 0x040fe20000400000 */
[C---:B------:R-:W-:Y:S01]  /*9a80*/  FFMA R7, R27.reuse, R32, R11 ;  /* 0x000000201b077223 */ /* 0x040fe2000000000b */
[----:B------:R-:W-:Y:S01]  /*9a90*/  FMUL R15, R24, R15 ;  /* 0x0000000f180f7220 */ /* 0x000fe20000400000 */
[C---:B------:R-:W-:Y:S01]  /*9aa0*/  FFMA R8, R27.reuse, R33, R8 ;  /* 0x000000211b087223 */ /* 0x040fe20000000008 */
[----:B------:R-:W-:Y:S01]  /*9ab0*/  LOP3.LUT R33, R36, 0xffffe000, RZ, 0xc0, !PT ;  /* 0xffffe00024217812 */ /* 0x000fe200078ec0ff */
[C---:B------:R-:W-:Y:S01]  /*9ac0*/  FFMA R9, R27.reuse, R20, R9 ;  /* 0x000000141b097223 */ /* 0x040fe20000000009 */
[----:B------:R-:W-:Y:S01]  /*9ad0*/  FFMA R10, R27, R21, R10 ;  /* 0x000000151b0a7223 */ /* 0x000fe2000000000a */
[C---:B------:R-:W-:Y:S01]  /*9ae0*/  FMUL R12, R24.reuse, R16 ;  /* 0x00000010180c7220 */ /* 0x040fe20000400000 */
[----:B------:R-:W-:Y:S01]  /*9af0*/  LOP3.LUT R20, R37, 0xffffe000, RZ, 0xc0, !PT ;  /* 0xffffe00025147812 */ /* 0x000fe200078ec0ff */
[----:B------:R-:W-:Y:S01]  /*9b00*/  FFMA R11, R27, R26, R15 ;  /* 0x0000001a1b0b7223 */ /* 0x000fe2000000000f */
[----:B------:R-:W-:Y:S01]  /*9b10*/  FMUL R13, R24, R17 ;  /* 0x00000011180d7220 */ /* 0x000fe20000400000 */
[----:B------:R-:W-:Y:S01]  /*9b20*/  LOP3.LUT R21, R38, 0xffffe000, RZ, 0xc0, !PT ;  /* 0xffffe00026157812 */ /* 0x000fe200078ec0ff */
[C---:B------:R-:W-:Y:S01]  /*9b30*/  FMUL R14, R24.reuse, R18 ;  /* 0x00000012180e7220 */ /* 0x040fe20000400000 */
[----:B------:R-:W-:Y:S01]  /*9b40*/  LOP3.LUT R26, R39, 0xffffe000, RZ, 0xc0, !PT ;  /* 0xffffe000271a7812 */ /* 0x000fe200078ec0ff */
[----:B------:R-:W-:Y:S01]  /*9b50*/  FMUL R19, R24, R19 ;  /* 0x0000001318137220 */ /* 0x000fe20000400000 */
[----:B------:R-:W-:Y:S01]  /*9b60*/  F2FP.TF32.F32.PACK_B R7, R7 ;  /* 0x00000007ff07723e */ /* 0x000fe200024050ff */
[C---:B------:R-:W-:Y:S01]  /*9b70*/  FFMA R12, R27.reuse, R33, R12 ;  /* 0x000000211b0c7223 */ /* 0x040fe2000000000c */
[C---:B------:R-:W-:Y:S01]  /*9b80*/  FFMA R13, R27.reuse, R20, R13 ;  /* 0x000000141b0d7223 */ /* 0x040fe2000000000d */
[C---:B------:R-:W-:Y:S01]  /*9b90*/  FFMA R14, R27.reuse, R21, R14 ;  /* 0x000000151b0e7223 */ /* 0x040fe2000000000e */
[----:B------:R-:W-:Y:S01]  /*9ba0*/  FFMA R15, R27, R26, R19 ;  /* 0x0000001a1b0f7223 */ /* 0x000fe20000000013 */
[----:B------:R1:W-:Y:S01]  /*9bb0*/  STSM.16.M88.4 [R89], R4 ;  /* 0x0000000459007844 */ /* 0x0003e20000000200 */
[----:B------:R-:W-:Y:S02]  /*9bc0*/  F2FP.TF32.F32.PACK_B R8, R8 ;  /* 0x00000008ff08723e */ /* 0x000fe400024050ff */
[----:B------:R-:W-:Y:S02]  /*9bd0*/  F2FP.TF32.F32.PACK_B R9, R9 ;  /* 0x00000009ff09723e */ /* 0x000fe400024050ff */
[----:B------:R-:W-:Y:S02]  /*9be0*/  F2FP.TF32.F32.PACK_B R10, R10 ;  /* 0x0000000aff0a723e */ /* 0x000fe400024050ff */
[----:B------:R-:W-:Y:S02]  /*9bf0*/  F2FP.TF32.F32.PACK_B R11, R11 ;  /* 0x0000000bff0b723e */ /* 0x000fe400024050ff */
[----:B------:R-:W-:Y:S02]  /*9c00*/  F2FP.TF32.F32.PACK_B R12, R12 ;  /* 0x0000000cff0c723e */ /* 0x000fe400024050ff */
[----:B------:R-:W-:Y:S01]  /*9c10*/  F2FP.TF32.F32.PACK_B R13, R13 ;  /* 0x0000000dff0d723e */ /* 0x000fe200024050ff */
[----:B------:R1:W-:Y:S01]  /*9c20*/  STSM.16.M88.4 [R86], R8 ;  /* 0x0000000856007844 */ /* 0x0003e20000000200 */
[----:B------:R-:W-:Y:S02]  /*9c30*/  F2FP.TF32.F32.PACK_B R14, R14 ;  /* 0x0000000eff0e723e */ /* 0x000fe400024050ff */
[----:B------:R-:W-:Y:S05]  /*9c40*/  F2FP.TF32.F32.PACK_B R15, R15 ;  /* 0x0000000fff0f723e */ /* 0x000fea00024050ff */
[----:B------:R1:W-:Y:S01]  /*9c50*/  STSM.16.M88.4 [R88], R12 ;  /* 0x0000000c58007844 */ /* 0x0003e20000000200 */
[----:B------:R-:W-:Y:S01]  /*9c60*/  @!PT LDS RZ, [RZ] ;  /* 0x00000000fffff984 */ /* 0x000fe20000000800 */
[----:B------:R-:W-:Y:S01]  /*9c70*/  @!PT LDS RZ, [RZ] ;  /* 0x00000000fffff984 */ /* 0x000fe20000000800 */
[----:B------:R-:W-:Y:S01]  /*9c80*/  @!PT LDS RZ, [RZ] ;  /* 0x00000000fffff984 */ /* 0x000fe20000000800 */
[----:B------:R-:W-:Y:S01]  /*9c90*/  @!PT LDS RZ, [RZ] ;  /* 0x00000000fffff984 */ /* 0x000fe20000000800 */
[----:B------:R2:W-:Y:S07]  /*9ca0*/  MEMBAR.ALL.CTA ;  /* 0x0000000000007992 */ /* 0x0005ee0000008000 */
[----:B--2---:R-:W2:Y:S02]  /*9cb0*/  FENCE.VIEW.ASYNC.S ;  /* 0x00000000000073c6 */ /* 0x004ea40000000000 */
[----:B--2---:R-:W-:Y:S06]  /*9cc0*/  BAR.SYNC.DEFER_BLOCKING 0x1, 0x80 ;  /* 0x0042000000007b1d */ /* 0x004fec0000010000 */
[----:B------:R-:W-:Y:S05]  /*9cd0*/  @P0 BRA `(.L_x_96) ;  /* 0x00000000002c0947 */ /* 0x000fea0003800000 */
[----:B------:R-:W2:Y:S01]  /*9ce0*/  LDCU.64 UR6, c[0x0][0x348] ;  /* 0x00006900ff0677ac */ /* 0x000ea20008000a00 */
[----:B------:R-:W-:Y:S02]  /*9cf0*/  R2UR UR42, R77 ;  /* 0x000000004d2a72ca */ /* 0x000fe400000e0000 */
[----:B------:R-:W-:Y:S01]  /*9d00*/  R2UR UR43, R76 ;  /* 0x000000004c2b72ca */ /* 0x000fe200000e0000 */
[----:B------:R-:W-:Y:S01]  /*9d10*/  ULEA UR5, UR50, UR49, 0xd ;  /* 0x0000003132057291 */ /* 0x000fe2000f8e68ff */
[----:B------:R-:W-:Y:S02]  /*9d20*/  R2UR UR44, R74 ;  /* 0x000000004a2c72ca */ /* 0x000fe400000e0000 */
[----:B------:R-:W-:Y:S01]  /*9d30*/  R2UR UR45, R75 ;  /* 0x000000004b2d72ca */ /* 0x000fe200000e0000 */
[----:B------:R-:W-:Y:S02]  /*9d40*/  UIADD3 UR40, UPT, UPT, UR5, 0x400, URZ ;  /* 0x0000040005287890 */ /* 0x000fe4000fffe0ff */
[----:B--2---:R-:W-:Y:S04]  /*9d50*/  UIADD3 UR4, UP0, UPT, UR6, 0x780, URZ ;  /* 0x0000078006047890 */ /* 0x004fe8000ff1e0ff */
[----:B------:R-:W-:Y:S09]  /*9d60*/  UIADD3.X UR5, UPT, UPT, URZ, UR7, URZ, UP0, !UPT ;  /* 0x00000007ff057290 */ /* 0x000ff200087fe4ff */
[----:B------:R2:W-:Y:S02]  /*9d70*/  UTMASTG.5D.IM2COL [UR40], [UR4] ;  /* 0x00000028040073b5 */ /* 0x0005e40008060000 */
[----:B--2---:R0:W-:Y:S02]  /*9d80*/  UTMACMDFLUSH ;  /* 0x00000000000079b7 */ /* 0x0041e40000000000 */
.L_x_96:
[----:B------:R-:W-:Y:S05]  /*9d90*/  BSYNC.RECONVERGENT B0 ;  /* 0x0000000000007941 */ /* 0x000fea0003800200 */
.L_x_95:
[----:B------:R-:W-:Y:S01]  /*9da0*/  UIADD3 UR42, UPT, UPT, UR50, 0x1, URZ ;  /* 0x00000001322a7890 */ /* 0x000fe2000fffe0ff */
[----:B------:R-:W-:Y:S03]  /*9db0*/  BSSY.RECONVERGENT B0, `(.L_x_97) ;  /* 0x0000005000007945 */ /* 0x000fe60003800200 */
[----:B------:R-:W-:Y:S04]  /*9dc0*/  UISETP.NE.AND UP0, UPT, UR42, 0x3, UPT ;  /* 0x000000032a00788c */ /* 0x000fe8000bf05270 */
[----:B------:R-:W-:Y:S01]  /*9dd0*/  USEL UR40, UR42, URZ, UP0 ;  /* 0x000000ff2a287287 */ /* 0x000fe20008000000 */
[----:B------:R-:W-:Y:S11]  /*9de0*/  @P0 BRA `(.L_x_98) ;  /* 0x0000000000040947 */ /* 0x000ff60003800000 */
[----:B------:R-:W-:Y:S04]  /*9df0*/  DEPBAR.LE SB0, 0x1 ;  /* 0x000080400000791a */ /* 0x000fe80000000000 */
.L_x_98:
[----:B------:R-:W-:Y:S05]  /*9e00*/  BSYNC.RECONVERGENT B0 ;  /* 0x0000000000007941 */ /* 0x000fea0003800200 */
.L_x_97:
[----:B------:R-:W-:Y:S01]  /*9e10*/  BAR.SYNC.DEFER_BLOCKING 0x1, 0x80 ;  /* 0x0042000000007b1d */ /* 0x000fe20000010000 */
[----:B------:R-:W-:Y:S01]  /*9e20*/  ISETP.NE.AND P1, PT, R80, RZ, PT ;  /* 0x000000ff5000720c */ /* 0x000fe20003f25270 */
[----:B------:R-:W-:Y:S01]  /*9e30*/  UISETP.NE.AND UP0, UPT, UR54, URZ, UPT ;  /* 0x000000ff3600728c */ /* 0x000fe2000bf05270 */
[----:B------:R-:W-:Y:S11]  /*9e40*/  LEA R3, R35, UR49, 0x3 ;  /* 0x0000003123037c11 */ /* 0x000ff6000f8e18ff */
[----:B-1----:R-:W-:Y:S01]  /*9e50*/  @P1 SHF.L.U32 R4, R34, 0x1f, RZ ;  /* 0x0000001f22041819 */ /* 0x002fe200000006ff */
[----:B------:R-:W-:Y:S06]  /*9e60*/  BRA.U !UP0, `(.L_x_99) ;  /* 0x0000000108247547 */ /* 0x000fec000b800000 */
[----:B------:R-:W1:Y:S01]  /*9e70*/  S2R R0, SR_CgaCtaId ;  /* 0x0000000000007919 */ /* 0x000e620000008800 */
[----:B------:R-:W-:Y:S01]  /*9e80*/  IMAD.U32 R2, RZ, RZ, UR52 ;  /* 0x00000034ff027e24 */ /* 0x000fe2000f8e00ff */
[----:B------:R-:W-:Y:S04]  /*9e90*/  UIADD3 UR4, UPT, UPT, UR52, 0x1, URZ ;  /* 0x0000000134047890 */ /* 0x000fe8000fffe0ff */
[----:B------:R-:W-:Y:S01]  /*9ea0*/  @P1 LEA R2, R2, UR49, 0x3 ;  /* 0x0000003102021c11 */ /* 0x000fe2000f8e18ff */
[----:B------:R-:W-:Y:S04]  /*9eb0*/  UISETP.NE.AND UP0, UPT, UR4, 0x3, UPT ;  /* 0x000000030400788c */ /* 0x000fe8000bf05270 */
[----:B------:R-:W-:Y:S01]  /*9ec0*/  @P1 VIADD R5, R2, 0x78 ;  /* 0x0000007802051836 */ /* 0x000fe20000000000 */
[----:B------:R-:W-:Y:S04]  /*9ed0*/  USEL UR52, UR4, URZ, UP0 ;  /* 0x000000ff04347287 */ /* 0x000fe80008000000 */
[----:B-1----:R-:W-:Y:S04]  /*9ee0*/  @P1 PRMT R0, R0, 0x654, R5 ;  /* 0x0000065400001816 */ /* 0x002fe80000000005 */
[----:B------:R1:W-:Y:S04]  /*9ef0*/  @P1 SYNCS.ARRIVE.TRANS64.RED.A1T0 RZ, [R0+URZ], RZ ;  /* 0x000000ff00ff19a7 */ /* 0x0003e800081004ff */
.L_x_99:
[----:B------:R-:W2:Y:S01]  /*9f00*/  @P1 SYNCS.PHASECHK.TRANS64.TRYWAIT P0, [R3+URZ+0x60], R4 ;  /* 0x00006004030015a7 */ /* 0x000ea200080011ff */
[----:B------:R-:W-:Y:S01]  /*9f10*/  BSSY B1, `(.L_x_100) ;  /* 0x0000017000017945 */ /* 0x000fe20003800000 */
[----:B--2---:R-:W-:Y:S03]  /*9f20*/  @P1 SEL R84, RZ, 0x1, !P0 ;  /* 0x00000001ff541807 */ /* 0x004fe60004000000 */
[----:B------:R-:W-:Y:S05]  /*9f30*/  @!P1 BRA `(.L_x_101) ;  /* 0x0000000000509947 */ /* 0x000fea0003800000 */
[----:B------:R-:W-:Y:S01]  /*9f40*/  ISETP.NE.AND P1, PT, R85, RZ, PT ;  /* 0x000000ff5500720c */ /* 0x000fe20003f25270 */
[----:B------:R-:W-:Y:S01]  /*9f50*/  BSSY B0, `(.L_x_102) ;  /* 0x000000a000007945 */ /* 0x000fe20003800000 */
[----:B------:R-:W-:Y:S11]  /*9f60*/  ISETP.NE.AND P0, PT, R84, RZ, PT ;  /* 0x000000ff5400720c */ /* 0x000ff60003f05270 */
[----:B------:R-:W-:Y:S05]  /*9f70*/  @P1 IMAD R4, R35, 0x800, R60 ;  /* 0x0000080023041824 */ /* 0x000fea00078e023c */
[----:B------:R-:W-:Y:S05]  /*9f80*/  @P1 LEA R4, R4, UR49, 0x2 ;  /* 0x0000003104041c11 */ /* 0x000fea000f8e10ff */
[--C-:B-1----:R-:W-:Y:S02]  /*9f90*/  @P1 IMAD.IADD R0, R82, 0x1, R4.reuse ;  /* 0x0000000152001824 */ /* 0x102fe400078e0204 */
[----:B------:R-:W-:Y:S01]  /*9fa0*/  @P1 IMAD.IADD R2, R81, 0x1, R4 ;  /* 0x0000000151021824 */ /* 0x000fe200078e0204 */
[----:B------:R-:W-:Y:S06]  /*9fb0*/  @P0 BRA `(.L_x_103) ;  /* 0x00000000000c0947 */ /* 0x000fec0003800000 */
[----:B------:R-:W-:Y:S04]  /*9fc0*/  SHF.L.U32 R34, R34, 0x1f, RZ ;  /* 0x0000001f22227819 */ /* 0x000fe800000006ff */
[----:B------:R-:W1:Y:S02]  /*9fd0*/  SYNCS.PHASECHK.TRANS64.TRYWAIT P0, [R3+URZ+0x60], R34 ;  /* 0x00006022030075a7 */ /* 0x000e6400080011ff */
[----:B-1----:R-:W-:Y:S05]  /*9fe0*/  @!P0 BRA `(.L_x_104) ;  /* 0x0000001400748947 */ /* 0x002fea0003800000 */
.L_x_103:
[----:B------:R-:W-:Y:S05]  /*9ff0*/  BSYNC B0 ;  /* 0x0000000000007941 */ /* 0x000fea0003800000 */
.L_x_102:
[----:B------:R-:W-:Y:S11]  /*a000*/  ISETP.NE.AND P0, PT, R85, RZ, PT ;  /* 0x000000ff5500720c */ /* 0x000ff60003f05270 */
[----:B------:R-:W-:Y:S02]  /*a010*/  @!UPT UIADD3 URZ, UPT, UPT, URZ, URZ, URZ ;  /* 0x000000fffffff290 */ /* 0x000fe4000fffe0ff */
[----:B-1----:R-:W-:Y:S01]  /*a020*/  @P0 IADD3 R3, PT, PT, R81, R0, RZ ;  /* 0x0000000051030210 */ /* 0x002fe20007ffe0ff */
[----:B------:R-:W-:Y:S05]  /*a030*/  @P0 WARPSYNC.ALL ;  /* 0x0000000000000948 */ /* 0x000fea0003800000 */
[----:B------:R2:W3:Y:S04]  /*a040*/  @P0 LDSM.16.M88.4 R48, [R4+0x400] ;  /* 0x000400000430083b */ /* 0x0004e80000000200 */
[----:B------:R2:W4:Y:S04]  /*a050*/  @P0 LDSM.16.M88.4 R44, [R2+0x400] ;  /* 0x00040000022c083b */ /* 0x0005280000000200 */
[----:B------:R2:W1:Y:S04]  /*a060*/  @P0 LDSM.16.M88.4 R40, [R0+0x400] ;  /* 0x000400000028083b */ /* 0x0004680000000200 */
[----:B------:R2:W1:Y:S02]  /*a070*/  @P0 LDSM.16.M88.4 R36, [R3+0x400] ;  /* 0x000400000324083b */ /* 0x0004640000000200 */
.L_x_101:
[----:B------:R-:W-:Y:S05]  /*a080*/  BSYNC B1 ;  /* 0x0000000000017941 */ /* 0x000fea0003800000 */
.L_x_100:
[----:B-12---:R-:W-:Y:S05]  /*a090*/  VIADD R0, R25, 0x20 ;  /* 0x0000002019007836 */ /* 0x006fea0000000000 */
[----:B------:R-:W-:Y:S04]  /*a0a0*/  SHF.R.U32.HI R0, RZ, 0x15, R0 ;  /* 0x00000015ff007819 */ /* 0x000fe80000011600 */
[----:B------:R-:W-:Y:S11]  /*a0b0*/  LOP3.LUT P0, RZ, R0, 0x3, R63, 0x48, !PT ;  /* 0x0000000300ff7812 */ /* 0x000ff6000780483f */
[----:B------:R-:W-:Y:S02]  /*a0c0*/  @!UPT UIADD3 URZ, UPT, UPT, URZ, URZ, URZ ;  /* 0x000000fffffff290 */ /* 0x000fe4000fffe0ff */
[----:B------:R-:W-:Y:S05]  /*a0d0*/  @!P0 BRA `(.L_x_105) ;  /* 0x0000000000408947 */ /* 0x000fea0003800000 */
[----:B------:R-:W1:Y:S01]  /*a0e0*/  LDCU.64 UR8, c[0x4][0x70] ;  /* 0x01000e00ff0877ac */ /* 0x000e620008000a00 */
[----:B------:R-:W-:Y:S01]  /*a0f0*/  MOV R3, 0x0 ;  /* 0x0000000000037802 */ /* 0x000fe20000000f00 */
[----:B------:R-:W-:Y:S02]  /*a100*/  HFMA2 R12, -RZ, RZ, 0, 5.9604644775390625e-08 ;  /* 0x00000001ff0c7431 */ /* 0x000fe400000001ff */
[----:B------:R-:W-:Y:S02]  /*a110*/  IMAD.MOV.U32 R8, RZ, RZ, 0x192 ;  /* 0x00000192ff087424 */ /* 0x000fe400078e00ff */
[----:B------:R-:W-:Y:S01]  /*a120*/  IMAD.MOV.U32 R13, RZ, RZ, RZ ;  /* 0x000000ffff0d7224 */ /* 0x000fe200078e00ff */
[----:B------:R-:W2:Y:S01]  /*a130*/  LDCU.64 UR6, c[0x4][0x78] ;  /* 0x01000f00ff0677ac */ /* 0x000ea20008000a00 */
[----:B------:R-:W3:Y:S01]  /*a140*/  LDC.64 R2, c[0x4][R3] ;  /* 0x0100000003027b82 */ /* 0x000ee20000000a00 */
[----:B------:R-:W5:Y:S01]  /*a150*/  LDCU.64 UR4, c[0x4][0x10] ;  /* 0x01000200ff0477ac */ /* 0x000f620008000a00 */
[----:B-1----:R-:W-:Y:S01]  /*a160*/  MOV R5, UR9 ;  /* 0x0000000900057c02 */ /* 0x002fe20008000f00 */
[----:B------:R-:W-:Y:S01]  /*a170*/  IMAD.U32 R4, RZ, RZ, UR8 ;  /* 0x00000008ff047e24 */ /* 0x000fe2000f8e00ff */
[----:B--2---:R-:W-:Y:S01]  /*a180*/  MOV R7, UR7 ;  /* 0x0000000700077c02 */ /* 0x004fe20008000f00 */
[----:B------:R-:W-:Y:S01]  /*a190*/  IMAD.U32 R6, RZ, RZ, UR6 ;  /* 0x00000006ff067e24 */ /* 0x000fe2000f8e00ff */
[----:B-----5:R-:W-:Y:S01]  /*a1a0*/  MOV R11, UR5 ;  /* 0x00000005000b7c02 */ /* 0x020fe20008000f00 */
[----:B------:R-:W-:Y:S02]  /*a1b0*/  IMAD.U32 R10, RZ, RZ, UR4 ;  /* 0x00000004ff0a7e24 */ /* 0x000fe4000f8e00ff */
[----:B------:R-:W-:Y:S07]  /*a1c0*/  LEPC R20, `(.L_x_105) ;  /* 0x000000001014794e */ /* 0x000fee0000000000 */
[----:B---34-:R-:W-:Y:S05]  /*a1d0*/  CALL.ABS.NOINC R2 ;  /* 0x0000000002007343 */ /* 0x018fea0003c00000 */
.L_x_105:
[----:B------:R-:W-:Y:S01]  /*a1e0*/  ISETP.NE.AND P0, PT, R61, RZ, PT ;  /* 0x000000ff3d00720c */ /* 0x000fe20003f05270 */
[----:B------:R-:W-:Y:S05]  /*a1f0*/  WARPSYNC.ALL ;  /* 0x0000000000007948 */ /* 0x000fea0003800000 */
[----:B------:R-:W-:Y:S01]  /*a200*/  R2UR UR4, R25 ;  /* 0x00000000190472ca */ /* 0x000fe200000e0000 */
[----:B------:R-:W1:Y:S01]  /*a210*/  S2UR UR5, SR_CgaCtaId ;  /* 0x00000000000579c3 */ /* 0x000e620000008800 */
[----:B---3--:R-:W-:Y:S01]  /*a220*/  LOP3.LUT R0, R48, 0xffffe000, RZ, 0xc0, !PT ;  /* 0xffffe00030007812 */ /* 0x008fe200078ec0ff */
[----:B------:R-:W-:Y:S01]  /*a230*/  BSSY.RECONVERGENT B0, `(.L_x_106) ;  /* 0x0000064000007945 */ /* 0x000fe20003800200 */
[----:B------:R-:W-:Y:S02]  /*a240*/  LOP3.LUT R2, R49, 0xffffe000, RZ, 0xc0, !PT ;  /* 0xffffe00031027812 */ /* 0x000fe400078ec0ff */
[----:B------:R-:W-:Y:S02]  /*a250*/  LOP3.LUT R3, R50, 0xffffe000, RZ, 0xc0, !PT ;  /* 0xffffe00032037812 */ /* 0x000fe400078ec0ff */
[----:B------:R-:W-:Y:S02]  /*a260*/  LOP3.LUT R20, R51, 0xffffe000, RZ, 0xc0, !PT ;  /* 0xffffe00033147812 */ /* 0x000fe400078ec0ff */
[----:B----4-:R-:W-:Y:S02]  /*a270*/  LOP3.LUT R21, R44, 0xffffe000, RZ, 0xc0, !PT ;  /* 0xffffe0002c157812 */ /* 0x010fe400078ec0ff */
[----:B------:R-:W-:Y:S01]  /*a280*/  LOP3.LUT R26, R45, 0xffffe000, RZ, 0xc0, !PT ;  /* 0xffffe0002d1a7812 */ /* 0x000fe200078ec0ff */
[----:B------:R-:W2:Y:S01]  /*a290*/  LDTM.16dp128bit.x8 R4, tmem[UR4+0x20] ;  /* 0x00002004000479ee */ /* 0x000ea20008180000 */
[----:B------:R-:W-:Y:S01]  /*a2a0*/  R2UR UR4, R83 ;  /* 0x00000000530472ca */ /* 0x000fe200000e0000 */
[----:B------:R-:W-:Y:S01]  /*a2b0*/  IMAD.U32 R83, RZ, RZ, UR40 ;  /* 0x00000028ff537e24 */ /* 0x000fe2000f8e00ff */
[----:B------:R-:W-:Y:S01]  /*a2c0*/  LOP3.LUT R29, R46, 0xffffe000, RZ, 0xc0, !PT ;  /* 0xffffe0002e1d7812 */ /* 0x000fe200078ec0ff */
[----:B------:R-:W-:Y:S01]  /*a2d0*/  NOP ;  /* 0x0000000000007918 */ /* 0x000fe20000000000 */
[----:B------:R-:W-:Y:S01]  /*a2e0*/  LOP3.LUT R28, R47, 0xffffe000, RZ, 0xc0, !PT ;  /* 0xffffe0002f1c7812 */ /* 0x000fe200078ec0ff */
[----:B------:R-:W-:Y:S01]  /*a2f0*/  IMAD R83, R83, 0x800, R60 ;  /* 0x0000080053537824 */ /* 0x000fe200078e023c */
[----:B------:R-:W-:Y:S02]  /*a300*/  LOP3.LUT R31, R40, 0xffffe000, RZ, 0xc0, !PT ;  /* 0xffffe000281f7812 */ /* 0x000fe400078ec0ff */
[----:B------:R-:W-:Y:S02]  /*a310*/  LOP3.LUT R30, R41, 0xffffe000, RZ, 0xc0, !PT ;  /* 0xffffe000291e7812 */ /* 0x000fe400078ec0ff */
[----:B------:R-:W-:Y:S02]  /*a320*/  LOP3.LUT R33, R42, 0xffffe000, RZ, 0xc0, !PT ;  /* 0xffffe0002a217812 */ /* 0x000fe400078ec0ff */
[----:B------:R-:W-:Y:S01]  /*a330*/  LOP3.LUT R32, R43, 0xffffe000, RZ, 0xc0, !PT ;  /* 0xffffe0002b207812 */ /* 0x000fe200078ec0ff */
[----:B------:R-:W-:Y:S01]  /*a340*/  UIADD3 UR4, UPT, UPT, UR4, 0xc0, URZ ;  /* 0x000000c004047890 */ /* 0x000fe2000fffe0ff */
[----:B------:R-:W-:Y:S02]  /*a350*/  LOP3.LUT R35, R36, 0xffffe000, RZ, 0xc0, !PT ;  /* 0xffffe00024237812 */ /* 0x000fe400078ec0ff */
[----:B------:R-:W-:Y:S02]  /*a360*/  LOP3.LUT R34, R37, 0xffffe000, RZ, 0xc0, !PT ;  /* 0xffffe00025227812 */ /* 0x000fe400078ec0ff */
[----:B------:R-:W-:Y:S02]  /*a370*/  LEA R83, R83, UR49, 0x2 ;  /* 0x0000003153537c11 */ /* 0x000fe4000f8e10ff */
[----:B------:R-:W-:Y:S02]  /*a380*/  LOP3.LUT R37, R38, 0xffffe000, RZ, 0xc0, !PT ;  /* 0xffffe00026257812 */ /* 0x000fe400078ec0ff */
[----:B------:R-:W-:Y:S01]  /*a390*/  LOP3.LUT R36, R39, 0xffffe000, RZ, 0xc0, !PT ;  /* 0xffffe00027247812 */ /* 0x000fe200078ec0ff */
[C---:B--2---:R-:W-:Y:S01]  /*a3a0*/  FMUL R4, R24.reuse, R4 ;  /* 0x0000000418047220 */ /* 0x044fe20000400000 */
[--C-:B------:R-:W-:Y:S01]  /*a3b0*/  IADD3 R84, PT, PT, R81, 0x400, R83.reuse ;  /* 0x0000040051547810 */ /* 0x100fe20007ffe053 */
[----:B------:R-:W-:Y:S01]  /*a3c0*/  FMUL R5, R24, R5 ;  /* 0x0000000518057220 */ /* 0x000fe20000400000 */
[----:B------:R-:W-:Y:S01]  /*a3d0*/  IADD3 R82, PT, PT, R82, 0x400, R83 ;  /* 0x0000040052527810 */ /* 0x000fe20007ffe053 */
[C---:B------:R-:W-:Y:S01]  /*a3e0*/  FMUL R6, R24.reuse, R6 ;  /* 0x0000000618067220 */ /* 0x040fe20000400000 */
[C---:B------:R-:W-:Y:S01]  /*a3f0*/  FMUL R7, R24.reuse, R7 ;  /* 0x0000000718077220 */ /* 0x040fe20000400000 */
[C---:B------:R-:W-:Y:S01]  /*a400*/  FFMA R4, R27.reuse, R0, R4 ;  /* 0x000000001b047223 */ /* 0x040fe20000000004 */
[C---:B------:R-:W-:Y:S01]  /*a410*/  FMUL R8, R24.reuse, R8 ;  /* 0x0000000818087220 */ /* 0x040fe20000400000 */
[C---:B------:R-:W-:Y:S01]  /*a420*/  FFMA R5, R27.reuse, R2, R5 ;  /* 0x000000021b057223 */ /* 0x040fe20000000005 */
[C---:B------:R-:W-:Y:S01]  /*a430*/  FMUL R9, R24.reuse, R9 ;  /* 0x0000000918097220 */ /* 0x040fe20000400000 */
[C---:B------:R-:W-:Y:S01]  /*a440*/  FFMA R6, R27.reuse, R3, R6 ;  /* 0x000000031b067223 */ /* 0x040fe20000000006 */
[----:B------:R-:W-:Y:S01]  /*a450*/  F2FP.TF32.F32.PACK_B R4, R4 ;  /* 0x00000004ff04723e */ /* 0x000fe200024050ff */
[C---:B------:R-:W-:Y:S01]  /*a460*/  FMUL R10, R24.reuse, R10 ;  /* 0x0000000a180a7220 */ /* 0x040fe20000400000 */
[----:B------:R-:W-:Y:S01]  /*a470*/  F2FP.TF32.F32.PACK_B R5, R5 ;  /* 0x00000005ff05723e */ /* 0x000fe200024050ff */
[C---:B------:R-:W-:Y:S01]  /*a480*/  FFMA R7, R27.reuse, R20, R7 ;  /* 0x000000141b077223 */ /* 0x040fe20000000007 */
[C---:B------:R-:W-:Y:S01]  /*a490*/  FMUL R11, R24.reuse, R11 ;  /* 0x0000000b180b7220 */ /* 0x040fe20000400000 */
[----:B-1----:R-:W-:Y:S01]  /*a4a0*/  UPRMT UR4, UR5, 0x654, UR4 ;  /* 0x0000065405047896 */ /* 0x002fe20008000004 */
[C---:B------:R-:W-:Y:S01]  /*a4b0*/  FFMA R8, R27.reuse, R21, R8 ;  /* 0x000000151b087223 */ /* 0x040fe20000000008 */
[C---:B------:R-:W-:Y:S01]  /*a4c0*/  FMUL R12, R24.reuse, R12 ;  /* 0x0000000c180c7220 */ /* 0x040fe20000400000 */
[C---:B------:R-:W-:Y:S01]  /*a4d0*/  FFMA R9, R27.reuse, R26, R9 ;  /* 0x0000001a1b097223 */ /* 0x040fe20000000009 */
[C---:B------:R-:W-:Y:S01]  /*a4e0*/  FMUL R13, R24.reuse, R13 ;  /* 0x0000000d180d7220 */ /* 0x040fe20000400000 */
[C---:B------:R-:W-:Y:S01]  /*a4f0*/  FFMA R10, R27.reuse, R29, R10 ;  /* 0x0000001d1b0a7223 */ /* 0x040fe2000000000a */
[C---:B------:R-:W-:Y:S01]  /*a500*/  FMUL R14, R24.reuse, R14 ;  /* 0x0000000e180e7220 */ /* 0x040fe20000400000 */
[C---:B------:R-:W-:Y:S01]  /*a510*/  FFMA R11, R27.reuse, R28, R11 ;  /* 0x0000001c1b0b7223 */ /* 0x040fe2000000000b */
[C---:B------:R-:W-:Y:S01]  /*a520*/  FMUL R15, R24.reuse, R15 ;  /* 0x0000000f180f7220 */ /* 0x040fe20000400000 */
[----:B------:R-:W-:Y:S01]  /*a530*/  F2FP.TF32.F32.PACK_B R6, R6 ;  /* 0x00000006ff06723e */ /* 0x000fe200024050ff */
[C---:B------:R-:W-:Y:S01]  /*a540*/  FFMA R12, R27.reuse, R31, R12 ;  /* 0x0000001f1b0c7223 */ /* 0x040fe2000000000c */
[----:B------:R-:W-:Y:S01]  /*a550*/  F2FP.TF32.F32.PACK_B R7, R7 ;  /* 0x00000007ff07723e */ /* 0x000fe200024050ff */
[C---:B------:R-:W-:Y:S01]  /*a560*/  FMUL R16, R24.reuse, R16 ;  /* 0x0000001018107220 */ /* 0x040fe20000400000 */
[C---:B------:R-:W-:Y:S01]  /*a570*/  FFMA R13, R27.reuse, R30, R13 ;  /* 0x0000001e1b0d7223 */ /* 0x040fe2000000000d */
[C---:B------:R-:W-:Y:S01]  /*a580*/  FMUL R17, R24.reuse, R17 ;  /* 0x0000001118117220 */ /* 0x040fe20000400000 */
[C---:B------:R-:W-:Y:S01]  /*a590*/  FFMA R14, R27.reuse, R33, R14 ;  /* 0x000000211b0e7223 */ /* 0x040fe2000000000e */
[C---:B------:R-:W-:Y:S01]  /*a5a0*/  FMUL R18, R24.reuse, R18 ;  /* 0x0000001218127220 */ /* 0x040fe20000400000 */
[C---:B------:R-:W-:Y:S01]  /*a5b0*/  FFMA R15, R27.reuse, R32, R15 ;  /* 0x000000201b0f7223 */ /* 0x040fe2000000000f */
[----:B------:R-:W-:Y:S01]  /*a5c0*/  FMUL R19, R24, R19 ;  /* 0x0000001318137220 */ /* 0x000fe20000400000 */
[----:B------:R-:W-:Y:S01]  /*a5d0*/  F2FP.TF32.F32.PACK_B R8, R8 ;  /* 0x00000008ff08723e */ /* 0x000fe200024050ff */
[C---:B------:R-:W-:Y:S01]  /*a5e0*/  FFMA R16, R27.reuse, R35, R16 ;  /* 0x000000231b107223 */ /* 0x040fe20000000010 */
[----:B------:R-:W-:Y:S01]  /*a5f0*/  F2FP.TF32.F32.PACK_B R9, R9 ;  /* 0x00000009ff09723e */ /* 0x000fe200024050ff */
[----:B------:R-:W-:Y:S01]  /*a600*/  SYNCS.ARRIVE.TRANS64.RED.A1T0 RZ, [UR4], RZ ;  /* 0x000000ffffff79a7 */ /* 0x000fe20008100404 */
[----:B------:R1:W-:Y:S01]  /*a610*/  STSM.16.M88.4 [R83+0x400], R4 ;  /* 0x0004000453007844 */ /* 0x0003e20000000200 */
[----:B------:R-:W-:Y:S01]  /*a620*/  F2FP.TF32.F32.PACK_B R10, R10 ;  /* 0x0000000aff0a723e */ /* 0x000fe200024050ff */
[C---:B------:R-:W-:Y:S01]  /*a630*/  FFMA R17, R27.reuse, R34, R17 ;  /* 0x000000221b117223 */ /* 0x040fe20000000011 */
[----:B------:R-:W-:Y:S01]  /*a640*/  F2FP.TF32.F32.PACK_B R11, R11 ;  /* 0x0000000bff0b723e */ /* 0x000fe200024050ff */
[C---:B------:R-:W-:Y:S01]  /*a650*/  FFMA R18, R27.reuse, R37, R18 ;  /* 0x000000251b127223 */ /* 0x040fe20000000012 */
[----:B------:R-:W-:Y:S01]  /*a660*/  FFMA R19, R27, R36, R19 ;  /* 0x000000241b137223 */ /* 0x000fe20000000013 */
[----:B------:R-:W-:Y:S01]  /*a670*/  F2FP.TF32.F32.PACK_B R12, R12 ;  /* 0x0000000cff0c723e */ /* 0x000fe200024050ff */
[----:B------:R-:W-:Y:S01]  /*a680*/  IMAD.IADD R81, R81, 0x1, R82 ;  /* 0x0000000151517824 */ /* 0x000fe200078e0252 */
[----:B------:R1:W-:Y:S01]  /*a690*/  STSM.16.M88.4 [R84], R8 ;  /* 0x0000000854007844 */ /* 0x0003e20000000200 */
        /* <DEDUP_REMOVED lines=21> */
[----:B------:R-:W-:Y:S01]  /*a7f0*/  R2UR UR12, R74 ;  /* 0x000000004a0c72ca */ /* 0x000fe200000e0000 */
[----:B------:R-:W-:Y:S01]  /*a800*/  UIADD3 UR9, UPT, UPT, UR41, 0x20, URZ ;  /* 0x0000002029097890 */ /* 0x000fe2000fffe0ff */
[----:B------:R-:W-:Y:S01]  /*a810*/  R2UR UR13, R75 ;  /* 0x000000004b0d72ca */ /* 0x000fe200000e0000 */
[----:B------:R-:W-:Y:S02]  /*a820*/  UIADD3 UR8, UPT, UPT, UR5, 0x400, URZ ;  /* 0x0000040005087890 */ /* 0x000fe4000fffe0ff */
[----:B--2---:R-:W-:Y:S04]  /*a830*/  UIADD3 UR4, UP0, UPT, UR6, 0x780, URZ ;  /* 0x0000078006047890 */ /* 0x004fe8000ff1e0ff */
[----:B------:R-:W-:Y:S09]  /*a840*/  UIADD3.X UR5, UPT, UPT, URZ, UR7, URZ, UP0, !UPT ;  /* 0x00000007ff057290 */ /* 0x000ff200087fe4ff */
[----:B------:R2:W-:Y:S02]  /*a850*/  UTMASTG.5D.IM2COL [UR8], [UR4] ;  /* 0x00000008040073b5 */ /* 0x0005e40008060000 */
[----:B--2---:R0:W-:Y:S02]  /*a860*/  UTMACMDFLUSH ;  /* 0x00000000000079b7 */ /* 0x0041e40000000000 */
.L_x_107:
[----:B------:R-:W-:Y:S05]  /*a870*/  BSYNC.RECONVERGENT B0 ;  /* 0x0000000000007941 */ /* 0x000fea0003800200 */
.L_x_106:
[----:B------:R-:W-:Y:S01]  /*a880*/  UIADD3 UR4, UPT, UPT, UR40, 0x1, URZ ;  /* 0x0000000128047890 */ /* 0x000fe2000fffe0ff */
[----:B------:R-:W-:Y:S03]  /*a890*/  BSSY.RECONVERGENT B0, `(.L_x_108) ;  /* 0x0000008000007945 */ /* 0x000fe60003800200 */
[----:B------:R-:W-:Y:S04]  /*a8a0*/  UISETP.NE.AND UP0, UPT, UR4, 0x3, UPT ;  /* 0x000000030400788c */ /* 0x000fe8000bf05270 */
[----:B------:R-:W-:Y:S02]  /*a8b0*/  UISETP.EQ.XOR UP1, UPT, UR42, 0x3, !UP0 ;  /* 0x000000032a00788c */ /* 0x000fe4000c722a70 */
[----:B------:R-:W-:Y:S02]  /*a8c0*/  USEL UR50, UR4, URZ, UP0 ;  /* 0x000000ff04327287 */ /* 0x000fe40008000000 */
[----:B------:R-:W-:Y:S04]  /*a8d0*/  USEL UR5, URZ, 0x1, !UP1 ;  /* 0x00000001ff057887 */ /* 0x000fe8000c800000 */
[----:B------:R-:W-:Y:S01]  /*a8e0*/  ULOP3.LUT UR55, UR55, UR5, URZ, 0x3c, !UPT ;  /* 0x0000000537377292 */ /* 0x000fe2000f8e3cff */
[----:B------:R-:W-:Y:S11]  /*a8f0*/  @P0 BRA `(.L_x_109) ;  /* 0x0000000000040947 */ /* 0x000ff60003800000 */
[----:B------:R-:W-:Y:S04]  /*a900*/  DEPBAR.LE SB0, 0x1 ;  /* 0x000080400000791a */ /* 0x000fe80000000000 */
.L_x_109:
[----:B------:R-:W-:Y:S05]  /*a910*/  BSYNC.RECONVERGENT B0 ;  /* 0x0000000000007941 */ /* 0x000fea0003800200 */
.L_x_108:
[----:B------:R-:W-:Y:S01]  /*a920*/  BAR.SYNC.DEFER_BLOCKING 0x1, 0x80 ;  /* 0x0042000000007b1d */ /* 0x000fe20000010000 */
[----:B------:R-:W-:Y:S01]  /*a930*/  UISETP.NE.AND UP0, UPT, UR54, -0x2, UPT ;  /* 0xfffffffe3600788c */ /* 0x000fe2000bf05270 */
[----:B------:R-:W-:Y:S08]  /*a940*/  IADD3 R0, PT, PT, R22, 0x1, RZ ;  /* 0x0000000116007810 */ /* 0x000ff00007ffe0ff */
[----:B------:R-:W-:Y:S05]  /*a950*/  BRA.U !UP0, `(.L_x_110) ;  /* 0x0000000108287547 */ /* 0x000fea000b800000 */
[----:B------:R-:W2:Y:S01]  /*a960*/  S2R R2, SR_CgaCtaId ;  /* 0x0000000000027919 */ /* 0x000ea20000008800 */
[----:B------:R-:W-:Y:S01]  /*a970*/  ISETP.NE.AND P0, PT, R80, RZ, PT ;  /* 0x000000ff5000720c */ /* 0x000fe20003f05270 */
[----:B------:R-:W-:Y:S01]  /*a980*/  IMAD.U32 R3, RZ, RZ, UR52 ;  /* 0x00000034ff037e24 */ /* 0x000fe2000f8e00ff */
[----:B------:R-:W-:Y:S04]  /*a990*/  UIADD3 UR4, UPT, UPT, UR52, 0x1, URZ ;  /* 0x0000000134047890 */ /* 0x000fe8000fffe0ff */
[----:B------:R-:W-:Y:S04]  /*a9a0*/  UISETP.NE.AND UP0, UPT, UR4, 0x3, UPT ;  /* 0x000000030400788c */ /* 0x000fe8000bf05270 */
[----:B------:R-:W-:Y:S03]  /*a9b0*/  USEL UR52, UR4, URZ, UP0 ;  /* 0x000000ff04347287 */ /* 0x000fe60008000000 */
[----:B------:R-:W-:Y:S05]  /*a9c0*/  @P0 LEA R3, R3, UR49, 0x3 ;  /* 0x0000003103030c11 */ /* 0x000fea000f8e18ff */
[----:B------:R-:W-:Y:S05]  /*a9d0*/  @P0 VIADD R3, R3, 0x78 ;  /* 0x0000007803030836 */ /* 0x000fea0000000000 */
[----:B--2---:R-:W-:Y:S04]  /*a9e0*/  @P0 PRMT R2, R2, 0x654, R3 ;  /* 0x0000065402020816 */ /* 0x004fe80000000003 */
[----:B------:R2:W-:Y:S03]  /*a9f0*/  @P0 SYNCS.ARRIVE.TRANS64.RED.A1T0 RZ, [R2+URZ], RZ ;  /* 0x000000ff02ff09a7 */ /* 0x0005e600081004ff */
.L_x_110:
[----:B------:R-:W-:Y:S01]  /*aa00*/  R2UR UR4, R79 ;  /* 0x000000004f0472ca */ /* 0x000fe200000e0000 */
[----:B------:R-:W-:Y:S01]  /*aa10*/  UIADD3 UR54, UPT, UPT, UR54, 0x2, URZ ;  /* 0x0000000236367890 */ /* 0x000fe2000fffe0ff */
[----:B------:R-:W-:Y:S02]  /*aa20*/  R2UR UR5, R56 ;  /* 0x00000000380572ca */ /* 0x000fe400000e0000 */
[----:B------:R-:W-:Y:S02]  /*aa30*/  R2UR UR53, R73 ;  /* 0x00000000493572ca */ /* 0x000fe400000e0000 */
[----:B------:R-:W-:Y:S02]  /*aa40*/  ISETP.NE.AND P0, PT, R0, 0x2, PT ;  /* 0x000000020000780c */ /* 0x000fe40003f05270 */
[----:B------:R-:W-:Y:S02]  /*aa50*/  LOP3.LUT R58, R58, 0x1, RZ, 0x3c, !PT ;  /* 0x000000013a3a7812 */ /* 0x000fe400078e3cff */
[----:B--2---:R-:W-:Y:S02]  /*aa60*/  SEL R2, RZ, 0x1, P0 ;  /* 0x00000001ff027807 */ /* 0x004fe40000000000 */
[----:B------:R-:W-:Y:S01]  /*aa70*/  SEL R22, R0, RZ, P0 ;  /* 0x000000ff00167207 */ /* 0x000fe20000000000 */
[----:B------:R-:W-:Y:S01]  /*aa80*/  UISETP.NE.AND UP0, UPT, UR4, URZ, UPT ;  /* 0x000000ff0400728c */ /* 0x000fe2000bf05270 */
[----:B------:R-:W-:Y:S01]  /*aa90*/  R2UR UR4, R57 ;  /* 0x00000000390472ca */ /* 0x000fe200000e0000 */
[----:B------:R-:W-:Y:S01]  /*aaa0*/  UIADD3 UR23, UPT, UPT, UR36, UR5, URZ ;  /* 0x0000000524177290 */ /* 0x000fe2000fffe0ff */
[----:B------:R-:W-:Y:S11]  /*aab0*/  LOP3.LUT R59, R59, R2, RZ, 0x3c, !PT ;  /* 0x000000023b3b7212 */ /* 0x000ff600078e3cff */
[----:B------:R-:W-:Y:S01]  /*aac0*/  UIADD3 UR51, UPT, UPT, UR37, UR4, URZ ;  /* 0x0000000425337290 */ /* 0x000fe2000fffe0ff */
[----:B------:R-:W-:Y:S11]  /*aad0*/  BRA.U UP0, `(.L_x_111) ;  /* 0xffffffd900487547 */ /* 0x000ff6000b83ffff */
[----:B------:R-:W-:-:S13]  /*aae0*/  R2UR UR4, R70 ;  /* 0x00000000460472ca */ /* 0x000fda00000e0000 */
[----:B------:R-:W-:-:S09]  /*aaf0*/  UISETP.NE.AND UP0, UPT, UR4, URZ, UPT ;  /* 0x000000ff0400728c */ /* 0x000fd2000bf05270 */
[----:B------:R-:W-:Y:S05]  /*ab00*/  BRA.U !UP0, `(.L_x_112) ;  /* 0x0000000108487547 */ /* 0x000fea000b800000 */
[----:B------:R-:W2:Y:S02]  /*ab10*/  LDCU.64 UR4, c[0x0][0x990] ;  /* 0x00013200ff0477ac */ /* 0x000ea40008000a00 */
[----:B--2---:R-:W-:-:S04]  /*ab20*/  UISETP.NE.U32.AND UP0, UPT, UR4, URZ, UPT ;  /* 0x000000ff0400728c */ /* 0x004fc8000bf05070 */
[----:B------:R-:W-:-:S09]  /*ab30*/  UISETP.NE.AND.EX UP0, UPT, UR5, URZ, UPT, UP0 ;  /* 0x000000ff0500728c */ /* 0x000fd2000bf05300 */
[----:B------:R-:W-:Y:S05]  /*ab40*/  BRA.U UP0, `(.L_x_113) ;  /* 0x00000001000c7547 */ /* 0x000fea000b800000 */
[----:B------:R-:W-:-:S13]  /*ab50*/  FSETP.NEU.AND P0, PT, R27, RZ, PT ;  /* 0x000000ff1b00720b */ /* 0x000fda0003f0d000 */
[----:B------:R-:W-:Y:S05]  /*ab60*/  @!P0 EXIT ;  /* 0x000000000000894d */ /* 0x000fea0003800000 */
[----:B------:R-:W-:Y:S05]  /*ab70*/  BRA `(.L_x_112) ;  /* 0x00000000002c7947 */ /* 0x000fea0003800000 */
.L_x_113:
[----:B------:R-:W-:Y:S01]  /*ab80*/  ISETP.NE.AND P0, PT, R78, RZ, PT ;  /* 0x000000ff4e00720c */ /* 0x000fe20003f05270 */
[----:B------:R-:W-:-:S12]  /*ab90*/  BSSY.RECONVERGENT B0, `(.L_x_112) ;  /* 0x0000009000007945 */ /* 0x000fd80003800200 */
[----:B------:R-:W-:Y:S05]  /*aba0*/  @P0 BRA `(.L_x_114) ;  /* 0x0000000000140947 */ /* 0x000fea0003800000 */
[----:B------:R-:W2:Y:S02]  /*abb0*/  LDCU.64 UR4, c[0x0][0x988] ;  /* 0x00013100ff0477ac */ /* 0x000ea40008000a00 */
[----:B--2---:R-:W-:-:S04]  /*abc0*/  ISETP.NE.U32.AND P0, PT, RZ, UR4, PT ;  /* 0x00000004ff007c0c */ /* 0x004fc8000bf05070 */
[----:B------:R-:W-:-:S13]  /*abd0*/  ISETP.NE.AND.EX P0, PT, RZ, UR5, PT, P0 ;  /* 0x00000005ff007c0c */ /* 0x000fda000bf05300 */
[----:B------:R-:W-:Y:S05]  /*abe0*/  @!P0 EXIT ;  /* 0x000000000000894d */ /* 0x000fea0003800000 */
[----:B------:R-:W-:Y:S05]  /*abf0*/  BRA `(.L_x_115) ;  /* 0x0000000000087947 */ /* 0x000fea0003800000 */
.L_x_114:
[----:B------:R-:W-:-:S13]  /*ac00*/  FSETP.NEU.AND P0, PT, R27, RZ, PT ;  /* 0x000000ff1b00720b */ /* 0x000fda0003f0d000 */
[----:B------:R-:W-:Y:S05]  /*ac10*/  @!P0 EXIT ;  /* 0x000000000000894d */ /* 0x000fea0003800000 */
.L_x_115:
[----:B------:R-:W-:Y:S05]  /*ac20*/  BSYNC.RECONVERGENT B0 ;  /* 0x0000000000007941 */ /* 0x000fea0003800200 */
.L_x_112:
[----:B------:R-:W2:Y:S01]  /*ac30*/  S2UR UR5, SR_CgaCtaId ;  /* 0x00000000000579c3 */ /* 0x000ea20000008800 */
[----:B------:R-:W-:Y:S01]  /*ac40*/  ULEA UR4, UR52, UR49, 0x3 ;  /* 0x0000003134047291 */ /* 0x000fe2000f8e18ff */
[----:B------:R-:W-:-:S04]  /*ac50*/  DEPBAR.LE SB0, 0x0 ;  /* 0x000080000000791a */ /* 0x000fc80000000000 */
[----:B------:R-:W-:-:S04]  /*ac60*/  UIADD3 UR4, UPT, UPT, UR4, 0x78, URZ ;  /* 0x0000007804047890 */ /* 0x000fc8000fffe0ff */
[----:B--2---:R-:W-:-:S09]  /*ac70*/  UPRMT UR4, UR5, 0x654, UR4 ;  /* 0x0000065405047896 */ /* 0x004fd20008000004 */
[----:B------:R-:W-:Y:S01]  /*ac80*/  SYNCS.ARRIVE.TRANS64.RED.A1T0 RZ, [UR4], RZ ;  /* 0x000000ffffff79a7 */ /* 0x000fe20008100404 */
[----:B------:R-:W-:Y:S05]  /*ac90*/  EXIT ;  /* 0x000000000000794d */ /* 0x000fea0003800000 */
.L_x_24:
[----:B------:R-:W-:Y:S11]  /*aca0*/  R2UR UR7, R4 ;  /* 0x00000000040772ca */ /* 0x000ff600000e0000 */
[----:B------:R-:W-:Y:S02]  /*acb0*/  @!UPT UIADD3 URZ, UPT, UPT, URZ, URZ, URZ ;  /* 0x000000fffffff290 */ /* 0x000fe4000fffe0ff */
[----:B------:R-:W-:Y:S07]  /*acc0*/  MOV R28, UR7 ;  /* 0x00000007001c7c02 */ /* 0x000fee0008000f00 */
.L_x_116:
[----:B--2---:R2:W4:Y:S02]  /*acd0*/  SYNCS.PHASECHK.TRANS64.TRYWAIT P0, [R28+URZ+0x30], R31 ;  /* 0x0000301f1c0075a7 */ /* 0x00452400080011ff */
[----:B----4-:R-:W-:Y:S05]  /*ace0*/  @!P0 NANOSLEEP.SYNCS 0x989680 ;  /* 0x009896800000895d */ /* 0x010fea0003900000 */
[----:B------:R-:W4:Y:S02]  /*acf0*/  @!P0 SYNCS.PHASECHK.TRANS64 P0, [R28+URZ+0x30], R31 ;  /* 0x0000301f1c0085a7 */ /* 0x000f2400080010ff */
[----:B----4-:R-:W-:Y:S05]  /*ad00*/  @!P0 BRA `(.L_x_116) ;  /* 0xfffffffc00f08947 */ /* 0x010fea000383ffff */
[----:B------:R-:W-:Y:S05]  /*ad10*/  BRA `(.L_x_23) ;  /* 0xffffff7800307947 */ /* 0x000fea000383ffff */
.L_x_31:
[----:B------:R-:W-:Y:S11]  /*ad20*/  R2UR UR7, R18 ;  /* 0x00000000120772ca */ /* 0x000ff600000e0000 */
[----:B------:R-:W-:Y:S02]  /*ad30*/  @!UPT UIADD3 URZ, UPT, UPT, URZ, URZ, URZ ;  /* 0x000000fffffff290 */ /* 0x000fe4000fffe0ff */
[----:B------:R-:W-:Y:S07]  /*ad40*/  MOV R28, UR7 ;  /* 0x00000007001c7c02 */ /* 0x000fee0008000f00 */
.L_x_117:
[----:B--2---:R2:W1:Y:S02]  /*ad50*/  SYNCS.PHASECHK.TRANS64.TRYWAIT P0, [R28+URZ+0x30], R31 ;  /* 0x0000301f1c0075a7 */ /* 0x00446400080011ff */
[----:B-1----:R-:W-:Y:S05]  /*ad60*/  @!P0 NANOSLEEP.SYNCS 0x989680 ;  /* 0x009896800000895d */ /* 0x002fea0003900000 */
[----:B------:R-:W1:Y:S02]  /*ad70*/  @!P0 SYNCS.PHASECHK.TRANS64 P0, [R28+URZ+0x30], R31 ;  /* 0x0000301f1c0085a7 */ /* 0x000e6400080010ff */
[----:B-1----:R-:W-:Y:S05]  /*ad80*/  @!P0 BRA `(.L_x_117) ;  /* 0xfffffffc00f08947 */ /* 0x002fea000383ffff */
[----:B------:R-:W-:Y:S05]  /*ad90*/  BRA `(.L_x_30) ;  /* 0xffffff9400347947 */ /* 0x000fea000383ffff */
.L_x_36:
[----:B------:R-:W-:-:S07]  /*ada0*/  MOV R0, UR31 ;  /* 0x0000001f00007c02 */ /* 0x000fce0008000f00 */
.L_x_118:
[----:B--2---:R2:W3:Y:S02]  /*adb0*/  SYNCS.PHASECHK.TRANS64.TRYWAIT P0, [R0+URZ+0xa0], R3 ;  /* 0x0000a003000075a7 */ /* 0x0044e400080011ff */
[----:B---3--:R-:W-:Y:S05]  /*adc0*/  @!P0 NANOSLEEP.SYNCS 0x989680 ;  /* 0x009896800000895d */ /* 0x008fea0003900000 */
[----:B------:R-:W3:Y:S02]  /*add0*/  @!P0 SYNCS.PHASECHK.TRANS64 P0, [R0+URZ+0xa0], R3 ;  /* 0x0000a003000085a7 */ /* 0x000ee400080010ff */
[----:B---3--:R-:W-:Y:S05]  /*ade0*/  @!P0 BRA `(.L_x_118) ;  /* 0xfffffffc00f08947 */ /* 0x008fea000383ffff */
[----:B------:R-:W-:Y:S05]  /*adf0*/  BRA `(.L_x_119) ;  /* 0xffffffa0008c7947 */ /* 0x000fea000383ffff */
.L_x_40:
[----:B------:R-:W-:-:S07]  /*ae00*/  MOV R0, UR4 ;  /* 0x0000000400007c02 */ /* 0x000fce0008000f00 */
.L_x_120:
[----:B--2---:R2:W3:Y:S02]  /*ae10*/  SYNCS.PHASECHK.TRANS64.TRYWAIT P0, [R0+URZ], R3 ;  /* 0x00000003000075a7 */ /* 0x0044e400080011ff */
[----:B---3--:R-:W-:Y:S05]  /*ae20*/  @!P0 NANOSLEEP.SYNCS 0x989680 ;  /* 0x009896800000895d */ /* 0x008fea0003900000 */
[----:B------:R-:W3:Y:S02]  /*ae30*/  @!P0 SYNCS.PHASECHK.TRANS64 P0, [R0+URZ], R3 ;  /* 0x00000003000085a7 */ /* 0x000ee400080010ff */
[----:B---3--:R-:W-:Y:S05]  /*ae40*/  @!P0 BRA `(.L_x_120) ;  /* 0xfffffffc00f08947 */ /* 0x008fea000383ffff */
[----:B------:R-:W-:Y:S05]  /*ae50*/  BRA `(.L_x_121) ;  /* 0xffffffa800607947 */ /* 0x000fea000383ffff */
.L_x_41:
[----:B------:R-:W-:-:S07]  /*ae60*/  MOV R0, UR5 ;  /* 0x0000000500007c02 */ /* 0x000fce0008000f00 */
.L_x_122:
[----:B--2---:R2:W3:Y:S02]  /*ae70*/  SYNCS.PHASECHK.TRANS64.TRYWAIT P0, [R0+URZ], R3 ;  /* 0x00000003000075a7 */ /* 0x0044e400080011ff */
[----:B---3--:R-:W-:Y:S05]  /*ae80*/  @!P0 NANOSLEEP.SYNCS 0x989680 ;  /* 0x009896800000895d */ /* 0x008fea0003900000 */
[----:B------:R-:W3:Y:S02]  /*ae90*/  @!P0 SYNCS.PHASECHK.TRANS64 P0, [R0+URZ], R3 ;  /* 0x00000003000085a7 */ /* 0x000ee400080010ff */
[----:B---3--:R-:W-:Y:S05]  /*aea0*/  @!P0 BRA `(.L_x_122) ;  /* 0xfffffffc00f08947 */ /* 0x008fea000383ffff */
[----:B------:R-:W-:Y:S05]  /*aeb0*/  BRA `(.L_x_123) ;  /* 0xffffffa8006c7947 */ /* 0x000fea000383ffff */
.L_x_42:
[----:B------:R-:W-:-:S07]  /*aec0*/  MOV R0, UR5 ;  /* 0x0000000500007c02 */ /* 0x000fce0008000f00 */
.L_x_124:
[----:B--2---:R2:W3:Y:S02]  /*aed0*/  SYNCS.PHASECHK.TRANS64.TRYWAIT P0, [R0+URZ], R3 ;  /* 0x00000003000075a7 */ /* 0x0044e400080011ff */
[----:B---3--:R-:W-:Y:S05]  /*aee0*/  @!P0 NANOSLEEP.SYNCS 0x989680 ;  /* 0x009896800000895d */ /* 0x008fea0003900000 */
[----:B------:R-:W3:Y:S02]  /*aef0*/  @!P0 SYNCS.PHASECHK.TRANS64 P0, [R0+URZ], R3 ;  /* 0x00000003000085a7 */ /* 0x000ee400080010ff */
[----:B---3--:R-:W-:Y:S05]  /*af00*/  @!P0 BRA `(.L_x_124) ;  /* 0xfffffffc00f08947 */ /* 0x008fea000383ffff */
[----:B------:R-:W-:Y:S05]  /*af10*/  BRA `(.L_x_125) ;  /* 0xffffffa800787947 */ /* 0x000fea000383ffff */
.L_x_43:
[----:B------:R-:W-:-:S07]  /*af20*/  MOV R0, UR5 ;  /* 0x0000000500007c02 */ /* 0x000fce0008000f00 */
.L_x_126:
[----:B--2---:R2:W3:Y:S02]  /*af30*/  SYNCS.PHASECHK.TRANS64.TRYWAIT P0, [R0+URZ], R3 ;  /* 0x00000003000075a7 */ /* 0x0044e400080011ff */
[----:B---3--:R-:W-:Y:S05]  /*af40*/  @!P0 NANOSLEEP.SYNCS 0x989680 ;  /* 0x009896800000895d */ /* 0x008fea0003900000 */
[----:B------:R-:W3:Y:S02]  /*af50*/  @!P0 SYNCS.PHASECHK.TRANS64 P0, [R0+URZ], R3 ;  /* 0x00000003000085a7 */ /* 0x000ee400080010ff */
[----:B---3--:R-:W-:Y:S05]  /*af60*/  @!P0 BRA `(.L_x_126) ;  /* 0xfffffffc00f08947 */ /* 0x008fea000383ffff */
[----:B------:R-:W-:Y:S05]  /*af70*/  BRA `(.L_x_127) ;  /* 0xffffffa800847947 */ /* 0x000fea000383ffff */
.L_x_44:
[----:B------:R-:W-:-:S07]  /*af80*/  MOV R0, UR5 ;  /* 0x0000000500007c02 */ /* 0x000fce0008000f00 */
.L_x_128:
[----:B--2---:R2:W3:Y:S02]  /*af90*/  SYNCS.PHASECHK.TRANS64.TRYWAIT P0, [R0+URZ], R3 ;  /* 0x00000003000075a7 */ /* 0x0044e400080011ff */
[----:B---3--:R-:W-:Y:S05]  /*afa0*/  @!P0 NANOSLEEP.SYNCS 0x989680 ;  /* 0x009896800000895d */ /* 0x008fea0003900000 */
[----:B------:R-:W3:Y:S02]  /*afb0*/  @!P0 SYNCS.PHASECHK.TRANS64 P0, [R0+URZ], R3 ;  /* 0x00000003000085a7 */ /* 0x000ee400080010ff */
[----:B---3--:R-:W-:Y:S05]  /*afc0*/  @!P0 BRA `(.L_x_128) ;  /* 0xfffffffc00f08947 */ /* 0x008fea000383ffff */
[----:B------:R-:W-:Y:S05]  /*afd0*/  BRA `(.L_x_129) ;  /* 0xffffffa800907947 */ /* 0x000fea000383ffff */
.L_x_47:
[----:B------:R-:W-:-:S07]  /*afe0*/  MOV R4, UR4 ;  /* 0x0000000400047c02 */ /* 0x000fce0008000f00 */
.L_x_130:
[----:B-1----:R1:W2:Y:S02]  /*aff0*/  SYNCS.PHASECHK.TRANS64.TRYWAIT P1, [R4+URZ+0xa8], R7 ;  /* 0x0000a807040075a7 */ /* 0x0022a400080211ff */
[----:B--2---:R-:W-:Y:S05]  /*b000*/  @!P1 NANOSLEEP.SYNCS 0x989680 ;  /* 0x009896800000995d */ /* 0x004fea0003900000 */
[----:B------:R-:W2:Y:S02]  /*b010*/  @!P1 SYNCS.PHASECHK.TRANS64 P1, [R4+URZ+0xa8], R7 ;  /* 0x0000a807040095a7 */ /* 0x000ea400080210ff */
[----:B--2---:R-:W-:Y:S05]  /*b020*/  @!P1 BRA `(.L_x_130) ;  /* 0xfffffffc00f09947 */ /* 0x004fea000383ffff */
[----:B------:R-:W-:Y:S05]  /*b030*/  BRA `(.L_x_131) ;  /* 0xffffffa800fc7947 */ /* 0x000fea000383ffff */
.L_x_48:
[----:B-1----:R-:W-:-:S07]  /*b040*/  MOV R4, UR4 ;  /* 0x0000000400047c02 */ /* 0x002fce0008000f00 */
.L_x_132:
[----:B-1----:R1:W2:Y:S02]  /*b050*/  SYNCS.PHASECHK.TRANS64.TRYWAIT P1, [R4+URZ+0xa0], R5 ;  /* 0x0000a005040075a7 */ /* 0x0022a400080211ff */
[----:B--2---:R-:W-:Y:S05]  /*b060*/  @!P1 NANOSLEEP.SYNCS 0x989680 ;  /* 0x009896800000995d */ /* 0x004fea0003900000 */
[----:B------:R-:W2:Y:S02]  /*b070*/  @!P1 SYNCS.PHASECHK.TRANS64 P1, [R4+URZ+0xa0], R5 ;  /* 0x0000a005040095a7 */ /* 0x000ea400080210ff */
[----:B--2---:R-:W-:Y:S05]  /*b080*/  @!P1 BRA `(.L_x_132) ;  /* 0xfffffffc00f09947 */ /* 0x004fea000383ffff */
[----:B------:R-:W-:Y:S05]  /*b090*/  BRA `(.L_x_133) ;  /* 0xffffffac00047947 */ /* 0x000fea000383ffff */
.L_x_56:
[----:B------:R-:W-:-:S07]  /*b0a0*/  MOV R2, UR23 ;  /* 0x0000001700027c02 */ /* 0x000fce0008000f00 */
.L_x_134:
[----:B-1----:R1:W2:Y:S02]  /*b0b0*/  SYNCS.PHASECHK.TRANS64.TRYWAIT P0, [R2+URZ+0xa0], R5 ;  /* 0x0000a005020075a7 */ /* 0x0022a400080011ff */
[----:B--2---:R-:W-:Y:S05]  /*b0c0*/  @!P0 NANOSLEEP.SYNCS 0x989680 ;  /* 0x009896800000895d */ /* 0x004fea0003900000 */
[----:B------:R-:W2:Y:S02]  /*b0d0*/  @!P0 SYNCS.PHASECHK.TRANS64 P0, [R2+URZ+0xa0], R5 ;  /* 0x0000a005020085a7 */ /* 0x000ea400080010ff */
[----:B--2---:R-:W-:Y:S05]  /*b0e0*/  @!P0 BRA `(.L_x_134) ;  /* 0xfffffffc00f08947 */ /* 0x004fea000383ffff */
[----:B------:R-:W-:Y:S05]  /*b0f0*/  BRA `(.L_x_135) ;  /* 0xffffffb000b87947 */ /* 0x000fea000383ffff */
.L_x_57:
[----:B------:R-:W-:-:S07]  /*b100*/  MOV R5, UR28 ;  /* 0x0000001c00057c02 */ /* 0x000fce0008000f00 */
.L_x_136:
[----:B-1----:R1:W2:Y:S02]  /*b110*/  SYNCS.PHASECHK.TRANS64.TRYWAIT P0, [R5+URZ+0xc0], R2 ;  /* 0x0000c002050075a7 */ /* 0x0022a400080011ff */
[----:B--2---:R-:W-:Y:S05]  /*b120*/  @!P0 NANOSLEEP.SYNCS 0x989680 ;  /* 0x009896800000895d */ /* 0x004fea0003900000 */
[----:B------:R-:W2:Y:S02]  /*b130*/  @!P0 SYNCS.PHASECHK.TRANS64 P0, [R5+URZ+0xc0], R2 ;  /* 0x0000c002050085a7 */ /* 0x000ea400080010ff */
[----:B--2---:R-:W-:Y:S05]  /*b140*/  @!P0 BRA `(.L_x_136) ;  /* 0xfffffffc00f08947 */ /* 0x004fea000383ffff */
[----:B------:R-:W-:Y:S05]  /*b150*/  BRA `(.L_x_137) ;  /* 0xffffffb000d47947 */ /* 0x000fea000383ffff */
.L_x_60:
[----:B-1----:R-:W-:Y:S07]  /*b160*/  MOV R2, UR21 ;  /* 0x0000001500027c02 */ /* 0x002fee0008000f00 */
.L_x_138:
[----:B-1----:R1:W2:Y:S02]  /*b170*/  SYNCS.PHASECHK.TRANS64.TRYWAIT P0, [R2+URZ], R5 ;  /* 0x00000005020075a7 */ /* 0x0022a400080011ff */
[----:B--2---:R-:W-:Y:S05]  /*b180*/  @!P0 NANOSLEEP.SYNCS 0x989680 ;  /* 0x009896800000895d */ /* 0x004fea0003900000 */
[----:B------:R-:W2:Y:S02]  /*b190*/  @!P0 SYNCS.PHASECHK.TRANS64 P0, [R2+URZ], R5 ;  /* 0x00000005020085a7 */ /* 0x000ea400080010ff */
[----:B--2---:R-:W-:Y:S05]  /*b1a0*/  @!P0 BRA `(.L_x_138) ;  /* 0xfffffffc00f08947 */ /* 0x004fea000383ffff */
[----:B------:R-:W-:Y:S05]  /*b1b0*/  BRA `(.L_x_59) ;  /* 0xffffffb000f87947 */ /* 0x000fea000383ffff */
.L_x_63:
[----:B------:R-:W-:-:S07]  /*b1c0*/  MOV R2, UR4 ;  /* 0x0000000400027c02 */ /* 0x000fce0008000f00 */
.L_x_139:
[----:B-1----:R1:W3:Y:S02]  /*b1d0*/  SYNCS.PHASECHK.TRANS64.TRYWAIT P0, [R2+URZ], R3 ;  /* 0x00000003020075a7 */ /* 0x0022e400080011ff */
[----:B---3--:R-:W-:Y:S05]  /*b1e0*/  @!P0 NANOSLEEP.SYNCS 0x989680 ;  /* 0x009896800000895d */ /* 0x008fea0003900000 */
[----:B------:R-:W3:Y:S02]  /*b1f0*/  @!P0 SYNCS.PHASECHK.TRANS64 P0, [R2+URZ], R3 ;  /* 0x00000003020085a7 */ /* 0x000ee400080010ff */
[----:B---3--:R-:W-:Y:S05]  /*b200*/  @!P0 BRA `(.L_x_139) ;  /* 0xfffffffc00f08947 */ /* 0x008fea000383ffff */
[----:B------:R-:W-:Y:S05]  /*b210*/  BRA `(.L_x_140) ;  /* 0xffffffb800547947 */ /* 0x000fea000383ffff */
.L_x_64:
[----:B------:R-:W-:-:S07]  /*b220*/  MOV R2, UR4 ;  /* 0x0000000400027c02 */ /* 0x000fce0008000f00 */
.L_x_141:
[----:B-1----:R1:W2:Y:S02]  /*b230*/  SYNCS.PHASECHK.TRANS64.TRYWAIT P0, [R2+URZ], R3 ;  /* 0x00000003020075a7 */ /* 0x0022a400080011ff */
[----:B--2---:R-:W-:Y:S05]  /*b240*/  @!P0 NANOSLEEP.SYNCS 0x989680 ;  /* 0x009896800000895d */ /* 0x004fea0003900000 */
[----:B------:R-:W2:Y:S02]  /*b250*/  @!P0 SYNCS.PHASECHK.TRANS64 P0, [R2+URZ], R3 ;  /* 0x00000003020085a7 */ /* 0x000ea400080010ff */
[----:B--2---:R-:W-:Y:S05]  /*b260*/  @!P0 BRA `(.L_x_141) ;  /* 0xfffffffc00f08947 */ /* 0x004fea000383ffff */
[----:B------:R-:W-:Y:S05]  /*b270*/  BRA `(.L_x_142) ;  /* 0xffffffb800607947 */ /* 0x000fea000383ffff */
.L_x_69:
[----:B------:R-:W-:Y:S07]  /*b280*/  MOV R0, UR24 ;  /* 0x0000001800007c02 */ /* 0x000fee0008000f00 */
.L_x_143:
[----:B---3--:R3:W4:Y:S02]  /*b290*/  SYNCS.PHASECHK.TRANS64.TRYWAIT P0, [R0+URZ+0xa0], R5 ;  /* 0x0000a005000075a7 */ /* 0x00872400080011ff */
[----:B----4-:R-:W-:Y:S05]  /*b2a0*/  @!P0 NANOSLEEP.SYNCS 0x989680 ;  /* 0x009896800000895d */ /* 0x010fea0003900000 */
[----:B------:R-:W4:Y:S02]  /*b2b0*/  @!P0 SYNCS.PHASECHK.TRANS64 P0, [R0+URZ+0xa0], R5 ;  /* 0x0000a005000085a7 */ /* 0x000f2400080010ff */
[----:B----4-:R-:W-:Y:S05]  /*b2c0*/  @!P0 BRA `(.L_x_143) ;  /* 0xfffffffc00f08947 */ /* 0x010fea000383ffff */
[----:B------:R-:W-:Y:S05]  /*b2d0*/  BRA `(.L_x_144) ;  /* 0xffffffbc00a47947 */ /* 0x000fea000383ffff */
.L_x_72:
[----:B------:R-:W-:Y:S07]  /*b2e0*/  MOV R0, UR24 ;  /* 0x0000001800007c02 */ /* 0x000fee0008000f00 */
.L_x_145:
[----:B---3--:R3:W4:Y:S02]  /*b2f0*/  SYNCS.PHASECHK.TRANS64.TRYWAIT P2, [R0+URZ+0x98], R9 ;  /* 0x00009809000075a7 */ /* 0x00872400080411ff */
[----:B----4-:R-:W-:Y:S05]  /*b300*/  @!P2 NANOSLEEP.SYNCS 0x989680 ;  /* 0x009896800000a95d */ /* 0x010fea0003900000 */
[----:B------:R-:W4:Y:S02]  /*b310*/  @!P2 SYNCS.PHASECHK.TRANS64 P2, [R0+URZ+0x98], R9 ;  /* 0x000098090000a5a7 */ /* 0x000f2400080410ff */
[----:B----4-:R-:W-:Y:S05]  /*b320*/  @!P2 BRA `(.L_x_145) ;  /* 0xfffffffc00f0a947 */ /* 0x010fea000383ffff */
[----:B------:R-:W-:Y:S05]  /*b330*/  BRA `(.L_x_71) ;  /* 0xffffffc400047947 */ /* 0x000fea000383ffff */
.L_x_75:
[----:B------:R-:W-:Y:S07]  /*b340*/  MOV R2, UR7 ;  /* 0x0000000700027c02 */ /* 0x000fee0008000f00 */
.L_x_146:
[----:B-1----:R1:W3:Y:S02]  /*b350*/  SYNCS.PHASECHK.TRANS64.TRYWAIT P1, [R2+URZ+0x78], R9 ;  /* 0x00007809020075a7 */ /* 0x0022e400080211ff */
[----:B---3--:R-:W-:Y:S05]  /*b360*/  @!P1 NANOSLEEP.SYNCS 0x989680 ;  /* 0x009896800000995d */ /* 0x008fea0003900000 */
[----:B------:R-:W3:Y:S02]  /*b370*/  @!P1 SYNCS.PHASECHK.TRANS64 P1, [R2+URZ+0x78], R9 ;  /* 0x00007809020095a7 */ /* 0x000ee400080210ff */
[----:B---3--:R-:W-:Y:S05]  /*b380*/  @!P1 BRA `(.L_x_146) ;  /* 0xfffffffc00f09947 */ /* 0x008fea000383ffff */
[----:B------:R-:W-:Y:S05]  /*b390*/  BRA `(.L_x_147) ;  /* 0xffffffc400c07947 */ /* 0x000fea000383ffff */
.L_x_76:
[----:B------:R-:W-:Y:S07]  /*b3a0*/  MOV R0, UR4 ;  /* 0x0000000400007c02 */ /* 0x000fee0008000f00 */
.L_x_148:
[----:B-1----:R1:W3:Y:S02]  /*b3b0*/  SYNCS.PHASECHK.TRANS64.TRYWAIT P0, [R0+URZ+0x78], R9 ;  /* 0x00007809000075a7 */ /* 0x0022e400080011ff */
[----:B---3--:R-:W-:Y:S05]  /*b3c0*/  @!P0 NANOSLEEP.SYNCS 0x989680 ;  /* 0x009896800000895d */ /* 0x008fea0003900000 */
[----:B------:R-:W3:Y:S02]  /*b3d0*/  @!P0 SYNCS.PHASECHK.TRANS64 P0, [R0+URZ+0x78], R9 ;  /* 0x00007809000085a7 */ /* 0x000ee400080010ff */
[----:B---3--:R-:W-:Y:S05]  /*b3e0*/  @!P0 BRA `(.L_x_148) ;  /* 0xfffffffc00f08947 */ /* 0x008fea000383ffff */
[----:B------:R-:W-:Y:S05]  /*b3f0*/  BRA `(.L_x_149) ;  /* 0xffffffc800307947 */ /* 0x000fea000383ffff */
.L_x_78:
[----:B------:R-:W-:-:S07]  /*b400*/  MOV R0, UR4 ;  /* 0x0000000400007c02 */ /* 0x000fce0008000f00 */
.L_x_150:
[----:B-1----:R1:W3:Y:S02]  /*b410*/  SYNCS.PHASECHK.TRANS64.TRYWAIT P0, [R0+URZ], R3 ;  /* 0x00000003000075a7 */ /* 0x0022e400080011ff */
[----:B---3--:R-:W-:Y:S05]  /*b420*/  @!P0 NANOSLEEP.SYNCS 0x989680 ;  /* 0x009896800000895d */ /* 0x008fea0003900000 */
[----:B------:R-:W3:Y:S02]  /*b430*/  @!P0 SYNCS.PHASECHK.TRANS64 P0, [R0+URZ], R3 ;  /* 0x00000003000085a7 */ /* 0x000ee400080010ff */
[----:B---3--:R-:W-:Y:S05]  /*b440*/  @!P0 BRA `(.L_x_150) ;  /* 0xfffffffc00f08947 */ /* 0x008fea000383ffff */
[----:B------:R-:W-:Y:S05]  /*b450*/  BRA `(.L_x_151) ;  /* 0xffffffc800b47947 */ /* 0x000fea000383ffff */
.L_x_79:
[----:B------:R-:W-:-:S07]  /*b460*/  MOV R0, UR5 ;  /* 0x0000000500007c02 */ /* 0x000fce0008000f00 */
.L_x_152:
[----:B-1----:R1:W3:Y:S02]  /*b470*/  SYNCS.PHASECHK.TRANS64.TRYWAIT P0, [R0+URZ], R3 ;  /* 0x00000003000075a7 */ /* 0x0022e400080011ff */
[----:B---3--:R-:W-:Y:S05]  /*b480*/  @!P0 NANOSLEEP.SYNCS 0x989680 ;  /* 0x009896800000895d */ /* 0x008fea0003900000 */
[----:B------:R-:W3:Y:S02]  /*b490*/  @!P0 SYNCS.PHASECHK.TRANS64 P0, [R0+URZ], R3 ;  /* 0x00000003000085a7 */ /* 0x000ee400080010ff */
[----:B---3--:R-:W-:Y:S05]  /*b4a0*/  @!P0 BRA `(.L_x_152) ;  /* 0xfffffffc00f08947 */ /* 0x008fea000383ffff */
[----:B------:R-:W-:Y:S05]  /*b4b0*/  BRA `(.L_x_153) ;  /* 0xffffffc800c07947 */ /* 0x000fea000383ffff */
.L_x_81:
[----:B------:R-:W-:Y:S07]  /*b4c0*/  MOV R0, UR49 ;  /* 0x0000003100007c02 */ /* 0x000fee0008000f00 */
.L_x_154:
[----:B-1----:R1:W2:Y:S02]  /*b4d0*/  SYNCS.PHASECHK.TRANS64.TRYWAIT P0, [R0+URZ+0xa0], R3 ;  /* 0x0000a003000075a7 */ /* 0x0022a400080011ff */
[----:B--2---:R-:W-:Y:S05]  /*b4e0*/  @!P0 NANOSLEEP.SYNCS 0x989680 ;  /* 0x009896800000895d */ /* 0x004fea0003900000 */
[----:B------:R-:W2:Y:S02]  /*b4f0*/  @!P0 SYNCS.PHASECHK.TRANS64 P0, [R0+URZ+0xa0], R3 ;  /* 0x0000a003000085a7 */ /* 0x000ea400080010ff */
[----:B--2---:R-:W-:Y:S05]  /*b500*/  @!P0 BRA `(.L_x_154) ;  /* 0xfffffffc00f08947 */ /* 0x004fea000383ffff */
[----:B------:R-:W-:Y:S05]  /*b510*/  BRA `(.L_x_155) ;  /* 0xffffffcc00c47947 */ /* 0x000fea000383ffff */
.L_x_91:
[----:B-1----:R1:W3:Y:S02]  /*b520*/  SYNCS.PHASECHK.TRANS64.TRYWAIT P1, [R3+URZ+0x60], R2 ;  /* 0x00006002030075a7 */ /* 0x0022e400080211ff */
[----:B---3--:R-:W-:Y:S05]  /*b530*/  @!P1 NANOSLEEP.SYNCS 0x989680 ;  /* 0x009896800000995d */ /* 0x008fea0003900000 */
[----:B------:R-:W3:Y:S02]  /*b540*/  @!P1 SYNCS.PHASECHK.TRANS64 P1, [R3+URZ+0x60], R2 ;  /* 0x00006002030095a7 */ /* 0x000ee400080210ff */
[----:B---3--:R-:W-:Y:S05]  /*b550*/  @!P1 BRA `(.L_x_91) ;  /* 0xfffffffc00f09947 */ /* 0x008fea000383ffff */
[----:B------:R-:W-:Y:S05]  /*b560*/  BRA `(.L_x_90) ;  /* 0xffffffdc00a87947 */ /* 0x000fea000383ffff */
.L_x_93:
[----:B--2---:R2:W3:Y:S02]  /*b570*/  SYNCS.PHASECHK.TRANS64.TRYWAIT P0, [R83+URZ+0xb0], R0 ;  /* 0x0000b000530075a7 */ /* 0x0044e400080011ff */
[----:B---3--:R-:W-:Y:S05]  /*b580*/  @!P0 NANOSLEEP.SYNCS 0x989680 ;  /* 0x009896800000895d */ /* 0x008fea0003900000 */
[----:B------:R-:W3:Y:S02]  /*b590*/  @!P0 SYNCS.PHASECHK.TRANS64 P0, [R83+URZ+0xb0], R0 ;  /* 0x0000b000530085a7 */ /* 0x000ee400080010ff */
[----:B---3--:R-:W-:Y:S05]  /*b5a0*/  @!P0 BRA `(.L_x_93) ;  /* 0xfffffffc00f08947 */ /* 0x008fea000383ffff */
[----:B------:R-:W-:Y:S05]  /*b5b0*/  BRA `(.L_x_92) ;  /* 0xffffffe000207947 */ /* 0x000fea000383ffff */
.L_x_104:
[----:B-1----:R1:W2:Y:S02]  /*b5c0*/  SYNCS.PHASECHK.TRANS64.TRYWAIT P0, [R3+URZ+0x60], R34 ;  /* 0x00006022030075a7 */ /* 0x0022a400080011ff */
[----:B--2---:R-:W-:Y:S05]  /*b5d0*/  @!P0 NANOSLEEP.SYNCS 0x989680 ;  /* 0x009896800000895d */ /* 0x004fea0003900000 */
[----:B------:R-:W2:Y:S02]  /*b5e0*/  @!P0 SYNCS.PHASECHK.TRANS64 P0, [R3+URZ+0x60], R34 ;  /* 0x00006022030085a7 */ /* 0x000ea400080010ff */
[----:B--2---:R-:W-:Y:S05]  /*b5f0*/  @!P0 BRA `(.L_x_104) ;  /* 0xfffffffc00f08947 */ /* 0x004fea000383ffff */
[----:B------:R-:W-:Y:S05]  /*b600*/  BRA `(.L_x_103) ;  /* 0xffffffe800787947 */ /* 0x000fea000383ffff */
        .weak           $__internal_0_$__cuda_sm10x_tcgen05_guardrail_trap_col_being_dealloced_not_returned_by_alloc
        .type           $__internal_0_$__cuda_sm10x_tcgen05_guardrail_trap_col_being_dealloced_not_returned_by_alloc,@function
        .size           $__internal_0_$__cuda_sm10x_tcgen05_guardrail_trap_col_being_dealloced_not_returned_by_alloc,($__internal_1_$__cuda_sm10x_tcgen05_guardrail_trap_phase_invalid_during_alloc - $__internal_0_$__cuda_sm10x_tcgen05_guardrail_trap_col_being_dealloced_not_returned_by_alloc)
$__internal_0_$__cuda_sm10x_tcgen05_guardrail_trap_col_being_dealloced_not_returned_by_alloc:
[----:B------:R-:W-:Y:S05]  /*b610*/  BPT.TRAP 0x1 ;  /* 0x000000040000795c */ /* 0x000fea0000300000 */
[----:B------:R-:W-:-:S04]  /*b620*/  MOV R3, 0x0 ;  /* 0x0000000000037802 */ /* 0x000fc80000000f00 */
[----:B------:R-:W-:Y:S05]  /*b630*/  RET.REL.NODEC R2 `(_ZN7cutlass13device_kernelINS_4conv6kernel13ConvUniversalINS1_16ConvProblemShapeILNS1_8OperatorE1ELi3EEENS1_10collective14CollectiveConvINS1_47MainloopSm100TmaUmmaWarpSpecializedImplicitGemmILS5_1ELi6ELi3ELi1ELi2EN4cute5tupleIJNSA_1CILi2EEENSC_ILi1EEESE_EEEEENSB_IJNSC_ILi64EEESH_NSB_IJSH_EEEEEENS_10tfloat32_tESK_NSA_8TiledMMAINSA_8MMA_AtomIJNSA_17SM100_MMA_TF32_SSISK_SK_fLi64ELi64ELNSA_4UMMA5MajorE0ELSP_1ELNSO_7ScaleInE0ELSQ_0EEEEEENSA_6LayoutINSB_IJSE_SE_SE_EEENSB_IJNSC_ILi0EEESV_SV_EEEEENSB_IJNSA_10UnderscoreESY_SY_EEEEENS7_6detail27Sm100ImplicitGemmTileTraitsINSA_20SM90_TMA_LOAD_IM2COLENSA_14ComposedLayoutINSA_7SwizzleILi3ELi4ELi3EEENSA_18smem_ptr_flag_bitsILi32EEENST_INSB_IJNSC_ILi8EEENSC_ILi32EEEEEENSB_IJS1A_SE_EEEEEEEvEENS12_INSA_23SM90_TMA_LOAD_MULTICASTENS14_INS15_ILi2ELi5ELi2EEES18_NST_INSB_IJS1A_NSC_ILi4EEEEEENSB_IJSE_S1A_EEEEEEEvEEEENS_8epilogue10collective18CollectiveEpilogueINS1P_23Sm100TmaWarpSpecializedILi3ELi2ELi16ELb1ELb0EEEJSJ_NSB_IJNST_ISH_SE_EENST_IS1A_SE_EEEEESK_NSB_IJNSB_IJllllEEESE_SV_EEESK_S1Y_NS1P_6fusion15FusionCallbacksIS1T_NS1Z_17LinearCombinationISK_fSK_fLNS_15FloatRoundStyleE2EEESJ_S1W_JEEENSA_5SM1004TMEM4LOAD26SM100_TMEM_LOAD_16dp128b8xES13_S1E_NSA_17SM75_U32x4_LDSM_NENSA_21SM90_TMA_STORE_IM2COLES1E_NSA_17SM90_U32x4_STSM_NENSA_39AutoVectorizingCopyWithAssumedAlignmentILi128EEEEEEvvEEEEvNT_6ParamsE) ;  /* 0xffffff4802707950 */ /* 0x000fea0003c3ffff */
        .weak           $__internal_1_$__cuda_sm10x_tcgen05_guardrail_trap_phase_invalid_during_alloc
        .type           $__internal_1_$__cuda_sm10x_tcgen05_guardrail_trap_phase_invalid_during_alloc,@function
        .size           $__internal_1_$__cuda_sm10x_tcgen05_guardrail_trap_phase_invalid_during_alloc,($__internal_2_$__cuda_sm10x_tcgen05_guardrail_trap_unallocated_columns_being_dealloced - $__internal_1_$__cuda_sm10x_tcgen05_guardrail_trap_phase_invalid_during_alloc)
$__internal_1_$__cuda_sm10x_tcgen05_guardrail_trap_phase_invalid_during_alloc:
[----:B------:R-:W-:Y:S05]  /*b640*/  BPT.TRAP 0x1 ;  /* 0x000000040000795c */ /* 0x000fea0000300000 */
[----:B------:R-:W-:-:S04]  /*b650*/  HFMA2 R5, -RZ, RZ, 0, 0 ;  /* 0x00000000ff057431 */ /* 0x000fc800000001ff */
[----:B------:R-:W-:Y:S05]  /*b660*/  RET.REL.NODEC R4 `(_ZN7cutlass13device_kernelINS_4conv6kernel13ConvUniversalINS1_16ConvProblemShapeILNS1_8OperatorE1ELi3EEENS1_10collective14CollectiveConvINS1_47MainloopSm100TmaUmmaWarpSpecializedImplicitGemmILS5_1ELi6ELi3ELi1ELi2EN4cute5tupleIJNSA_1CILi2EEENSC_ILi1EEESE_EEEEENSB_IJNSC_ILi64EEESH_NSB_IJSH_EEEEEENS_10tfloat32_tESK_NSA_8TiledMMAINSA_8MMA_AtomIJNSA_17SM100_MMA_TF32_SSISK_SK_fLi64ELi64ELNSA_4UMMA5MajorE0ELSP_1ELNSO_7ScaleInE0ELSQ_0EEEEEENSA_6LayoutINSB_IJSE_SE_SE_EEENSB_IJNSC_ILi0EEESV_SV_EEEEENSB_IJNSA_10UnderscoreESY_SY_EEEEENS7_6detail27Sm100ImplicitGemmTileTraitsINSA_20SM90_TMA_LOAD_IM2COLENSA_14ComposedLayoutINSA_7SwizzleILi3ELi4ELi3EEENSA_18smem_ptr_flag_bitsILi32EEENST_INSB_IJNSC_ILi8EEENSC_ILi32EEEEEENSB_IJS1A_SE_EEEEEEEvEENS12_INSA_23SM90_TMA_LOAD_MULTICASTENS14_INS15_ILi2ELi5ELi2EEES18_NST_INSB_IJS1A_NSC_ILi4EEEEEENSB_IJSE_S1A_EEEEEEEvEEEENS_8epilogue10collective18CollectiveEpilogueINS1P_23Sm100TmaWarpSpecializedILi3ELi2ELi16ELb1ELb0EEEJSJ_NSB_IJNST_ISH_SE_EENST_IS1A_SE_EEEEESK_NSB_IJNSB_IJllllEEESE_SV_EEESK_S1Y_NS1P_6fusion15FusionCallbacksIS1T_NS1Z_17LinearCombinationISK_fSK_fLNS_15FloatRoundStyleE2EEESJ_S1W_JEEENSA_5SM1004TMEM4LOAD26SM100_TMEM_LOAD_16dp128b8xES13_S1E_NSA_17SM75_U32x4_LDSM_NENSA_21SM90_TMA_STORE_IM2COLES1E_NSA_17SM90_U32x4_STSM_NENSA_39AutoVectorizingCopyWithAssumedAlignmentILi128EEEEEEvvEEEEvNT_6ParamsE) ;  /* 0xffffff4804647950 */ /* 0x000fea0003c3ffff */
        .weak           $__internal_2_$__cuda_sm10x_tcgen05_guardrail_trap_unallocated_columns_being_dealloced
        .type           $__internal_2_$__cuda_sm10x_tcgen05_guardrail_trap_unallocated_columns_being_dealloced,@function
        .size           $__internal_2_$__cuda_sm10x_tcgen05_guardrail_trap_unallocated_columns_being_dealloced,(.L_x_157 - $__internal_2_$__cuda_sm10x_tcgen05_guardrail_trap_unallocated_columns_being_dealloced)
$__internal_2_$__cuda_sm10x_tcgen05_guardrail_trap_unallocated_columns_being_dealloced:
[----:B------:R-:W-:Y:S05]  /*b670*/  BPT.TRAP 0x1 ;  /* 0x000000040000795c */ /* 0x000fea0000300000 */
[----:B------:R-:W-:-:S04]  /*b680*/  MOV R3, 0x0 ;  /* 0x0000000000037802 */ /* 0x000fc80000000f00 */
[----:B------:R-:W-:Y:S05]  /*b690*/  RET.REL.NODEC R2 `(_ZN7cutlass13device_kernelINS_4conv6kernel13ConvUniversalINS1_16ConvProblemShapeILNS1_8OperatorE1ELi3EEENS1_10collective14CollectiveConvINS1_47MainloopSm100TmaUmmaWarpSpecializedImplicitGemmILS5_1ELi6ELi3ELi1ELi2EN4cute5tupleIJNSA_1CILi2EEENSC_ILi1EEESE_EEEEENSB_IJNSC_ILi64EEESH_NSB_IJSH_EEEEEENS_10tfloat32_tESK_NSA_8TiledMMAINSA_8MMA_AtomIJNSA_17SM100_MMA_TF32_SSISK_SK_fLi64ELi64ELNSA_4UMMA5MajorE0ELSP_1ELNSO_7ScaleInE0ELSQ_0EEEEEENSA_6LayoutINSB_IJSE_SE_SE_EEENSB_IJNSC_ILi0EEESV_SV_EEEEENSB_IJNSA_10UnderscoreESY_SY_EEEEENS7_6detail27Sm100ImplicitGemmTileTraitsINSA_20SM90_TMA_LOAD_IM2COLENSA_14ComposedLayoutINSA_7SwizzleILi3ELi4ELi3EEENSA_18smem_ptr_flag_bitsILi32EEENST_INSB_IJNSC_ILi8EEENSC_ILi32EEEEEENSB_IJS1A_SE_EEEEEEEvEENS12_INSA_23SM90_TMA_LOAD_MULTICASTENS14_INS15_ILi2ELi5ELi2EEES18_NST_INSB_IJS1A_NSC_ILi4EEEEEENSB_IJSE_S1A_EEEEEEEvEEEENS_8epilogue10collective18CollectiveEpilogueINS1P_23Sm100TmaWarpSpecializedILi3ELi2ELi16ELb1ELb0EEEJSJ_NSB_IJNST_ISH_SE_EENST_IS1A_SE_EEEEESK_NSB_IJNSB_IJllllEEESE_SV_EEESK_S1Y_NS1P_6fusion15FusionCallbacksIS1T_NS1Z_17LinearCombinationISK_fSK_fLNS_15FloatRoundStyleE2EEESJ_S1W_JEEENSA_5SM1004TMEM4LOAD26SM100_TMEM_LOAD_16dp128b8xES13_S1E_NSA_17SM75_U32x4_LDSM_NENSA_21SM90_TMA_STORE_IM2COLES1E_NSA_17SM90_U32x4_STSM_NENSA_39AutoVectorizingCopyWithAssumedAlignmentILi128EEEEEEvvEEEEvNT_6ParamsE) ;  /* 0xffffff4802587950 */ /* 0x000fea0003c3ffff */
.L_x_156:
[----:B------:R-:W-:-:S00]  /*b6a0*/  BRA `(.L_x_156) ;  /* 0xfffffffc00fc7947 */ /* 0x000fc0000383ffff */
[----:B------:R-:W-:-:S00]  /*b6b0*/  NOP ;  /* 0x0000000000007918 */ /* 0x000fc00000000000 */
        /* <DEDUP_REMOVED lines=12> */
.L_x_157:


//--------------------- .nv.global.init           --------------------------
	.section	.nv.global.init,"aw",@progbits
.nv.global.init:
	.type		$str$29,@object
	.size		$str$29,($str$30 - $str$29)
$str$29:
        /*0000*/ 	.byte	0x28, 0x61, 0x64, 0x64, 0x72, 0x65, 0x73, 0x73, 0x20, 0x26, 0x20, 0x6d, 0x61, 0x73, 0x6b, 0x29
        /*0010*/ 	.byte	0x20, 0x3d, 0x3d, 0x20, 0x30, 0x00
	.type		$str$30,@object
	.size		$str$30,($str$28 - $str$30)
$str$30:
        /*0016*/ 	.byte	0x2f, 0x74, 0x6d, 0x70, 0x2f, 0x63, 0x75, 0x74, 0x6c, 0x61, 0x73, 0x73, 0x5f, 0x73, 0x77, 0x65
        /*0026*/ 	.byte	0x65, 0x70, 0x5f, 0x73, 0x72, 0x63, 0x2f, 0x69, 0x6e, 0x63, 0x6c, 0x75, 0x64, 0x65, 0x2f, 0x63
        /*0036*/ 	.byte	0x75, 0x74, 0x65, 0x2f, 0x70, 0x6f, 0x69, 0x6e, 0x74, 0x65, 0x72, 0x5f, 0x66, 0x6c, 0x61, 0x67
        /*0046*/ 	.byte	0x67, 0x65, 0x64, 0x2e, 0x68, 0x70, 0x70, 0x00
	.type		$str$28,@object
	.size		$str$28,($str$27 - $str$28)
$str$28:
        /*004e*/ 	.byte	0x2f, 0x74, 0x6d, 0x70, 0x2f, 0x63, 0x75, 0x74, 0x6c, 0x61, 0x73, 0x73, 0x5f, 0x73, 0x77, 0x65
        /*005e*/ 	.byte	0x65, 0x70, 0x5f, 0x73, 0x72, 0x63, 0x2f, 0x69, 0x6e, 0x63, 0x6c, 0x75, 0x64, 0x65, 0x2f, 0x63
        /*006e*/ 	.byte	0x75, 0x74, 0x65, 0x2f, 0x61, 0x74, 0x6f, 0x6d, 0x2f, 0x63, 0x6f, 0x70, 0x79, 0x5f, 0x74, 0x72
        /*007e*/ 	.byte	0x61, 0x69, 0x74, 0x73, 0x5f, 0x73, 0x6d, 0x31, 0x30, 0x30, 0x2e, 0x68, 0x70, 0x70, 0x00
	.type		$str$27,@object
	.size		$str$27,(__unnamed_1 - $str$27)
$str$27:
        /*008d*/ 	.byte	0x28, 0x28, 0x75, 0x69, 0x6e, 0x74, 0x33, 0x32, 0x5f, 0x74, 0x28, 0x74, 0x68, 0x72, 0x65, 0x61
        /*009d*/ 	.byte	0x64, 0x49, 0x64, 0x78, 0x2e, 0x78, 0x29, 0x20, 0x2f, 0x20, 0x33, 0x32, 0x29, 0x20, 0x25, 0x20
        /*00ad*/ 	.byte	0x34, 0x29, 0x20, 0x3d, 0x3d, 0x20, 0x28, 0x28, 0x28, 0x74, 0x6d, 0x65, 0x6d, 0x5f, 0x61, 0x64
        /*00bd*/ 	.byte	0x64, 0x72, 0x20, 0x3e, 0x3e, 0x20, 0x31, 0x36, 0x29, 0x20, 0x2f, 0x20, 0x33, 0x32, 0x29, 0x20
        /*00cd*/ 	.byte	0x25, 0x20, 0x34, 0x29, 0x00
	.type		__unnamed_1,@object
	.size		__unnamed_1,(__unnamed_2 - __unnamed_1)
__unnamed_1:
        /*00d2*/ 	.byte	0x61, 0x75, 0x74, 0x6f, 0x20, 0x63, 0x75, 0x74, 0x65, 0x3a, 0x3a, 0x61, 0x73, 0x5f, 0x70, 0x6f
        /* <DEDUP_REMOVED lines=24> */
        /*0262*/ 	.byte	0x30, 0x34, 0x38, 0x3e, 0x3e, 0x3e, 0x3e, 0x5d, 0x00
	.type		__unnamed_2,@object
	.size		__unnamed_2,(.L_2 - __unnamed_2)
__unnamed_2:
        /* <DEDUP_REMOVED lines=45> */
        /*053b*/ 	.byte	0x3e, 0x3e, 0x3e, 0x5d, 0x00
.L_2:


//--------------------- .nv.shared._ZN7cutlass13device_kernelINS_4conv6kernel13ConvUniversalINS1_16ConvProblemShapeILNS1_8OperatorE1ELi3EEENS1_10collective14CollectiveConvINS1_47MainloopSm100TmaUmmaWarpSpecializedImplicitGemmILS5_1ELi6ELi3ELi1ELi2EN4cute5tupleIJNSA_1CILi2EEENSC_ILi1EEESE_EEEEENSB_IJNSC_ILi64EEESH_NSB_IJSH_EEEEEENS_10tfloat32_tESK_NSA_8TiledMMAINSA_8MMA_AtomIJNSA_17SM100_MMA_TF32_SSISK_SK_fLi64ELi64ELNSA_4UMMA5MajorE0ELSP_1ELNSO_7ScaleInE0ELSQ_0EEEEEENSA_6LayoutINSB_IJSE_SE_SE_EEENSB_IJNSC_ILi0EEESV_SV_EEEEENSB_IJNSA_10UnderscoreESY_SY_EEEEENS7_6detail27Sm100ImplicitGemmTileTraitsINSA_20SM90_TMA_LOAD_IM2COLENSA_14ComposedLayoutINSA_7SwizzleILi3ELi4ELi3EEENSA_18smem_ptr_flag_bitsILi32EEENST_INSB_IJNSC_ILi8EEENSC_ILi32EEEEEENSB_IJS1A_SE_EEEEEEEvEENS12_INSA_23SM90_TMA_LOAD_MULTICASTENS14_INS15_ILi2ELi5ELi2EEES18_NST_INSB_IJS1A_NSC_ILi4EEEEEENSB_IJSE_S1A_EEEEEEEvEEEENS_8epilogue10collective18CollectiveEpilogueINS1P_23Sm100TmaWarpSpecializedILi3ELi2ELi16ELb1ELb0EEEJSJ_NSB_IJNST_ISH_SE_EENST_IS1A_SE_EEEEESK_NSB_IJNSB_IJllllEEESE_SV_EEESK_S1Y_NS1P_6fusion15FusionCallbacksIS1T_NS1Z_17LinearCombinationISK_fSK_fLNS_15FloatRoundStyleE2EEESJ_S1W_JEEENSA_5SM1004TMEM4LOAD26SM100_TMEM_LOAD_16dp128b8xES13_S1E_NSA_17SM75_U32x4_LDSM_NENSA_21SM90_TMA_STORE_IM2COLES1E_NSA_17SM90_U32x4_STSM_NENSA_39AutoVectorizingCopyWithAssumedAlignmentILi128EEEEEEvvEEEEvNT_6ParamsE --------------------------
	.section	.nv.shared._ZN7cutlass13device_kernelINS_4conv6kernel13ConvUniversalINS1_16ConvProblemShapeILNS1_8OperatorE1ELi3EEENS1_10collective14CollectiveConvINS1_47MainloopSm100TmaUmmaWarpSpecializedImplicitGemmILS5_1ELi6ELi3ELi1ELi2EN4cute5tupleIJNSA_1CILi2EEENSC_ILi1EEESE_EEEEENSB_IJNSC_ILi64EEESH_NSB_IJSH_EEEEEENS_10tfloat32_tESK_NSA_8TiledMMAINSA_8MMA_AtomIJNSA_17SM100_MMA_TF32_SSISK_SK_fLi64ELi64ELNSA_4UMMA5MajorE0ELSP_1ELNSO_7ScaleInE0ELSQ_0EEEEEENSA_6LayoutINSB_IJSE_SE_SE_EEENSB_IJNSC_ILi0EEESV_SV_EEEEENSB_IJNSA_10UnderscoreESY_SY_EEEEENS7_6detail27Sm100ImplicitGemmTileTraitsINSA_20SM90_TMA_LOAD_IM2COLENSA_14ComposedLayoutINSA_7SwizzleILi3ELi4ELi3EEENSA_18smem_ptr_flag_bitsILi32EEENST_INSB_IJNSC_ILi8EEENSC_ILi32EEEEEENSB_IJS1A_SE_EEEEEEEvEENS12_INSA_23SM90_TMA_LOAD_MULTICASTENS14_INS15_ILi2ELi5ELi2EEES18_NST_INSB_IJS1A_NSC_ILi4EEEEEENSB_IJSE_S1A_EEEEEEEvEEEENS_8epilogue10collective18CollectiveEpilogueINS1P_23Sm100TmaWarpSpecializedILi3ELi2ELi16ELb1ELb0EEEJSJ_NSB_IJNST_ISH_SE_EENST_IS1A_SE_EEEEESK_NSB_IJNSB_IJllllEEESE_SV_EEESK_S1Y_NS1P_6fusion15FusionCallbacksIS1T_NS1Z_17LinearCombinationISK_fSK_fLNS_15FloatRoundStyleE2EEESJ_S1W_JEEENSA_5SM1004TMEM4LOAD26SM100_TMEM_LOAD_16dp128b8xES13_S1E_NSA_17SM75_U32x4_LDSM_NENSA_21SM90_TMA_STORE_IM2COLES1E_NSA_17SM90_U32x4_STSM_NENSA_39AutoVectorizingCopyWithAssumedAlignmentILi128EEEEEEvvEEEEvNT_6ParamsE,"aw",@nobits
	.sectionflags	@""
	.align	16
	.zero		1024


//--------------------- .nv.shared.reserved.0     --------------------------
	.section	.nv.shared.reserved.0,"aw",@nobits
	.weak		__nv_reservedSMEM_offset_0_alias
	.size		__nv_reservedSMEM_offset_0_alias, 0, 64
	.other		__nv_reservedSMEM_offset_0_alias,@"STO_CUDA_RESERVED_SHARED STV_DEFAULT"
__nv_reservedSMEM_offset_0_alias:
	.zero		0
.nv.shared.reserved.0:
	.zero		64
	.weak		__nv_reservedSMEM_tcgen05_partition
	.type		__nv_reservedSMEM_tcgen05_partition,@object
	.size		__nv_reservedSMEM_tcgen05_partition,(.L_0 - __nv_reservedSMEM_tcgen05_partition)
__nv_reservedSMEM_tcgen05_partition:
	.zero		32
.L_0:


//--------------------- .nv.global                --------------------------
	.section	.nv.global,"aw",@nobits
.nv.global:
	.type		_ZN39_INTERNAL_842328c4_4_k_cu_f8650910_34684cute1_E,@object
	.size		_ZN39_INTERNAL_842328c4_4_k_cu_f8650910_34684cute1_E,(_ZN39_INTERNAL_842328c4_4_k_cu_f8650910_34684cuda3std3__45__cpo6cbeginE - _ZN39_INTERNAL_842328c4_4_k_cu_f8650910_34684cute1_E)
_ZN39_INTERNAL_842328c4_4_k_cu_f8650910_34684cute1_E:
	.zero		1
	.type		_ZN39_INTERNAL_842328c4_4_k_cu_f8650910_34684cuda3std3__45__cpo6cbeginE,@object
	.size		_ZN39_INTERNAL_842328c4_4_k_cu_f8650910_34684cuda3std3__45__cpo6cbeginE,(_ZN39_INTERNAL_842328c4_4_k_cu_f8650910_34684cuda3std3__48in_placeE - _ZN39_INTERNAL_842328c4_4_k_cu_f8650910_34684cuda3std3__45__cpo6cbeginE)
_ZN39_INTERNAL_842328c4_4_k_cu_f8650910_34684cuda3std3__45__cpo6cbeginE:
	.zero		1
	.type		_ZN39_INTERNAL_842328c4_4_k_cu_f8650910_34684cuda3std3__48in_placeE,@object
	.size		_ZN39_INTERNAL_842328c4_4_k_cu_f8650910_34684cuda3std3__48in_placeE,(_ZN39_INTERNAL_842328c4_4_k_cu_f8650910_34684cuda3std6ranges3__45__cpo9iter_moveE - _ZN39_INTERNAL_842328c4_4_k_cu_f8650910_34684cuda3std3__48in_placeE)
_ZN39_INTERNAL_842328c4_4_k_cu_f8650910_34684cuda3std3__48in_placeE:
	.zero		1
	.type		_ZN39_INTERNAL_842328c4_4_k_cu_f8650910_34684cuda3std6ranges3__45__cpo9iter_moveE,@object
	.size		_ZN39_INTERNAL_842328c4_4_k_cu_f8650910_34684cuda3std6ranges3__45__cpo9iter_moveE,(_ZN39_INTERNAL_842328c4_4_k_cu_f8650910_34684cuda3std3__45__cpo5beginE - _ZN39_INTERNAL_842328c4_4_k_cu_f8650910_34684cuda3std6ranges3__45__cpo9iter_moveE)
_ZN39_INTERNAL_842328c4_4_k_cu_f8650910_34684cuda3std6ranges3__45__cpo9iter_moveE:
	.zero		1
	.type		_ZN39_INTERNAL_842328c4_4_k_cu_f8650910_34684cuda3std3__45__cpo5beginE,@object
	.size		_ZN39_INTERNAL_842328c4_4_k_cu_f8650910_34684cuda3std3__45__cpo5beginE,(_ZN39_INTERNAL_842328c4_4_k_cu_f8650910_34684cuda3std3__441_GLOBAL__N__842328c4_4_k_cu_f8650910_34686ignoreE - _ZN39_INTERNAL_842328c4_4_k_cu_f8650910_34684cuda3std3__45__cpo5beginE)
_ZN39_INTERNAL_842328c4_4_k_cu_f8650910_34684cuda3std3__45__cpo5beginE:
	.zero		1
	.type		_ZN39_INTERNAL_842328c4_4_k_cu_f8650910_34684cuda3std3__441_GLOBAL__N__842328c4_4_k_cu_f8650910_34686ignoreE,@object
	.size		_ZN39_INTERNAL_842328c4_4_k_cu_f8650910_34684cuda3std3__441_GLOBAL__N__842328c4_4_k_cu_f8650910_34686ignoreE,(_ZN39_INTERNAL_842328c4_4_k_cu_f8650910_34684cute7productE - _ZN39_INTERNAL_842328c4_4_k_cu_f8650910_34684cuda3std3__441_GLOBAL__N__842328c4_4_k_cu_f8650910_34686ignoreE)
_ZN39_INTERNAL_842328c4_4_k_cu_f8650910_34684cuda3std3__441_GLOBAL__N__842328c4_4_k_cu_f8650910_34686ignoreE:
	.zero		1
	.type		_ZN39_INTERNAL_842328c4_4_k_cu_f8650910_34684cute7productE,@object
	.size		_ZN39_INTERNAL_842328c4_4_k_cu_f8650910_34684cute7productE,(_ZN39_INTERNAL_842328c4_4_k_cu_f8650910_34684cuda3std3__45__cpo3endE - _ZN39_INTERNAL_842328c4_4_k_cu_f8650910_34684cute7productE)
_ZN39_INTERNAL_842328c4_4_k_cu_f8650910_34684cute7productE:
	.zero		1
	.type		_ZN39_INTERNAL_842328c4_4_k_cu_f8650910_34684cuda3std3__45__cpo3endE,@object
	.size		_ZN39_INTERNAL_842328c4_4_k_cu_f8650910_34684cuda3std3__45__cpo3endE,(_ZN39_INTERNAL_842328c4_4_k_cu_f8650910_34684cuda3std3__419piecewise_constructE - _ZN39_INTERNAL_842328c4_4_k_cu_f8650910_34684cuda3std3__45__cpo3endE)
_ZN39_INTERNAL_842328c4_4_k_cu_f8650910_34684cuda3std3__45__cpo3endE:
	.zero		1
	.type		_ZN39_INTERNAL_842328c4_4_k_cu_f8650910_34684cuda3std3__419piecewise_constructE,@object
	.size		_ZN39_INTERNAL_842328c4_4_k_cu_f8650910_34684cuda3std3__419piecewise_constructE,(_ZN39_INTERNAL_842328c4_4_k_cu_f8650910_34684cuda3std3__45__cpo4cendE - _ZN39_INTERNAL_842328c4_4_k_cu_f8650910_34684cuda3std3__419piecewise_constructE)
_ZN39_INTERNAL_842328c4_4_k_cu_f8650910_34684cuda3std3__419piecewise_constructE:
	.zero		1
	.type		_ZN39_INTERNAL_842328c4_4_k_cu_f8650910_34684cuda3std3__45__cpo4cendE,@object
	.size		_ZN39_INTERNAL_842328c4_4_k_cu_f8650910_34684cuda3std3__45__cpo4cendE,(_ZN39_INTERNAL_842328c4_4_k_cu_f8650910_34684cuda3std6ranges3__45__cpo4swapE - _ZN39_INTERNAL_842328c4_4_k_cu_f8650910_34684cuda3std3__45__cpo4cendE)
_ZN39_INTERNAL_842328c4_4_k_cu_f8650910_34684cuda3std3__45__cpo4cendE:
	.zero		1
	.type		_ZN39_INTERNAL_842328c4_4_k_cu_f8650910_34684cuda3std6ranges3__45__cpo4swapE,@object
	.size		_ZN39_INTERNAL_842328c4_4_k_cu_f8650910_34684cuda3std6ranges3__45__cpo4swapE,(.L_10 - _ZN39_INTERNAL_842328c4_4_k_cu_f8650910_34684cuda3std6ranges3__45__cpo4swapE)
_ZN39_INTERNAL_842328c4_4_k_cu_f8650910_34684cuda3std6ranges3__45__cpo4swapE:
	.zero		1
.L_10:


//--------------------- .nv.constant0._ZN7cutlass13device_kernelINS_4conv6kernel13ConvUniversalINS1_16ConvProblemShapeILNS1_8OperatorE1ELi3EEENS1_10collective14CollectiveConvINS1_47MainloopSm100TmaUmmaWarpSpecializedImplicitGemmILS5_1ELi6ELi3ELi1ELi2EN4cute5tupleIJNSA_1CILi2EEENSC_ILi1EEESE_EEEEENSB_IJNSC_ILi64EEESH_NSB_IJSH_EEEEEENS_10tfloat32_tESK_NSA_8TiledMMAINSA_8MMA_AtomIJNSA_17SM100_MMA_TF32_SSISK_SK_fLi64ELi64ELNSA_4UMMA5MajorE0ELSP_1ELNSO_7ScaleInE0ELSQ_0EEEEEENSA_6LayoutINSB_IJSE_SE_SE_EEENSB_IJNSC_ILi0EEESV_SV_EEEEENSB_IJNSA_10UnderscoreESY_SY_EEEEENS7_6detail27Sm100ImplicitGemmTileTraitsINSA_20SM90_TMA_LOAD_IM2COLENSA_14ComposedLayoutINSA_7SwizzleILi3ELi4ELi3EEENSA_18smem_ptr_flag_bitsILi32EEENST_INSB_IJNSC_ILi8EEENSC_ILi32EEEEEENSB_IJS1A_SE_EEEEEEEvEENS12_INSA_23SM90_TMA_LOAD_MULTICASTENS14_INS15_ILi2ELi5ELi2EEES18_NST_INSB_IJS1A_NSC_ILi4EEEEEENSB_IJSE_S1A_EEEEEEEvEEEENS_8epilogue10collective18CollectiveEpilogueINS1P_23Sm100TmaWarpSpecializedILi3ELi2ELi16ELb1ELb0EEEJSJ_NSB_IJNST_ISH_SE_EENST_IS1A_SE_EEEEESK_NSB_IJNSB_IJllllEEESE_SV_EEESK_S1Y_NS1P_6fusion15FusionCallbacksIS1T_NS1Z_17LinearCombinationISK_fSK_fLNS_15FloatRoundStyleE2EEESJ_S1W_JEEENSA_5SM1004TMEM4LOAD26SM100_TMEM_LOAD_16dp128b8xES13_S1E_NSA_17SM75_U32x4_LDSM_NENSA_21SM90_TMA_STORE_IM2COLES1E_NSA_17SM90_U32x4_STSM_NENSA_39AutoVectorizingCopyWithAssumedAlignmentILi128EEEEEEvvEEEEvNT_6ParamsE --------------------------
	.section	.nv.constant0._ZN7cutlass13device_kernelINS_4conv6kernel13ConvUniversalINS1_16ConvProblemShapeILNS1_8OperatorE1ELi3EEENS1_10collective14CollectiveConvINS1_47MainloopSm100TmaUmmaWarpSpecializedImplicitGemmILS5_1ELi6ELi3ELi1ELi2EN4cute5tupleIJNSA_1CILi2EEENSC_ILi1EEESE_EEEEENSB_IJNSC_ILi64EEESH_NSB_IJSH_EEEEEENS_10tfloat32_tESK_NSA_8TiledMMAINSA_8MMA_AtomIJNSA_17SM100_MMA_TF32_SSISK_SK_fLi64ELi64ELNSA_4UMMA5MajorE0ELSP_1ELNSO_7ScaleInE0ELSQ_0EEEEEENSA_6LayoutINSB_IJSE_SE_SE_EEENSB_IJNSC_ILi0EEESV_SV_EEEEENSB_IJNSA_10UnderscoreESY_SY_EEEEENS7_6detail27Sm100ImplicitGemmTileTraitsINSA_20SM90_TMA_LOAD_IM2COLENSA_14ComposedLayoutINSA_7SwizzleILi3ELi4ELi3EEENSA_18smem_ptr_flag_bitsILi32EEENST_INSB_IJNSC_ILi8EEENSC_ILi32EEEEEENSB_IJS1A_SE_EEEEEEEvEENS12_INSA_23SM90_TMA_LOAD_MULTICASTENS14_INS15_ILi2ELi5ELi2EEES18_NST_INSB_IJS1A_NSC_ILi4EEEEEENSB_IJSE_S1A_EEEEEEEvEEEENS_8epilogue10collective18CollectiveEpilogueINS1P_23Sm100TmaWarpSpecializedILi3ELi2ELi16ELb1ELb0EEEJSJ_NSB_IJNST_ISH_SE_EENST_IS1A_SE_EEEEESK_NSB_IJNSB_IJllllEEESE_SV_EEESK_S1Y_NS1P_6fusion15FusionCallbacksIS1T_NS1Z_17LinearCombinationISK_fSK_fLNS_15FloatRoundStyleE2EEESJ_S1W_JEEENSA_5SM1004TMEM4LOAD26SM100_TMEM_LOAD_16dp128b8xES13_S1E_NSA_17SM75_U32x4_LDSM_NENSA_21SM90_TMA_STORE_IM2COLES1E_NSA_17SM90_U32x4_STSM_NENSA_39AutoVectorizingCopyWithAssumedAlignmentILi128EEEEEEvvEEEEvNT_6ParamsE,"a",@progbits
	.sectionflags	@""
	.align	4
.nv.constant0._ZN7cutlass13device_kernelINS_4conv6kernel13ConvUniversalINS1_16ConvProblemShapeILNS1_8OperatorE1ELi3EEENS1_10collective14CollectiveConvINS1_47MainloopSm100TmaUmmaWarpSpecializedImplicitGemmILS5_1ELi6ELi3ELi1ELi2EN4cute5tupleIJNSA_1CILi2EEENSC_ILi1EEESE_EEEEENSB_IJNSC_ILi64EEESH_NSB_IJSH_EEEEEENS_10tfloat32_tESK_NSA_8TiledMMAINSA_8MMA_AtomIJNSA_17SM100_MMA_TF32_SSISK_SK_fLi64ELi64ELNSA_4UMMA5MajorE0ELSP_1ELNSO_7ScaleInE0ELSQ_0EEEEEENSA_6LayoutINSB_IJSE_SE_SE_EEENSB_IJNSC_ILi0EEESV_SV_EEEEENSB_IJNSA_10UnderscoreESY_SY_EEEEENS7_6detail27Sm100ImplicitGemmTileTraitsINSA_20SM90_TMA_LOAD_IM2COLENSA_14ComposedLayoutINSA_7SwizzleILi3ELi4ELi3EEENSA_18smem_ptr_flag_bitsILi32EEENST_INSB_IJNSC_ILi8EEENSC_ILi32EEEEEENSB_IJS1A_SE_EEEEEEEvEENS12_INSA_23SM90_TMA_LOAD_MULTICASTENS14_INS15_ILi2ELi5ELi2EEES18_NST_INSB_IJS1A_NSC_ILi4EEEEEENSB_IJSE_S1A_EEEEEEEvEEEENS_8epilogue10collective18CollectiveEpilogueINS1P_23Sm100TmaWarpSpecializedILi3ELi2ELi16ELb1ELb0EEEJSJ_NSB_IJNST_ISH_SE_EENST_IS1A_SE_EEEEESK_NSB_IJNSB_IJllllEEESE_SV_EEESK_S1Y_NS1P_6fusion15FusionCallbacksIS1T_NS1Z_17LinearCombinationISK_fSK_fLNS_15FloatRoundStyleE2EEESJ_S1W_JEEENSA_5SM1004TMEM4LOAD26SM100_TMEM_LOAD_16dp128b8xES13_S1E_NSA_17SM75_U32x4_LDSM_NENSA_21SM90_TMA_STORE_IM2COLES1E_NSA_17SM90_U32x4_STSM_NENSA_39AutoVectorizingCopyWithAssumedAlignmentILi128EEEEEEvvEEEEvNT_6ParamsE:
	.zero		3200


//--------------------- SYMBOLS --------------------------

	.type		.nv.reservedSmem.offset0,@object
	.size		.nv.reservedSmem.offset0,0x4
	.type		.nv.reservedSmem.cap,@object
	.size		.nv.reservedSmem.cap,0x4
	.type		__assertfail,@function
